	.target	sm_90a

	.elftype	@"ET_EXEC"


//--------------------- .note.nv.tkinfo           --------------------------
	.section	.note.nv.tkinfo,"",@"SHT_NOTE"
	.sectionflags	@"SHF_NOTE_NV_TKINFO"
	.tkinfo
        /*0018*/ 	.word	0x00000002
        /*0030*/ 	.string	""
        /*0030*/ 	.string	"ptxas"
        /*0030*/ 	.string	"Cuda compilation tools, release 13.0, V13.0.88"
        /*0030*/ 	.string	"Build cuda_13.0.r13.0/compiler.36424714_0"
        /*0030*/ 	.string	"-arch sm_90a -m 64 "



//--------------------- .note.nv.cuinfo           --------------------------
	.section	.note.nv.cuinfo,"",@"SHT_NOTE"
	.sectionflags	@"SHF_NOTE_NV_CUINFO"
        /*0018*/ 	.short	0x0002
        /*001a*/ 	.short	0x005a
        /*001c*/ 	.short	0x0082
	.zero		2


//--------------------- .nv.info                  --------------------------
	.section	.nv.info,"",@"SHT_CUDA_INFO"
	.align	4


	//----- nvinfo : EIATTR_REGCOUNT
	.align		4
        /*0000*/ 	.byte	0x04, 0x2f
        /*0002*/ 	.short	(.L_16 - .L_15)
	.align		4
.L_15:
        /*0004*/ 	.word	index@(_ZN7cutlass13device_kernelINS_4fmha6kernel28FmhaKernelTmaWarpSpecializedINS1_10collective30FmhaMainloopTmaWarpSpecializedINS_12float_e4m3_tEffN4cute5tupleIJNS7_1CILi128EEENS9_ILi256EEENS9_ILi192EEEEEENS8_IJiNS9_ILi1EEENS8_IJiiEEEEEESG_NS8_IJSE_iSF_EEENS4_14ResidualFusionEJEEENS4_15FmhaFwdEpilogueIS6_fNS8_IJNS9_ILi64EEESC_SB_EEEEENS2_23IndividualTileSchedulerEJEEEEEvNT_6ParamsE)
        /*0008*/ 	.word	0x000000a8


	//----- nvinfo : EIATTR_FRAME_SIZE
	.align		4
.L_16:
        /*000c*/ 	.byte	0x04, 0x11
        /*000e*/ 	.short	(.L_18 - .L_17)
	.align		4
.L_17:
        /*0010*/ 	.word	index@($__internal_0_$__cuda_sm20_rcp_rn_f32_slowpath)
        /*0014*/ 	.word	0x00000198


	//----- nvinfo : EIATTR_FRAME_SIZE
	.align		4
.L_18:
        /*0018*/ 	.byte	0x04, 0x11
        /*001a*/ 	.short	(.L_20 - .L_19)
	.align		4
.L_19:
        /*001c*/ 	.word	index@(_ZN7cutlass13device_kernelINS_4fmha6kernel28FmhaKernelTmaWarpSpecializedINS1_10collective30FmhaMainloopTmaWarpSpecializedINS_12float_e4m3_tEffN4cute5tupleIJNS7_1CILi128EEENS9_ILi256EEENS9_ILi192EEEEEENS8_IJiNS9_ILi1EEENS8_IJiiEEEEEESG_NS8_IJSE_iSF_EEENS4_14ResidualFusionEJEEENS4_15FmhaFwdEpilogueIS6_fNS8_IJNS9_ILi64EEESC_SB_EEEEENS2_23IndividualTileSchedulerEJEEEEEvNT_6ParamsE)
        /*0020*/ 	.word	0x00000198


	//----- nvinfo : EIATTR_MIN_STACK_SIZE
	.align		4
.L_20:
        /*0024*/ 	.byte	0x04, 0x12
        /*0026*/ 	.short	(.L_22 - .L_21)
	.align		4
.L_21:
        /*0028*/ 	.word	index@(_ZN7cutlass13device_kernelINS_4fmha6kernel28FmhaKernelTmaWarpSpecializedINS1_10collective30FmhaMainloopTmaWarpSpecializedINS_12float_e4m3_tEffN4cute5tupleIJNS7_1CILi128EEENS9_ILi256EEENS9_ILi192EEEEEENS8_IJiNS9_ILi1EEENS8_IJiiEEEEEESG_NS8_IJSE_iSF_EEENS4_14ResidualFusionEJEEENS4_15FmhaFwdEpilogueIS6_fNS8_IJNS9_ILi64EEESC_SB_EEEEENS2_23IndividualTileSchedulerEJEEEEEvNT_6ParamsE)
        /*002c*/ 	.word	0x00000198
.L_22:


//--------------------- .nv.compat                --------------------------
	.section	.nv.compat,"",@"SHT_CUDA_COMPAT_INFO"
	.align	4
        /*0000*/ 	.byte	0x02, 0x09, 0x01, 0x00, 0x02, 0x02, 0x04, 0x00, 0x02, 0x05, 0x05, 0x00, 0x03, 0x07, 0x01, 0x01
        /*0010*/ 	.byte	0x02, 0x03, 0x01, 0x00, 0x02, 0x06, 0x01, 0x00, 0x04, 0x0b, 0x08, 0x00, 0x00, 0x00, 0x00, 0x00
        /*0020*/ 	.byte	0x00, 0x00, 0x00, 0x00


//--------------------- .nv.info._ZN7cutlass13device_kernelINS_4fmha6kernel28FmhaKernelTmaWarpSpecializedINS1_10collective30FmhaMainloopTmaWarpSpecializedINS_12float_e4m3_tEffN4cute5tupleIJNS7_1CILi128EEENS9_ILi256EEENS9_ILi192EEEEEENS8_IJiNS9_ILi1EEENS8_IJiiEEEEEESG_NS8_IJSE_iSF_EEENS4_14ResidualFusionEJEEENS4_15FmhaFwdEpilogueIS6_fNS8_IJNS9_ILi64EEESC_SB_EEEEENS2_23IndividualTileSchedulerEJEEEEEvNT_6ParamsE --------------------------
	.section	.nv.info._ZN7cutlass13device_kernelINS_4fmha6kernel28FmhaKernelTmaWarpSpecializedINS1_10collective30FmhaMainloopTmaWarpSpecializedINS_12float_e4m3_tEffN4cute5tupleIJNS7_1CILi128EEENS9_ILi256EEENS9_ILi192EEEEEENS8_IJiNS9_ILi1EEENS8_IJiiEEEEEESG_NS8_IJSE_iSF_EEENS4_14ResidualFusionEJEEENS4_15FmhaFwdEpilogueIS6_fNS8_IJNS9_ILi64EEESC_SB_EEEEENS2_23IndividualTileSchedulerEJEEEEEvNT_6ParamsE,"",@"SHT_CUDA_INFO"
	.sectionflags	@""
	.align	4


	//----- nvinfo : EIATTR_CUDA_API_VERSION
	.align		4
        /*0000*/ 	.byte	0x04, 0x37
        /*0002*/ 	.short	(.L_24 - .L_23)
.L_23:
        /*0004*/ 	.word	0x00000082


	//----- nvinfo : EIATTR_KPARAM_INFO
	.align		4
.L_24:
        /*0008*/ 	.byte	0x04, 0x17
        /*000a*/ 	.short	(.L_26 - .L_25)
.L_25:
        /*000c*/ 	.word	0x00000000
        /*0010*/ 	.short	0x0000
        /*0012*/ 	.short	0x0070
        /*0014*/ 	.byte	0x00, 0xf0, 0x01, 0x20


	//----- nvinfo : EIATTR_SPARSE_MMA_MASK
	.align		4
.L_26:
        /*0018*/ 	.byte	0x03, 0x50
        /*001a*/ 	.short	0x0000


	//----- nvinfo : EIATTR_MAXREG_COUNT
	.align		4
        /*001c*/ 	.byte	0x03, 0x1b
        /*001e*/ 	.short	0x00a8


	//----- nvinfo : EIATTR_NUM_BARRIERS
	.align		4
        /*0020*/ 	.byte	0x02, 0x4c
        /*0022*/ 	.byte	0x02
	.zero		1


	//----- nvinfo : EIATTR_EXTERNS
	.align		4
        /*0024*/ 	.byte	0x04, 0x0f
        /*0026*/ 	.short	(.L_28 - .L_27)


	//   ....[0]....
	.align		4
.L_27:
        /*0028*/ 	.word	index@(__assertfail)


	//----- nvinfo : EIATTR_ANNOTATIONS
	.align		4
.L_28:
        /*002c*/ 	.byte	0x04, 0x55
        /*002e*/ 	.short	(.L_30 - .L_29)


	//   ....[0]....
.L_29:
        /*0030*/ 	.word	0x00000001
        /*0034*/ 	.byte	0xc0, 0x88, 0x00, 0x00, 0x01, 0x00, 0x00, 0x00, 0xd0, 0x88, 0x00, 0x00, 0x01, 0x00, 0x00, 0x00
        /* <DEDUP_REMOVED lines=364> */
        /*1704*/ 	.byte	0x80, 0xa6, 0x01, 0x00, 0x01, 0x00, 0x00, 0x00, 0x90, 0xa6, 0x01, 0x00


	//----- nvinfo : EIATTR_MERCURY_ISA_VERSION
	.align		4
.L_30:
        /*1710*/ 	.byte	0x03, 0x5f
        /*1712*/ 	.short	0x0101


	//----- nvinfo : EIATTR_INT_WARP_WIDE_INSTR_OFFSETS
	.align		4
        /*1714*/ 	.byte	0x04, 0x31
        /*1716*/ 	.short	(.L_32 - .L_31)


	//   ....[0]....
.L_31:
        /*1718*/ 	.word	0x00000700


	//   ....[1]....
        /*171c*/ 	.word	0x00000710


	//   ....[2]....
        /*1720*/ 	.word	0x00000720


	//   ....[3]....
        /*1724*/ 	.word	0x00000730


	//   ....[4]....
        /*1728*/ 	.word	0x000007a0


	//----- nvinfo : EIATTR_COOP_GROUP_MASK_REGIDS
	.align		4
.L_32:
        /*172c*/ 	.byte	0x04, 0x29
        /*172e*/ 	.short	(.L_34 - .L_33)


	//   ....[0]....
.L_33:
        /*1730*/ 	.word	0xffffffff


	//   ....[1]....
        /*1734*/ 	.word	0xffffffff


	//   ....[2]....
        /*1738*/ 	.word	0xffffffff


	//   ....[3]....
        /*173c*/ 	.word	0xffffffff


	//   ....[4]....
        /*1740*/ 	.word	0xffffffff


	//   ....[5]....
        /*1744*/ 	.word	0xffffffff


	//   ....[6]....
        /*1748*/ 	.word	0xffffffff


	//   ....[7]....
        /*174c*/ 	.word	0xffffffff


	//   ....[8]....
        /*1750*/ 	.word	0xffffffff


	//   ....[9]....
        /*1754*/ 	.word	0xffffffff


	//   ....[10]....
        /*1758*/ 	.word	0xffffffff


	//   ....[11]....
        /*175c*/ 	.word	0xffffffff


	//   ....[12]....
        /*1760*/ 	.word	0xffffffff


	//   ....[13]....
        /*1764*/ 	.word	0xffffffff


	//   ....[14]....
        /*1768*/ 	.word	0xffffffff


	//   ....[15]....
        /*176c*/ 	.word	0xffffffff


	//   ....[16]....
        /*1770*/ 	.word	0xffffffff


	//   ....[17]....
        /*1774*/ 	.word	0xffffffff


	//   ....[18]....
        /*1778*/ 	.word	0xffffffff


	//   ....[19]....
        /*177c*/ 	.word	0xffffffff


	//   ....[20]....
        /*1780*/ 	.word	0xffffffff


	//   ....[21]....
        /*1784*/ 	.word	0xffffffff


	//   ....[22]....
        /*1788*/ 	.word	0xffffffff


	//   ....[23]....
        /*178c*/ 	.word	0xffffffff


	//   ....[24]....
        /*1790*/ 	.word	0xffffffff


	//   ....[25]....
        /*1794*/ 	.word	0xffffffff


	//   ....[26]....
        /*1798*/ 	.word	0xffffffff


	//   ....[27]....
        /*179c*/ 	.word	0xffffffff


	//   ....[28]....
        /*17a0*/ 	.word	0xffffffff


	//   ....[29]....
        /*17a4*/ 	.word	0xffffffff


	//   ....[30]....
        /*17a8*/ 	.word	0xffffffff


	//   ....[31]....
        /*17ac*/ 	.word	0xffffffff


	//   ....[32]....
        /*17b0*/ 	.word	0xffffffff


	//   ....[33]....
        /*17b4*/ 	.word	0xffffffff


	//   ....[34]....
        /*17b8*/ 	.word	0xffffffff


	//   ....[35]....
        /*17bc*/ 	.word	0xffffffff


	//   ....[36]....
        /*17c0*/ 	.word	0xffffffff


	//   ....[37]....
        /*17c4*/ 	.word	0xffffffff


	//   ....[38]....
        /*17c8*/ 	.word	0xffffffff


	//   ....[39]....
        /*17cc*/ 	.word	0xffffffff


	//   ....[40]....
        /*17d0*/ 	.word	0xffffffff


	//   ....[41]....
        /*17d4*/ 	.word	0xffffffff


	//   ....[42]....
        /*17d8*/ 	.word	0xffffffff


	//   ....[43]....
        /*17dc*/ 	.word	0xffffffff


	//   ....[44]....
        /*17e0*/ 	.word	0xffffffff


	//   ....[45]....
        /*17e4*/ 	.word	0xffffffff


	//   ....[46]....
        /*17e8*/ 	.word	0xffffffff


	//   ....[47]....
        /*17ec*/ 	.word	0xffffffff


	//   ....[48]....
        /*17f0*/ 	.word	0xffffffff


	//   ....[49]....
        /*17f4*/ 	.word	0xffffffff


	//   ....[50]....
        /*17f8*/ 	.word	0xffffffff


	//   ....[51]....
        /*17fc*/ 	.word	0xffffffff


	//   ....[52]....
        /*1800*/ 	.word	0xffffffff


	//   ....[53]....
        /*1804*/ 	.word	0xffffffff


	//   ....[54]....
        /*1808*/ 	.word	0xffffffff


	//   ....[55]....
        /*180c*/ 	.word	0xffffffff


	//   ....[56]....
        /*1810*/ 	.word	0xffffffff


	//   ....[57]....
        /*1814*/ 	.word	0xffffffff


	//   ....[58]....
        /*1818*/ 	.word	0xffffffff


	//   ....[59]....
        /*181c*/ 	.word	0xffffffff


	//   ....[60]....
        /*1820*/ 	.word	0xffffffff


	//   ....[61]....
        /*1824*/ 	.word	0xffffffff


	//   ....[62]....
        /*1828*/ 	.word	0xffffffff


	//   ....[63]....
        /*182c*/ 	.word	0xffffffff


	//   ....[64]....
        /*1830*/ 	.word	0xffffffff


	//   ....[65]....
        /*1834*/ 	.word	0xffffffff


	//   ....[66]....
        /*1838*/ 	.word	0xffffffff


	//   ....[67]....
        /*183c*/ 	.word	0xffffffff


	//   ....[68]....
        /*1840*/ 	.word	0xffffffff


	//   ....[69]....
        /*1844*/ 	.word	0xffffffff


	//   ....[70]....
        /*1848*/ 	.word	0xffffffff


	//   ....[71]....
        /*184c*/ 	.word	0xffffffff


	//   ....[72]....
        /*1850*/ 	.word	0xffffffff


	//   ....[73]....
        /*1854*/ 	.word	0xffffffff


	//   ....[74]....
        /*1858*/ 	.word	0xffffffff


	//   ....[75]....
        /*185c*/ 	.word	0xffffffff


	//   ....[76]....
        /*1860*/ 	.word	0xffffffff


	//   ....[77]....
        /*1864*/ 	.word	0xffffffff


	//   ....[78]....
        /*1868*/ 	.word	0xffffffff


	//   ....[79]....
        /*186c*/ 	.word	0xffffffff


	//   ....[80]....
        /*1870*/ 	.word	0xffffffff


	//   ....[81]....
        /*1874*/ 	.word	0xffffffff


	//   ....[82]....
        /*1878*/ 	.word	0xffffffff


	//   ....[83]....
        /*187c*/ 	.word	0xffffffff


	//   ....[84]....
        /*1880*/ 	.word	0xffffffff


	//   ....[85]....
        /*1884*/ 	.word	0xffffffff


	//   ....[86]....
        /*1888*/ 	.word	0xffffffff


	//   ....[87]....
        /*188c*/ 	.word	0xffffffff


	//   ....[88]....
        /*1890*/ 	.word	0xffffffff


	//   ....[89]....
        /*1894*/ 	.word	0xffffffff


	//   ....[90]....
        /*1898*/ 	.word	0xffffffff


	//   ....[91]....
        /*189c*/ 	.word	0xffffffff


	//   ....[92]....
        /*18a0*/ 	.word	0xffffffff


	//   ....[93]....
        /*18a4*/ 	.word	0xffffffff


	//   ....[94]....
        /*18a8*/ 	.word	0xffffffff


	//   ....[95]....
        /*18ac*/ 	.word	0xffffffff


	//   ....[96]....
        /*18b0*/ 	.word	0xffffffff


	//   ....[97]....
        /*18b4*/ 	.word	0xffffffff


	//   ....[98]....
        /*18b8*/ 	.word	0xffffffff


	//   ....[99]....
        /*18bc*/ 	.word	0xffffffff


	//   ....[100]....
        /*18c0*/ 	.word	0xffffffff


	//   ....[101]....
        /*18c4*/ 	.word	0xffffffff


	//   ....[102]....
        /*18c8*/ 	.word	0xffffffff


	//   ....[103]....
        /*18cc*/ 	.word	0xffffffff


	//   ....[104]....
        /*18d0*/ 	.word	0xffffffff


	//   ....[105]....
        /*18d4*/ 	.word	0xffffffff


	//   ....[106]....
        /*18d8*/ 	.word	0xffffffff


	//   ....[107]....
        /*18dc*/ 	.word	0xffffffff


	//   ....[108]....
        /*18e0*/ 	.word	0xffffffff


	//   ....[109]....
        /*18e4*/ 	.word	0xffffffff


	//   ....[110]....
        /*18e8*/ 	.word	0xffffffff


	//   ....[111]....
        /*18ec*/ 	.word	0xffffffff


	//   ....[112]....
        /*18f0*/ 	.word	0xffffffff


	//   ....[113]....
        /*18f4*/ 	.word	0xffffffff


	//   ....[114]....
        /*18f8*/ 	.word	0xffffffff


	//   ....[115]....
        /*18fc*/ 	.word	0xffffffff


	//   ....[116]....
        /*1900*/ 	.word	0xffffffff


	//   ....[117]....
        /*1904*/ 	.word	0xffffffff


	//----- nvinfo : EIATTR_COOP_GROUP_INSTR_OFFSETS
	.align		4
.L_34:
        /*1908*/ 	.byte	0x04, 0x28
        /*190a*/ 	.short	(.L_36 - .L_35)


	//   ....[0]....
.L_35:
        /*190c*/ 	.word	0x00000060


	//   ....[1]....
        /*1910*/ 	.word	0x00000090


	//   ....[2]....
        /*1914*/ 	.word	0x000001c0


	//   ....[3]....
        /*1918*/ 	.word	0x00000380


	//   ....[4]....
        /*191c*/ 	.word	0x00000540


	//   ....[5]....
        /*1920*/ 	.word	0x000006a0


	//   ....[6]....
        /*1924*/ 	.word	0x00002d30


	//   ....[7]....
        /*1928*/ 	.word	0x00002e10


	//   ....[8]....
        /*192c*/ 	.word	0x00002e60


	//   ....[9]....
        /*1930*/ 	.word	0x00002fa0


	//   ....[10]....
        /*1934*/ 	.word	0x000079b0


	//   ....[11]....
        /*1938*/ 	.word	0x000079e0


	//   ....[12]....
        /*193c*/ 	.word	0x00007a20


	//   ....[13]....
        /*1940*/ 	.word	0x00007a50


	//   ....[14]....
        /*1944*/ 	.word	0x00007a80


	//   ....[15]....
        /*1948*/ 	.word	0x00007ab0


	//   ....[16]....
        /*194c*/ 	.word	0x00007b10


	//   ....[17]....
        /*1950*/ 	.word	0x00007b40


	//   ....[18]....
        /*1954*/ 	.word	0x00008010


	//   ....[19]....
        /*1958*/ 	.word	0x000080d0


	//   ....[20]....
        /*195c*/ 	.word	0x00008170


	//   ....[21]....
        /*1960*/ 	.word	0x000081a0


	//   ....[22]....
        /*1964*/ 	.word	0x000081d0


	//   ....[23]....
        /*1968*/ 	.word	0x00008200


	//   ....[24]....
        /*196c*/ 	.word	0x00008230


	//   ....[25]....
        /*1970*/ 	.word	0x00008260


	//   ....[26]....
        /*1974*/ 	.word	0x00008290


	//   ....[27]....
        /*1978*/ 	.word	0x000082c0


	//   ....[28]....
        /*197c*/ 	.word	0x000082f0


	//   ....[29]....
        /*1980*/ 	.word	0x00008320


	//   ....[30]....
        /*1984*/ 	.word	0x00008350


	//   ....[31]....
        /*1988*/ 	.word	0x00008380


	//   ....[32]....
        /*198c*/ 	.word	0x000083b0


	//   ....[33]....
        /*1990*/ 	.word	0x000083e0


	//   ....[34]....
        /*1994*/ 	.word	0x00008410


	//   ....[35]....
        /*1998*/ 	.word	0x00008440


	//   ....[36]....
        /*199c*/ 	.word	0x00008460


	//   ....[37]....
        /*19a0*/ 	.word	0x00008480


	//   ....[38]....
        /*19a4*/ 	.word	0x000084b0


	//   ....[39]....
        /*19a8*/ 	.word	0x000084e0


	//   ....[40]....
        /*19ac*/ 	.word	0x00008510


	//   ....[41]....
        /*19b0*/ 	.word	0x00008540


	//   ....[42]....
        /*19b4*/ 	.word	0x00009830


	//   ....[43]....
        /*19b8*/ 	.word	0x000098b0


	//   ....[44]....
        /*19bc*/ 	.word	0x0000b560


	//   ....[45]....
        /*19c0*/ 	.word	0x0000b670


	//   ....[46]....
        /*19c4*/ 	.word	0x0000eec0


	//   ....[47]....
        /*19c8*/ 	.word	0x0000eef0


	//   ....[48]....
        /*19cc*/ 	.word	0x0000ef30


	//   ....[49]....
        /*19d0*/ 	.word	0x0000ef70


	//   ....[50]....
        /*19d4*/ 	.word	0x0000efe0


	//   ....[51]....
        /*19d8*/ 	.word	0x0000f020


	//   ....[52]....
        /*19dc*/ 	.word	0x0000f6d0


	//   ....[53]....
        /*19e0*/ 	.word	0x0000f700


	//   ....[54]....
        /*19e4*/ 	.word	0x0000f750


	//   ....[55]....
        /*19e8*/ 	.word	0x0000f760


	//   ....[56]....
        /*19ec*/ 	.word	0x0000f780


	//   ....[57]....
        /*19f0*/ 	.word	0x0000f790


	//   ....[58]....
        /*19f4*/ 	.word	0x0000f7a0


	//   ....[59]....
        /*19f8*/ 	.word	0x0000f7b0


	//   ....[60]....
        /*19fc*/ 	.word	0x0000f7c0


	//   ....[61]....
        /*1a00*/ 	.word	0x0000f7d0


	//   ....[62]....
        /*1a04*/ 	.word	0x0000f7e0


	//   ....[63]....
        /*1a08*/ 	.word	0x0000f7f0


	//   ....[64]....
        /*1a0c*/ 	.word	0x0000f800


	//   ....[65]....
        /*1a10*/ 	.word	0x0000f810


	//   ....[66]....
        /*1a14*/ 	.word	0x0000f820


	//   ....[67]....
        /*1a18*/ 	.word	0x0000f830


	//   ....[68]....
        /*1a1c*/ 	.word	0x0000f840


	//   ....[69]....
        /*1a20*/ 	.word	0x0000f850


	//   ....[70]....
        /*1a24*/ 	.word	0x0000f870


	//   ....[71]....
        /*1a28*/ 	.word	0x0000f880


	//   ....[72]....
        /*1a2c*/ 	.word	0x0000f890


	//   ....[73]....
        /*1a30*/ 	.word	0x0000f8a0


	//   ....[74]....
        /*1a34*/ 	.word	0x0000f8b0


	//   ....[75]....
        /*1a38*/ 	.word	0x0000f8c0


	//   ....[76]....
        /*1a3c*/ 	.word	0x0000f8d0


	//   ....[77]....
        /*1a40*/ 	.word	0x0000f8e0


	//   ....[78]....
        /*1a44*/ 	.word	0x000120b0


	//   ....[79]....
        /*1a48*/ 	.word	0x000120f0


	//   ....[80]....
        /*1a4c*/ 	.word	0x00013ee0


	//   ....[81]....
        /*1a50*/ 	.word	0x00013f80


	//   ....[82]....
        /*1a54*/ 	.word	0x00017fa0


	//   ....[83]....
        /*1a58*/ 	.word	0x00017fc0


	//   ....[84]....
        /*1a5c*/ 	.word	0x00017fe0


	//   ....[85]....
        /*1a60*/ 	.word	0x00017ff0


	//   ....[86]....
        /*1a64*/ 	.word	0x00018000


	//   ....[87]....
        /*1a68*/ 	.word	0x00018010


	//   ....[88]....
        /*1a6c*/ 	.word	0x00018020


	//   ....[89]....
        /*1a70*/ 	.word	0x00018030


	//   ....[90]....
        /*1a74*/ 	.word	0x00018040


	//   ....[91]....
        /*1a78*/ 	.word	0x00018050


	//   ....[92]....
        /*1a7c*/ 	.word	0x00018060


	//   ....[93]....
        /*1a80*/ 	.word	0x00018070


	//   ....[94]....
        /*1a84*/ 	.word	0x00018080


	//   ....[95]....
        /*1a88*/ 	.word	0x00018090


	//   ....[96]....
        /*1a8c*/ 	.word	0x000180a0


	//   ....[97]....
        /*1a90*/ 	.word	0x000180b0


	//   ....[98]....
        /*1a94*/ 	.word	0x000180c0


	//   ....[99]....
        /*1a98*/ 	.word	0x000180d0


	//   ....[100]....
        /*1a9c*/ 	.word	0x000180e0


	//   ....[101]....
        /*1aa0*/ 	.word	0x000180f0


	//   ....[102]....
        /*1aa4*/ 	.word	0x00018100


	//   ....[103]....
        /*1aa8*/ 	.word	0x00018110


	//   ....[104]....
        /*1aac*/ 	.word	0x00018120


	//   ....[105]....
        /*1ab0*/ 	.word	0x00018130


	//   ....[106]....
        /*1ab4*/ 	.word	0x00018140


	//   ....[107]....
        /*1ab8*/ 	.word	0x00018150


	//   ....[108]....
        /*1abc*/ 	.word	0x00018160


	//   ....[109]....
        /*1ac0*/ 	.word	0x00018170


	//   ....[110]....
        /*1ac4*/ 	.word	0x00018180


	//   ....[111]....
        /*1ac8*/ 	.word	0x00018190


	//   ....[112]....
        /*1acc*/ 	.word	0x000181a0


	//   ....[113]....
        /*1ad0*/ 	.word	0x000181b0


	//   ....[114]....
        /*1ad4*/ 	.word	0x000196f0


	//   ....[115]....
        /*1ad8*/ 	.word	0x00019720


	//   ....[116]....
        /*1adc*/ 	.word	0x00019780


	//   ....[117]....
        /*1ae0*/ 	.word	0x00019790


	//----- nvinfo : EIATTR_REG_RECONFIG
	.align		4
.L_36:
        /*1ae4*/ 	.byte	0x01, 0x54
	.zero		2


	//----- nvinfo : EIATTR_SYSCALL_OFFSETS
	.align		4
        /*1ae8*/ 	.byte	0x04, 0x46
        /*1aea*/ 	.short	(.L_38 - .L_37)


	//   ....[0]....
.L_37:
        /*1aec*/ 	.word	0x0001ab80


	//   ....[1]....
        /*1af0*/ 	.word	0x0001ace0


	//----- nvinfo : EIATTR_MBARRIER_INSTR_OFFSETS
	.align		4
.L_38:
        /*1af4*/ 	.byte	0x04, 0x39
        /*1af6*/ 	.short	(.L_40 - .L_39)


	//   ....[0]....
.L_39:
        /*1af8*/ 	.word	0x00000330
        /*1afc*/ 	.word	0x000000ff
        /*1b00*/ 	.word	0x00042050
        /*1b04*/ 	.short	0x0100
        /*1b06*/ 	.byte	0x06
	.zero		1


	//   ....[1]....
        /*1b08*/ 	.word	0x00000340
        /*1b0c*/ 	.word	0x000000ff
        /*1b10*/ 	.word	0x00042060
        /*1b14*/ 	.short	0x0100
        /*1b16*/ 	.byte	0x06
	.zero		1


	//   ....[2]....
        /*1b18*/ 	.word	0x00000350
        /*1b1c*/ 	.word	0x000000ff
        /*1b20*/ 	.word	0x00042058
        /*1b24*/ 	.short	0x0100
        /*1b26*/ 	.byte	0x06
	.zero		1


	//   ....[3]....
        /*1b28*/ 	.word	0x00000360
        /*1b2c*/ 	.word	0x000000ff
        /*1b30*/ 	.word	0x00042068
        /*1b34*/ 	.short	0x0100
        /*1b36*/ 	.byte	0x06
	.zero		1


	//   ....[4]....
        /*1b38*/ 	.word	0x00000490
        /*1b3c*/ 	.word	0x000000ff
        /*1b40*/ 	.word	0x00042000
        /*1b44*/ 	.short	0x0100
        /*1b46*/ 	.byte	0x06
	.zero		1


	//   ....[5]....
        /*1b48*/ 	.word	0x000004a0
        /*1b4c*/ 	.word	0x000000ff
        /*1b50*/ 	.word	0x00042028
        /*1b54*/ 	.short	0x0100
        /*1b56*/ 	.byte	0x06
	.zero		1


	//   ....[6]....
        /*1b58*/ 	.word	0x000004b0
        /*1b5c*/ 	.word	0x000000ff
        /*1b60*/ 	.word	0x00042008
        /*1b64*/ 	.short	0x0100
        /*1b66*/ 	.byte	0x06
	.zero		1


	//   ....[7]....
        /*1b68*/ 	.word	0x000004c0
        /*1b6c*/ 	.word	0x000000ff
        /*1b70*/ 	.word	0x00042030
        /*1b74*/ 	.short	0x0100
        /*1b76*/ 	.byte	0x06
	.zero		1


	//   ....[8]....
        /*1b78*/ 	.word	0x000004d0
        /*1b7c*/ 	.word	0x000000ff
        /*1b80*/ 	.word	0x00042010
        /*1b84*/ 	.short	0x0100
        /*1b86*/ 	.byte	0x06
	.zero		1


	//   ....[9]....
        /*1b88*/ 	.word	0x000004e0
        /*1b8c*/ 	.word	0x000000ff
        /*1b90*/ 	.word	0x00042038
        /*1b94*/ 	.short	0x0100
        /*1b96*/ 	.byte	0x06
	.zero		1


	//   ....[10]....
        /*1b98*/ 	.word	0x000004f0
        /*1b9c*/ 	.word	0x000000ff
        /*1ba0*/ 	.word	0x00042018
        /*1ba4*/ 	.short	0x0100
        /*1ba6*/ 	.byte	0x06
	.zero		1


	//   ....[11]....
        /*1ba8*/ 	.word	0x00000500
        /*1bac*/ 	.word	0x000000ff
        /*1bb0*/ 	.word	0x00042040
        /*1bb4*/ 	.short	0x0100
        /*1bb6*/ 	.byte	0x06
	.zero		1


	//   ....[12]....
        /*1bb8*/ 	.word	0x00000510
        /*1bbc*/ 	.word	0x000000ff
        /*1bc0*/ 	.word	0x00042020
        /*1bc4*/ 	.short	0x0100
        /*1bc6*/ 	.byte	0x06
	.zero		1


	//   ....[13]....
        /*1bc8*/ 	.word	0x00000520
        /*1bcc*/ 	.word	0x000000ff
        /*1bd0*/ 	.word	0x00042048
        /*1bd4*/ 	.short	0x0100
        /*1bd6*/ 	.byte	0x06
	.zero		1


	//   ....[14]....
        /*1bd8*/ 	.word	0x00000650
        /*1bdc*/ 	.word	0x000000ff
        /*1be0*/ 	.word	0x00042070
        /*1be4*/ 	.short	0x0100
        /*1be6*/ 	.byte	0x06
	.zero		1


	//   ....[15]....
        /*1be8*/ 	.word	0x00000660
        /*1bec*/ 	.word	0x000000ff
        /*1bf0*/ 	.word	0x00042080
        /*1bf4*/ 	.short	0x0100
        /*1bf6*/ 	.byte	0x06
	.zero		1


	//   ....[16]....
        /*1bf8*/ 	.word	0x00000670
        /*1bfc*/ 	.word	0x000000ff
        /*1c00*/ 	.word	0x00042078
        /*1c04*/ 	.short	0x0100
        /*1c06*/ 	.byte	0x06
	.zero		1


	//   ....[17]....
        /*1c08*/ 	.word	0x00000680
        /*1c0c*/ 	.word	0x000000ff
        /*1c10*/ 	.word	0x00042088
        /*1c14*/ 	.short	0x0100
        /*1c16*/ 	.byte	0x06
	.zero		1


	//   ....[18]....
        /*1c18*/ 	.word	0x000007c0
        /*1c1c*/ 	.word	0x000000ff
        /*1c20*/ 	.word	0x00042090
        /*1c24*/ 	.short	0x0100
        /*1c26*/ 	.byte	0x06
	.zero		1


	//   ....[19]....
        /*1c28*/ 	.word	0x000007d0
        /*1c2c*/ 	.word	0x000000ff
        /*1c30*/ 	.word	0x00042098
        /*1c34*/ 	.short	0x0100
        /*1c36*/ 	.byte	0x06
	.zero		1


	//   ....[20]....
        /*1c38*/ 	.word	0x000007e0
        /*1c3c*/ 	.word	0x000000ff
        /*1c40*/ 	.word	0x000420a0
        /*1c44*/ 	.short	0x0100
        /*1c46*/ 	.byte	0x06
	.zero		1


	//   ....[21]....
        /*1c48*/ 	.word	0x000007f0
        /*1c4c*/ 	.word	0x000000ff
        /*1c50*/ 	.word	0x000420a8
        /*1c54*/ 	.short	0x0100
        /*1c56*/ 	.byte	0x06
	.zero		1


	//   ....[22]....
        /*1c58*/ 	.word	0x000008f0
        /*1c5c*/ 	.word	0x000000ff
        /*1c60*/ 	.word	0x000420c0
        /*1c64*/ 	.short	0x0100
        /*1c66*/ 	.byte	0x06
	.zero		1


	//   ....[23]....
        /*1c68*/ 	.word	0x00000900
        /*1c6c*/ 	.word	0x000000ff
        /*1c70*/ 	.word	0x000420d8
        /*1c74*/ 	.short	0x0100
        /*1c76*/ 	.byte	0x06
	.zero		1


	//   ....[24]....
        /*1c78*/ 	.word	0x00000910
        /*1c7c*/ 	.word	0x000000ff
        /*1c80*/ 	.word	0x000420c8
        /*1c84*/ 	.short	0x0100
        /*1c86*/ 	.byte	0x06
	.zero		1


	//   ....[25]....
        /*1c88*/ 	.word	0x00000920
        /*1c8c*/ 	.word	0x000000ff
        /*1c90*/ 	.word	0x000420e0
        /*1c94*/ 	.short	0x0100
        /*1c96*/ 	.byte	0x06
	.zero		1


	//   ....[26]....
        /*1c98*/ 	.word	0x00000930
        /*1c9c*/ 	.word	0x000000ff
        /*1ca0*/ 	.word	0x000420d0
        /*1ca4*/ 	.short	0x0100
        /*1ca6*/ 	.byte	0x06
	.zero		1


	//   ....[27]....
        /*1ca8*/ 	.word	0x00000940
        /*1cac*/ 	.word	0x000000ff
        /*1cb0*/ 	.word	0x000420e8
        /*1cb4*/ 	.short	0x0100
        /*1cb6*/ 	.byte	0x06
	.zero		1


	//   ....[28]....
        /*1cb8*/ 	.word	0x00000dc0
        /*1cbc*/ 	.word	0x000000ff
        /*1cc0*/ 	.word	0x00042050
        /*1cc4*/ 	.short	0x010a
        /*1cc6*/ 	.byte	0x08
	.zero		1


	//   ....[29]....
        /*1cc8*/ 	.word	0x00000e40
        /*1ccc*/ 	.word	0x000000ff
        /*1cd0*/ 	.word	0x00042000
        /*1cd4*/ 	.short	0x010a
        /*1cd6*/ 	.byte	0x24
	.zero		1


	//   ....[30]....
        /*1cd8*/ 	.word	0x00000e90
        /*1cdc*/ 	.word	0x000000ff
        /*1ce0*/ 	.word	0xfffffff8
        /*1ce4*/ 	.short	0x010a
        /*1ce6*/ 	.byte	0x05
	.zero		1


	//   ....[31]....
        /*1ce8*/ 	.word	0x00006980
        /*1cec*/ 	.word	0x00000030
        /*1cf0*/ 	.word	0x00000000
        /*1cf4*/ 	.short	0x0101
        /*1cf6*/ 	.byte	0x20
	.zero		1


	//   ....[32]....
        /*1cf8*/ 	.word	0x00008620
        /*1cfc*/ 	.word	0x000000ff
        /*1d00*/ 	.word	0x00042008
        /*1d04*/ 	.short	0x010a
        /*1d06*/ 	.byte	0x24
	.zero		1


	//   ....[33]....
        /*1d08*/ 	.word	0x00008c30
        /*1d0c*/ 	.word	0x000000ff
        /*1d10*/ 	.word	0x00000000
        /*1d14*/ 	.short	0x0101
        /*1d16*/ 	.byte	0x05
	.zero		1


	//   ....[34]....
        /*1d18*/ 	.word	0x00008db0
        /*1d1c*/ 	.word	0x000000ff
        /*1d20*/ 	.word	0x00042000
        /*1d24*/ 	.short	0x010a
        /*1d26*/ 	.byte	0x07
	.zero		1


	//   ....[35]....
        /*1d28*/ 	.word	0x0000f980
        /*1d2c*/ 	.word	0x000000ff
        /*1d30*/ 	.word	0x00042000
        /*1d34*/ 	.short	0x010a
        /*1d36*/ 	.byte	0x05
	.zero		1


	//   ....[36]....
        /*1d38*/ 	.word	0x0000fb30
        /*1d3c*/ 	.word	0x000000ff
        /*1d40*/ 	.word	0x00042000
        /*1d44*/ 	.short	0x010a
        /*1d46*/ 	.byte	0x05
	.zero		1


	//   ....[37]....
        /*1d48*/ 	.word	0x00010420
        /*1d4c*/ 	.word	0x000000ff
        /*1d50*/ 	.word	0x00000000
        /*1d54*/ 	.short	0x0101
        /*1d56*/ 	.byte	0x05
	.zero		1


	//   ....[38]....
        /*1d58*/ 	.word	0x000104d0
        /*1d5c*/ 	.word	0x000000ff
        /*1d60*/ 	.word	0x00000000
        /*1d64*/ 	.short	0x0101
        /*1d66*/ 	.byte	0x04
	.zero		1


	//   ....[39]....
        /*1d68*/ 	.word	0x00010690
        /*1d6c*/ 	.word	0x000000ff
        /*1d70*/ 	.word	0x00042000
        /*1d74*/ 	.short	0x010a
        /*1d76*/ 	.byte	0x0a
	.zero		1


	//   ....[40]....
        /*1d78*/ 	.word	0x00017fb0
        /*1d7c*/ 	.word	0x000000ff
        /*1d80*/ 	.word	0x00042000
        /*1d84*/ 	.short	0x010a
        /*1d86*/ 	.byte	0x05
	.zero		1


	//   ....[41]....
        /*1d88*/ 	.word	0x000181f0
        /*1d8c*/ 	.word	0x000000ff
        /*1d90*/ 	.word	0x00042000
        /*1d94*/ 	.short	0x010a
        /*1d96*/ 	.byte	0x05
	.zero		1


	//   ....[42]....
        /*1d98*/ 	.word	0x00019530
        /*1d9c*/ 	.word	0x000000ff
        /*1da0*/ 	.word	0x00000000
        /*1da4*/ 	.short	0x0101
        /*1da6*/ 	.byte	0x05
	.zero		1


	//   ....[43]....
        /*1da8*/ 	.word	0x000195e0
        /*1dac*/ 	.word	0x000000ff
        /*1db0*/ 	.word	0x00000000
        /*1db4*/ 	.short	0x0101
        /*1db6*/ 	.byte	0x04
	.zero		1


	//   ....[44]....
        /*1db8*/ 	.word	0x0001a1b0
        /*1dbc*/ 	.word	0x000000ff
        /*1dc0*/ 	.word	0x00000008
        /*1dc4*/ 	.short	0x010a
        /*1dc6*/ 	.byte	0x04
	.zero		1


	//   ....[45]....
        /*1dc8*/ 	.word	0x0001bf50
        /*1dcc*/ 	.word	0x00000000
        /*1dd0*/ 	.word	0x00042090
        /*1dd4*/ 	.short	0x0101
        /*1dd6*/ 	.byte	0x24
	.zero		1


	//   ....[46]....
        /*1dd8*/ 	.word	0x0001c0a0
        /*1ddc*/ 	.word	0x00000004
        /*1de0*/ 	.word	0x00042060
        /*1de4*/ 	.short	0x010a
        /*1de6*/ 	.byte	0x3f
	.zero		1


	//   ....[47]....
        /*1de8*/ 	.word	0x0001c3c0
        /*1dec*/ 	.word	0x00000005
        /*1df0*/ 	.word	0x00042028
        /*1df4*/ 	.short	0x010a
        /*1df6*/ 	.byte	0x3f
	.zero		1


	//   ....[48]....
        /*1df8*/ 	.word	0x0001c6e0
        /*1dfc*/ 	.word	0x00000005
        /*1e00*/ 	.word	0x00042060
        /*1e04*/ 	.short	0x010a
        /*1e06*/ 	.byte	0x3f
	.zero		1


	//   ....[49]....
        /*1e08*/ 	.word	0x0001ca30
        /*1e0c*/ 	.word	0x00000004
        /*1e10*/ 	.word	0x00042028
        /*1e14*/ 	.short	0x010a
        /*1e16*/ 	.byte	0x3f
	.zero		1


	//   ....[50]....
        /*1e18*/ 	.word	0x0001cdd0
        /*1e1c*/ 	.word	0x00000006
        /*1e20*/ 	.word	0x00042028
        /*1e24*/ 	.short	0x010a
        /*1e26*/ 	.byte	0x3f
	.zero		1


	//   ....[51]....
        /*1e28*/ 	.word	0x0001d120
        /*1e2c*/ 	.word	0x00000006
        /*1e30*/ 	.word	0x00042028
        /*1e34*/ 	.short	0x010a
        /*1e36*/ 	.byte	0x3f
	.zero		1


	//   ....[52]....
        /*1e38*/ 	.word	0x0001d3f0
        /*1e3c*/ 	.word	0x00000003
        /*1e40*/ 	.word	0x00042050
        /*1e44*/ 	.short	0x010a
        /*1e46*/ 	.byte	0x3f
	.zero		1


	//   ....[53]....
        /*1e48*/ 	.word	0x0001d450
        /*1e4c*/ 	.word	0x00000003
        /*1e50*/ 	.word	0x00042000
        /*1e54*/ 	.short	0x010a
        /*1e56*/ 	.byte	0x3f
	.zero		1


	//   ....[54]....
        /*1e58*/ 	.word	0x0001d4b0
        /*1e5c*/ 	.word	0x00000004
        /*1e60*/ 	.word	0xfffffff8
        /*1e64*/ 	.short	0x010a
        /*1e66*/ 	.byte	0x3f
	.zero		1


	//   ....[55]....
        /*1e68*/ 	.word	0x0001d510
        /*1e6c*/ 	.word	0x00000009
        /*1e70*/ 	.word	0x00042008
        /*1e74*/ 	.short	0x010a
        /*1e76*/ 	.byte	0x3f
	.zero		1


	//   ....[56]....
        /*1e78*/ 	.word	0x0001d570
        /*1e7c*/ 	.word	0x00000004
        /*1e80*/ 	.word	0x00042000
        /*1e84*/ 	.short	0x010a
        /*1e86*/ 	.byte	0x3f
	.zero		1


	//   ....[57]....
        /*1e88*/ 	.word	0x0001d5d0
        /*1e8c*/ 	.word	0x00000009
        /*1e90*/ 	.word	0x00042000
        /*1e94*/ 	.short	0x010a
        /*1e96*/ 	.byte	0x3f
	.zero		1


	//   ....[58]....
        /*1e98*/ 	.word	0x0001d630
        /*1e9c*/ 	.word	0x00000006
        /*1ea0*/ 	.word	0x00042000
        /*1ea4*/ 	.short	0x010a
        /*1ea6*/ 	.byte	0x3f
	.zero		1


	//   ....[59]....
        /*1ea8*/ 	.word	0x0001d690
        /*1eac*/ 	.word	0x00000002
        /*1eb0*/ 	.word	0x00042000
        /*1eb4*/ 	.short	0x010a
        /*1eb6*/ 	.byte	0x3f
	.zero		1


	//   ....[60]....
        /*1eb8*/ 	.word	0x0001d6f0
        /*1ebc*/ 	.word	0x00000003
        /*1ec0*/ 	.word	0x00000008
        /*1ec4*/ 	.short	0x010a
        /*1ec6*/ 	.byte	0x3f
	.zero		1


	//   ....[61]....
        /*1ec8*/ 	.word	0x0001d740
        /*1ecc*/ 	.word	0x00000004
        /*1ed0*/ 	.word	0x00042060
        /*1ed4*/ 	.short	0x010a
        /*1ed6*/ 	.byte	0x3f
	.zero		1


	//   ....[62]....
        /*1ed8*/ 	.word	0x0001d790
        /*1edc*/ 	.word	0x00000005
        /*1ee0*/ 	.word	0x00042028
        /*1ee4*/ 	.short	0x010a
        /*1ee6*/ 	.byte	0x3f
	.zero		1


	//   ....[63]....
        /*1ee8*/ 	.word	0x0001d7e0
        /*1eec*/ 	.word	0x00000005
        /*1ef0*/ 	.word	0x00042060
        /*1ef4*/ 	.short	0x010a
        /*1ef6*/ 	.byte	0x3f
	.zero		1


	//   ....[64]....
        /*1ef8*/ 	.word	0x0001d830
        /*1efc*/ 	.word	0x00000004
        /*1f00*/ 	.word	0x00042028
        /*1f04*/ 	.short	0x010a
        /*1f06*/ 	.byte	0x3f
	.zero		1


	//   ....[65]....
        /*1f08*/ 	.word	0x0001d880
        /*1f0c*/ 	.word	0x00000006
        /*1f10*/ 	.word	0x00042028
        /*1f14*/ 	.short	0x010a
        /*1f16*/ 	.byte	0x3f
	.zero		1


	//   ....[66]....
        /*1f18*/ 	.word	0x0001d8d0
        /*1f1c*/ 	.word	0x00000006
        /*1f20*/ 	.word	0x00042028
        /*1f24*/ 	.short	0x010a
        /*1f26*/ 	.byte	0x3f
	.zero		1


	//----- nvinfo : EIATTR_NUM_MBARRIERS
	.align		4
.L_40:
        /*1f28*/ 	.byte	0x03, 0x38
        /*1f2a*/ 	.short	0x001c


	//----- nvinfo : EIATTR_EXIT_INSTR_OFFSETS
	.align		4
        /*1f2c*/ 	.byte	0x04, 0x1c
        /*1f2e*/ 	.short	(.L_42 - .L_41)


	//   ....[0]....
.L_41:
        /*1f30*/ 	.word	0x000009e0


	//   ....[1]....
        /*1f34*/ 	.word	0x0001bf60


	//   ....[2]....
        /*1f38*/ 	.word	0x0001bfa0


	//   ....[3]....
        /*1f3c*/ 	.word	0x0001cca0


	//   ....[4]....
        /*1f40*/ 	.word	0x0001d3d0


	//----- nvinfo : EIATTR_MAX_THREADS
	.align		4
.L_42:
        /*1f44*/ 	.byte	0x04, 0x05
        /*1f46*/ 	.short	(.L_44 - .L_43)
.L_43:
        /*1f48*/ 	.word	0x00000180
        /*1f4c*/ 	.word	0x00000001
        /*1f50*/ 	.word	0x00000001


	//----- nvinfo : EIATTR_CRS_STACK_SIZE
	.align		4
.L_44:
        /*1f54*/ 	.byte	0x04, 0x1e
        /*1f56*/ 	.short	(.L_46 - .L_45)
.L_45:
        /*1f58*/ 	.word	0x00000000


	//----- nvinfo : EIATTR_CBANK_PARAM_SIZE
	.align		4
.L_46:
        /*1f5c*/ 	.byte	0x03, 0x19
        /*1f5e*/ 	.short	0x0870


	//----- nvinfo : EIATTR_PARAM_CBANK
	.align		4
        /*1f60*/ 	.byte	0x04, 0x0a
        /*1f62*/ 	.short	(.L_48 - .L_47)
	.align		4
.L_47:
        /*1f64*/ 	.word	index@(.nv.constant0._ZN7cutlass13device_kernelINS_4fmha6kernel28FmhaKernelTmaWarpSpecializedINS1_10collective30FmhaMainloopTmaWarpSpecializedINS_12float_e4m3_tEffN4cute5tupleIJNS7_1CILi128EEENS9_ILi256EEENS9_ILi192EEEEEENS8_IJiNS9_ILi1EEENS8_IJiiEEEEEESG_NS8_IJSE_iSF_EEENS4_14ResidualFusionEJEEENS4_15FmhaFwdEpilogueIS6_fNS8_IJNS9_ILi64EEESC_SB_EEEEENS2_23IndividualTileSchedulerEJEEEEEvNT_6ParamsE)
        /*1f68*/ 	.short	0x0210
        /*1f6a*/ 	.short	0x0870


	//----- nvinfo : EIATTR_SW_WAR
	.align		4
.L_48:
        /*1f6c*/ 	.byte	0x04, 0x36
        /*1f6e*/ 	.short	(.L_50 - .L_49)
.L_49:
        /*1f70*/ 	.word	0x00000008
.L_50:


//--------------------- .nv.callgraph             --------------------------
	.section	.nv.callgraph,"",@"SHT_CUDA_CALLGRAPH"
	.align	4
	.sectionentsize	8
	.align		4
        /*0000*/ 	.word	0x00000000
	.align		4
        /*0004*/ 	.word	0xffffffff
	.align		4
        /*0008*/ 	.word	index@(_ZN7cutlass13device_kernelINS_4fmha6kernel28FmhaKernelTmaWarpSpecializedINS1_10collective30FmhaMainloopTmaWarpSpecializedINS_12float_e4m3_tEffN4cute5tupleIJNS7_1CILi128EEENS9_ILi256EEENS9_ILi192EEEEEENS8_IJiNS9_ILi1EEENS8_IJiiEEEEEESG_NS8_IJSE_iSF_EEENS4_14ResidualFusionEJEEENS4_15FmhaFwdEpilogueIS6_fNS8_IJNS9_ILi64EEESC_SB_EEEEENS2_23IndividualTileSchedulerEJEEEEEvNT_6ParamsE)
	.align		4
        /*000c*/ 	.word	index@(__assertfail)
	.align		4
        /*0010*/ 	.word	0x00000000
	.align		4
        /*0014*/ 	.word	0xfffffffe
	.align		4
        /*0018*/ 	.word	0x00000000
	.align		4
        /*001c*/ 	.word	0xfffffffd
	.align		4
        /*0020*/ 	.word	0x00000000
	.align		4
        /*0024*/ 	.word	0xfffffffc


//--------------------- .nv.constant4             --------------------------
	.section	.nv.constant4,"a",@progbits
	.align	8
	.align		8
.nv.constant4:
        /*0000*/ 	.dword	__assertfail
	.align		8
        /*0008*/ 	.dword	__unnamed_1
	.align		8
        /*0010*/ 	.dword	__unnamed_2
	.align		8
        /*0018*/ 	.dword	_ZN39_INTERNAL_6f008c9c_4_k_cu_45c90c1b_30534cuda3std3__45__cpo5beginE
	.align		8
        /*0020*/ 	.dword	_ZN39_INTERNAL_6f008c9c_4_k_cu_45c90c1b_30534cuda3std3__45__cpo3endE
	.align		8
        /*0028*/ 	.dword	_ZN39_INTERNAL_6f008c9c_4_k_cu_45c90c1b_30534cuda3std3__45__cpo6cbeginE
	.align		8
        /*0030*/ 	.dword	_ZN39_INTERNAL_6f008c9c_4_k_cu_45c90c1b_30534cuda3std3__45__cpo4cendE
	.align		8
        /*0038*/ 	.dword	_ZN39_INTERNAL_6f008c9c_4_k_cu_45c90c1b_30534cuda3std3__441_GLOBAL__N__6f008c9c_4_k_cu_45c90c1b_30536ignoreE
	.align		8
        /*0040*/ 	.dword	_ZN39_INTERNAL_6f008c9c_4_k_cu_45c90c1b_30534cuda3std3__419piecewise_constructE
	.align		8
        /*0048*/ 	.dword	_ZN39_INTERNAL_6f008c9c_4_k_cu_45c90c1b_30534cuda3std3__48in_placeE
	.align		8
        /*0050*/ 	.dword	_ZN39_INTERNAL_6f008c9c_4_k_cu_45c90c1b_30534cuda3std6ranges3__45__cpo4swapE
	.align		8
        /*0058*/ 	.dword	_ZN39_INTERNAL_6f008c9c_4_k_cu_45c90c1b_30534cuda3std6ranges3__45__cpo9iter_moveE
	.align		8
        /*0060*/ 	.dword	_ZN39_INTERNAL_6f008c9c_4_k_cu_45c90c1b_30534cute7productE
	.align		8
        /*0068*/ 	.dword	_ZN39_INTERNAL_6f008c9c_4_k_cu_45c90c1b_30534cute1_E
	.align		8
        /*0070*/ 	.dword	$str$24
	.align		8
        /*0078*/ 	.dword	$str$25


//--------------------- .text._ZN7cutlass13device_kernelINS_4fmha6kernel28FmhaKernelTmaWarpSpecializedINS1_10collective30FmhaMainloopTmaWarpSpecializedINS_12float_e4m3_tEffN4cute5tupleIJNS7_1CILi128EEENS9_ILi256EEENS9_ILi192EEEEEENS8_IJiNS9_ILi1EEENS8_IJiiEEEEEESG_NS8_IJSE_iSF_EEENS4_14ResidualFusionEJEEENS4_15FmhaFwdEpilogueIS6_fNS8_IJNS9_ILi64EEESC_SB_EEEEENS2_23IndividualTileSchedulerEJEEEEEvNT_6ParamsE --------------------------
	.section	.text._ZN7cutlass13device_kernelINS_4fmha6kernel28FmhaKernelTmaWarpSpecializedINS1_10collective30FmhaMainloopTmaWarpSpecializedINS_12float_e4m3_tEffN4cute5tupleIJNS7_1CILi128EEENS9_ILi256EEENS9_ILi192EEEEEENS8_IJiNS9_ILi1EEENS8_IJiiEEEEEESG_NS8_IJSE_iSF_EEENS4_14ResidualFusionEJEEENS4_15FmhaFwdEpilogueIS6_fNS8_IJNS9_ILi64EEESC_SB_EEEEENS2_23IndividualTileSchedulerEJEEEEEvNT_6ParamsE,"ax",@progbits
	.align	128
.text._ZN7cutlass13device_kernelINS_4fmha6kernel28FmhaKernelTmaWarpSpecializedINS1_10collective30FmhaMainloopTmaWarpSpecializedINS_12float_e4m3_tEffN4cute5tupleIJNS7_1CILi128EEENS9_ILi256EEENS9_ILi192EEEEEENS8_IJiNS9_ILi1EEENS8_IJiiEEEEEESG_NS8_IJSE_iSF_EEENS4_14ResidualFusionEJEEENS4_15FmhaFwdEpilogueIS6_fNS8_IJNS9_ILi64EEESC_SB_EEEEENS2_23IndividualTileSchedulerEJEEEEEvNT_6ParamsE:
        .type           _ZN7cutlass13device_kernelINS_4fmha6kernel28FmhaKernelTmaWarpSpecializedINS1_10collective30FmhaMainloopTmaWarpSpecializedINS_12float_e4m3_tEffN4cute5tupleIJNS7_1CILi128EEENS9_ILi256EEENS9_ILi192EEEEEENS8_IJiNS9_ILi1EEENS8_IJiiEEEEEESG_NS8_IJSE_iSF_EEENS4_14ResidualFusionEJEEENS4_15FmhaFwdEpilogueIS6_fNS8_IJNS9_ILi64EEESC_SB_EEEEENS2_23IndividualTileSchedulerEJEEEEEvNT_6ParamsE,@function
        .size           _ZN7cutlass13device_kernelINS_4fmha6kernel28FmhaKernelTmaWarpSpecializedINS1_10collective30FmhaMainloopTmaWarpSpecializedINS_12float_e4m3_tEffN4cute5tupleIJNS7_1CILi128EEENS9_ILi256EEENS9_ILi192EEEEEENS8_IJiNS9_ILi1EEENS8_IJiiEEEEEESG_NS8_IJSE_iSF_EEENS4_14ResidualFusionEJEEENS4_15FmhaFwdEpilogueIS6_fNS8_IJNS9_ILi64EEESC_SB_EEEEENS2_23IndividualTileSchedulerEJEEEEEvNT_6ParamsE,(.L_x_122 - _ZN7cutlass13device_kernelINS_4fmha6kernel28FmhaKernelTmaWarpSpecializedINS1_10collective30FmhaMainloopTmaWarpSpecializedINS_12float_e4m3_tEffN4cute5tupleIJNS7_1CILi128EEENS9_ILi256EEENS9_ILi192EEEEEENS8_IJiNS9_ILi1EEENS8_IJiiEEEEEESG_NS8_IJSE_iSF_EEENS4_14ResidualFusionEJEEENS4_15FmhaFwdEpilogueIS6_fNS8_IJNS9_ILi64EEESC_SB_EEEEENS2_23IndividualTileSchedulerEJEEEEEvNT_6ParamsE)
        .other          _ZN7cutlass13device_kernelINS_4fmha6kernel28FmhaKernelTmaWarpSpecializedINS1_10collective30FmhaMainloopTmaWarpSpecializedINS_12float_e4m3_tEffN4cute5tupleIJNS7_1CILi128EEENS9_ILi256EEENS9_ILi192EEEEEENS8_IJiNS9_ILi1EEENS8_IJiiEEEEEESG_NS8_IJSE_iSF_EEENS4_14ResidualFusionEJEEENS4_15FmhaFwdEpilogueIS6_fNS8_IJNS9_ILi64EEESC_SB_EEEEENS2_23IndividualTileSchedulerEJEEEEEvNT_6ParamsE,@"STO_CUDA_ENTRY STV_DEFAULT"
_ZN7cutlass13device_kernelINS_4fmha6kernel28FmhaKernelTmaWarpSpecializedINS1_10collective30FmhaMainloopTmaWarpSpecializedINS_12float_e4m3_tEffN4cute5tupleIJNS7_1CILi128EEENS9_ILi256EEENS9_ILi192EEEEEENS8_IJiNS9_ILi1EEENS8_IJiiEEEEEESG_NS8_IJSE_iSF_EEENS4_14ResidualFusionEJEEENS4_15FmhaFwdEpilogueIS6_fNS8_IJNS9_ILi64EEESC_SB_EEEEENS2_23IndividualTileSchedulerEJEEEEEvNT_6ParamsE:
[----:B------:R-:W1:Y:S02]  /*0000*/  LDC R1, c[0x0][0x28] ;  /* 0x00000a00ff017b82 */ /* 0x000e640000000800 */
[----:B-1----:R-:W-:Y:S01]  /*0010*/  VIADD R1, R1, 0xfffffe68 ;  /* 0xfffffe6801017836 */ /* 0x002fe20000000000 */
[----:B------:R-:W1:Y:S01]  /*0020*/  S2R R0, SR_TID.X ;  /* 0x0000000000007919 */ /* 0x000e620000002100 */
[----:B------:R-:W-:Y:S01]  /*0030*/  ELECT P1, URZ, PT ;  /* 0x00000000003f782f */ /* 0x000fe20003820000 */
[----:B------:R-:W-:Y:S01]  /*0040*/  BSSY B0, `(.L_x_0) ;  /* 0x0000017000007945 */ /* 0x000fe20003800000 */
[----:B-1----:R-:W-:-:S05]  /*0050*/  SHF.R.U32.HI R2, RZ, 0x5, R0 ;  /* 0x00000005ff027819 */ /* 0x002fca0000011600 */
[----:B------:R-:W1:Y:S02]  /*0060*/  SHFL.IDX PT, R3, R2, RZ, 0x1f ;  /* 0x00001fff02037589 */ /* 0x000e6400000e0000 */
[----:B-1----:R-:W-:Y:S02]  /*0070*/  R2UR UR4, R3 ;  /* 0x00000000030472ca */ /* 0x002fe400000e0000 */
[----:B------:R-:W-:-:S06]  /*0080*/  SHF.R.U32.HI R3, RZ, 0x7, R0 ;  /* 0x00000007ff037819 */ /* 0x000fcc0000011600 */
[----:B------:R-:W1:Y:S05]  /*0090*/  SHFL.IDX PT, R3, R3, RZ, 0x1f ;  /* 0x00001fff03037589 */ /* 0x000e6a00000e0000 */
[----:B------:R-:W-:Y:S02]  /*00a0*/  USHF.R.S32.HI UR5, URZ, 0x1f, UR4 ;  /* 0x0000001f3f057899 */ /* 0x000fe40008011404 */
[----:B------:R-:W-:Y:S02]  /*00b0*/  ISETP.NE.OR P0, PT, RZ, UR4, !P1 ;  /* 0x00000004ff007c0c */ /* 0x000fe4000cf05670 */
[----:B------:R-:W-:-:S04]  /*00c0*/  ULEA.HI UR5, UR5, UR4, URZ, 0x2 ;  /* 0x0000000405057291 */ /* 0x000fc8000f8f103f */
[----:B------:R-:W-:-:S04]  /*00d0*/  ULOP3.LUT UR5, UR5, 0xfffffffc, URZ, 0xc0, !UPT ;  /* 0xfffffffc05057892 */ /* 0x000fc8000f8ec03f */
[----:B------:R-:W-:-:S03]  /*00e0*/  UIADD3 UR5, UR4, -UR5, URZ ;  /* 0x8000000504057290 */ /* 0x000fc6000fffe03f */
[----:B------:R-:W-:Y:S09]  /*00f0*/  @P0 BRA `(.L_x_1) ;  /* 0x00000000002c0947 */ /* 0x000ff20003800000 */
[----:B------:R-:W-:Y:S02]  /*0100*/  ULDC.64 UR6, c[0x0][0x198] ;  /* 0x0000660000067ab9 */ /* 0x000fe40000000a00 */
[----:B------:R-:W-:Y:S02]  /*0110*/  UIADD3 UR8, UP0, UR6, 0xf0, URZ ;  /* 0x000000f006087890 */ /* 0x000fe4000ff1e03f */
[----:B------:R-:W-:Y:S02]  /*0120*/  UIADD3 UR10, UP1, UR6, 0x1f0, URZ ;  /* 0x000001f0060a7890 */ /* 0x000fe4000ff3e03f */
[----:B------:R-:W-:Y:S02]  /*0130*/  UIADD3 UR6, UP2, UR6, 0x2f0, URZ ;  /* 0x000002f006067890 */ /* 0x000fe4000ff5e03f */
[----:B------:R-:W-:Y:S02]  /*0140*/  UIADD3.X UR9, URZ, UR7, URZ, UP0, !UPT ;  /* 0x000000073f097290 */ /* 0x000fe400087fe43f */
[----:B------:R-:W-:-:S02]  /*0150*/  UIADD3.X UR11, URZ, UR7, URZ, UP1, !UPT ;  /* 0x000000073f0b7290 */ /* 0x000fc40008ffe43f */
[----:B------:R-:W-:-:S05]  /*0160*/  UIADD3.X UR7, URZ, UR7, URZ, UP2, !UPT ;  /* 0x000000073f077290 */ /* 0x000fca00097fe43f */
[----:B------:R2:W-:Y:S02]  /*0170*/  UTMACCTL.PF [UR8] ;  /* 0x00000000080079b9 */ /* 0x0005e40008040000 */
[----:B------:R2:W-:Y:S02]  /*0180*/  UTMACCTL.PF [UR10] ;  /* 0x000000000a0079b9 */ /* 0x0005e40008040000 */
[----:B------:R2:W-:Y:S02]  /*0190*/  UTMACCTL.PF [UR6] ;  /* 0x00000000060079b9 */ /* 0x0005e40008040000 */
[----:B--2---:R-:W-:Y:S01]  /*01a0*/  NOP ;  /* 0x0000000000007918 */ /* 0x004fe20000000000 */
.L_x_1:
[----:B------:R-:W-:Y:S05]  /*01b0*/  BSYNC B0 ;  /* 0x0000000000007941 */ /* 0x000fea0003800000 */
.L_x_0:
[----:B------:R-:W2:Y:S01]  /*01c0*/  SHFL.IDX PT, R4, R2, RZ, 0x1f ;  /* 0x00001fff02047589 */ /* 0x000ea200000e0000 */
[----:B-1----:R-:W-:Y:S01]  /*01d0*/  R2UR UR37, R3 ;  /* 0x00000000032572ca */ /* 0x002fe200000e0000 */
[----:B------:R-:W-:-:S12]  /*01e0*/  UISETP.NE.AND UP0, UPT, UR5, 0x1, UPT ;  /* 0x000000010500788c */ /* 0x000fd8000bf05270 */
[----:B------:R-:W-:Y:S02]  /*01f0*/  UIADD3 UR7, UR37, -0x1, URZ ;  /* 0xffffffff25077890 */ /* 0x000fe4000fffe03f */
[----:B------:R-:W-:Y:S02]  /*0200*/  UISETP.EQ.AND UP0, UPT, UR37, URZ, !UP0 ;  /* 0x0000003f2500728c */ /* 0x000fe4000c702270 */
[----:B------:R-:W-:Y:S02]  /*0210*/  UISETP.GE.U32.AND UP1, UPT, UR7, 0x4, UPT ;  /* 0x000000040700788c */ /* 0x000fe4000bf26070 */
[----:B------:R-:W-:Y:S01]  /*0220*/  USEL UR4, URZ, 0x1, !UP0 ;  /* 0x000000013f047887 */ /* 0x000fe2000c000000 */
[----:B--2---:R-:W-:-:S03]  /*0230*/  ISETP.NE.AND P0, PT, R4, RZ, PT ;  /* 0x000000ff0400720c */ /* 0x004fc60003f05270 */
[----:B------:R-:W-:-:S10]  /*0240*/  USEL UR4, UR4, 0x2, UP1 ;  /* 0x0000000204047887 */ /* 0x000fd40008800000 */
[----:B------:R-:W-:Y:S05]  /*0250*/  @P0 BRA `(.L_x_2) ;  /* 0x0000000000480947 */ /* 0x000fea0003800000 */
[----:B------:R-:W1:Y:S01]  /*0260*/  S2UR UR8, SR_CgaCtaId ;  /* 0x00000000000879c3 */ /* 0x000e620000008800 */
[----:B------:R-:W-:Y:S01]  /*0270*/  UMOV UR6, 0x400 ;  /* 0x0000040000067882 */ /* 0x000fe20000000000 */
[----:B------:R-:W-:Y:S01]  /*0280*/  UMOV UR9, 0x1 ;  /* 0x0000000100097882 */ /* 0x000fe20000000000 */
[----:B------:R-:W-:Y:S01]  /*0290*/  UMOV UR10, 0x80 ;  /* 0x00000080000a7882 */ /* 0x000fe20000000000 */
[----:B------:R-:W-:Y:S01]  /*02a0*/  ELECT P0, URZ, PT ;  /* 0x00000000003f782f */ /* 0x000fe20003800000 */
[----:B------:R-:W-:-:S04]  /*02b0*/  UIADD3 UR10, -UR10, 0x100000, URZ ;  /* 0x001000000a0a7890 */ /* 0x000fc8000fffe13f */
[----:B------:R-:W-:Y:S02]  /*02c0*/  USHF.L.U32 UR11, UR10, 0xb, URZ ;  /* 0x0000000b0a0b7899 */ /* 0x000fe4000800063f */
[----:B------:R-:W-:Y:S02]  /*02d0*/  USHF.L.U32 UR10, UR10, 0x1, URZ ;  /* 0x000000010a0a7899 */ /* 0x000fe4000800063f */
[----:B-1----:R-:W-:Y:S02]  /*02e0*/  ULEA UR6, UR8, UR6, 0x18 ;  /* 0x0000000608067291 */ /* 0x002fe4000f8ec03f */
[----:B------:R-:W-:-:S04]  /*02f0*/  UIADD3 UR8, -UR9, 0x100000, URZ ;  /* 0x0010000009087890 */ /* 0x000fc8000fffe13f */
[----:B------:R-:W-:Y:S02]  /*0300*/  USHF.L.U32 UR9, UR8, 0xb, URZ ;  /* 0x0000000b08097899 */ /* 0x000fe4000800063f */
[----:B------:R-:W-:Y:S01]  /*0310*/  USHF.L.U32 UR8, UR8, 0x1, URZ ;  /* 0x0000000108087899 */ /* 0x000fe2000800063f */
[----:B------:R-:W1:Y:S11]  /*0320*/  FENCE.VIEW.ASYNC.S ;  /* 0x00000000000073c6 */ /* 0x000e760000000000 */
[----:B-1----:R1:W2:Y:S01]  /*0330*/  SYNCS.EXCH.64 URZ, [UR6+0x42050], UR8 ;  /* 0x04205008063f75b2 */ /* 0x0022a20008000100 */
[----:B------:R1:W3:Y:S01]  /*0340*/  SYNCS.EXCH.64 URZ, [UR6+0x42060], UR10 ;  /* 0x0420600a063f75b2 */ /* 0x0002e20008000100 */
[----:B------:R1:W4:Y:S01]  /*0350*/  SYNCS.EXCH.64 URZ, [UR6+0x42058], UR8 ;  /* 0x04205808063f75b2 */ /* 0x0003220008000100 */
[----:B------:R1:W1:Y:S01]  /*0360*/  SYNCS.EXCH.64 URZ, [UR6+0x42068], UR10 ;  /* 0x0420680a063f75b2 */ /* 0x0002620008000100 */
[----:B------:R-:W-:Y:S01]  /*0370*/  NOP ;  /* 0x0000000000007918 */ /* 0x000fe20000000000 */
.L_x_2:
[----:B------:R-:W5:Y:S01]  /*0380*/  SHFL.IDX PT, R3, R2, RZ, 0x1f ;  /* 0x00001fff02037589 */ /* 0x000f6200000e0000 */
[----:B------:R-:W-:Y:S01]  /*0390*/  NOP ;  /* 0x0000000000007918 */ /* 0x000fe20000000000 */
[----:B-----5:R-:W-:-:S13]  /*03a0*/  ISETP.NE.AND P0, PT, R3, RZ, PT ;  /* 0x000000ff0300720c */ /* 0x020fda0003f05270 */
[----:B------:R-:W-:Y:S05]  /*03b0*/  @P0 BRA `(.L_x_3) ;  /* 0x0000000000600947 */ /* 0x000fea0003800000 */
[----:B-1----:R-:W1:Y:S01]  /*03c0*/  S2UR UR8, SR_CgaCtaId ;  /* 0x00000000000879c3 */ /* 0x002e620000008800 */
[----:B------:R-:W-:Y:S01]  /*03d0*/  UMOV UR6, 0x400 ;  /* 0x0000040000067882 */ /* 0x000fe20000000000 */
[----:B------:R-:W-:Y:S01]  /*03e0*/  UMOV UR10, 0x1 ;  /* 0x00000001000a7882 */ /* 0x000fe20000000000 */
[----:B------:R-:W-:Y:S01]  /*03f0*/  UMOV UR9, 0x100 ;  /* 0x0000010000097882 */ /* 0x000fe20000000000 */
[----:B------:R-:W-:-:S04]  /*0400*/  UIADD3 UR10, -UR10, 0x100000, URZ ;  /* 0x001000000a0a7890 */ /* 0x000fc8000fffe13f */
[----:B------:R-:W-:Y:S02]  /*0410*/  USHF.L.U32 UR11, UR10, 0xb, URZ ;  /* 0x0000000b0a0b7899 */ /* 0x000fe4000800063f */
[----:B------:R-:W-:Y:S01]  /*0420*/  USHF.L.U32 UR10, UR10, 0x1, URZ ;  /* 0x000000010a0a7899 */ /* 0x000fe2000800063f */
[----:B------:R-:W-:Y:S01]  /*0430*/  ELECT P0, URZ, PT ;  /* 0x00000000003f782f */ /* 0x000fe20003800000 */
[----:B-1----:R-:W-:Y:S02]  /*0440*/  ULEA UR6, UR8, UR6, 0x18 ;  /* 0x0000000608067291 */ /* 0x002fe4000f8ec03f */
[----:B------:R-:W-:-:S04]  /*0450*/  UIADD3 UR8, -UR9, 0x100000, URZ ;  /* 0x0010000009087890 */ /* 0x000fc8000fffe13f */
[----:B------:R-:W-:Y:S02]  /*0460*/  USHF.L.U32 UR9, UR8, 0xb, URZ ;  /* 0x0000000b08097899 */ /* 0x000fe4000800063f */
[----:B------:R-:W-:Y:S01]  /*0470*/  USHF.L.U32 UR8, UR8, 0x1, URZ ;  /* 0x0000000108087899 */ /* 0x000fe2000800063f */
[----:B------:R-:W1:Y:S03]  /*0480*/  FENCE.VIEW.ASYNC.S ;  /* 0x00000000000073c6 */ /* 0x000e660000000000 */
[----:B-1----:R1:W1:Y:S08]  /*0490*/  SYNCS.EXCH.64 URZ, [UR6+0x42000], UR10 ;  /* 0x0420000a063f75b2 */ /* 0x0022700008000100 */
[----:B------:R1:W1:Y:S01]  /*04a0*/  SYNCS.EXCH.64 URZ, [UR6+0x42028], UR8 ;  /* 0x04202808063f75b2 */ /* 0x0002620008000100 */
        /* <DEDUP_REMOVED lines=8> */
[----:B------:R-:W-:Y:S01]  /*0530*/  NOP ;  /* 0x0000000000007918 */ /* 0x000fe20000000000 */
.L_x_3:
        /* <DEDUP_REMOVED lines=21> */
[----:B------:R-:W-:Y:S01]  /*0690*/  NOP ;  /* 0x0000000000007918 */ /* 0x000fe20000000000 */
.L_x_4:
[----:B------:R-:W5:Y:S01]  /*06a0*/  SHFL.IDX PT, R3, R2, RZ, 0x1f ;  /* 0x00001fff02037589 */ /* 0x000f6200000e0000 */
[----:B------:R-:W-:Y:S01]  /*06b0*/  ELECT P0, URZ, PT ;  /* 0x00000000003f782f */ /* 0x000fe20003800000 */
[----:B------:R-:W-:Y:S01]  /*06c0*/  NOP ;  /* 0x0000000000007918 */ /* 0x000fe20000000000 */
[----:B-1----:R-:W-:Y:S02]  /*06d0*/  UMOV UR8, 0x80 ;  /* 0x0000008000087882 */ /* 0x002fe40000000000 */
[C---:B-----5:R-:W-:Y:S02]  /*06e0*/  ISETP.NE.OR P0, PT, R3.reuse, RZ, !P0 ;  /* 0x000000ff0300720c */ /* 0x060fe40004705670 */
[----:B------:R-:W-:-:S11]  /*06f0*/  ISETP.NE.AND P2, PT, R3, RZ, PT ;  /* 0x000000ff0300720c */ /* 0x000fd60003f45270 */
[----:B------:R-:W-:Y:S01]  /*0700*/  VOTEU.ALL UP0, P0 ;  /* 0x00000000003f7886 */ /* 0x000fe20000000000 */
[----:B------:R-:W-:Y:S01]  /*0710*/  VOTEU.ALL UP2, P0 ;  /* 0x00000000003f7886 */ /* 0x000fe20000040000 */
[----:B------:R-:W-:Y:S01]  /*0720*/  VOTEU.ALL UP3, P0 ;  /* 0x00000000003f7886 */ /* 0x000fe20000060000 */
[----:B------:R-:W-:Y:S02]  /*0730*/  VOTEU.ALL UP4, P0 ;  /* 0x00000000003f7886 */ /* 0x000fe40000080000 */
[----:B------:R-:W1:Y:S01]  /*0740*/  @!UP0 S2UR UR10, SR_CgaCtaId ;  /* 0x00000000000a89c3 */ /* 0x000e620000008800 */
[----:B------:R-:W-:Y:S01]  /*0750*/  @!UP0 UMOV UR6, 0x400 ;  /* 0x0000040000068882 */ /* 0x000fe20000000000 */
[----:B------:R-:W-:-:S04]  /*0760*/  @!UP0 UIADD3 UR8, -UR8, 0x100000, URZ ;  /* 0x0010000008088890 */ /* 0x000fc8000fffe13f */
[----:B------:R-:W-:Y:S02]  /*0770*/  @!UP0 USHF.L.U32 UR9, UR8, 0xb, URZ ;  /* 0x0000000b08098899 */ /* 0x000fe4000800063f */
[----:B------:R-:W-:Y:S02]  /*0780*/  @!UP0 USHF.L.U32 UR8, UR8, 0x1, URZ ;  /* 0x0000000108088899 */ /* 0x000fe4000800063f */
[----:B-1----:R-:W-:Y:S01]  /*0790*/  @!UP0 ULEA UR6, UR10, UR6, 0x18 ;  /* 0x000000060a068291 */ /* 0x002fe2000f8ec03f */
[----:B------:R-:W-:Y:S01]  /*07a0*/  VOTEU.ALL UP0, P0 ;  /* 0x00000000003f7886 */ /* 0x000fe20000000000 */
[----:B------:R-:W1:Y:S10]  /*07b0*/  FENCE.VIEW.ASYNC.S ;  /* 0x00000000000073c6 */ /* 0x000e740000000000 */
[----:B-1----:R1:W1:Y:S01]  /*07c0*/  @!UP0 SYNCS.EXCH.64 URZ, [UR6+0x42090], UR8 ;  /* 0x04209008063f85b2 */ /* 0x0022620008000100 */
[----:B------:R1:W1:Y:S01]  /*07d0*/  @!UP2 SYNCS.EXCH.64 URZ, [UR6+0x42098], UR8 ;  /* 0x04209808063fa5b2 */ /* 0x0002620008000100 */
[----:B------:R1:W1:Y:S01]  /*07e0*/  @!UP3 SYNCS.EXCH.64 URZ, [UR6+0x420a0], UR8 ;  /* 0x0420a008063fb5b2 */ /* 0x0002620008000100 */
[----:B------:R1:W1:Y:S01]  /*07f0*/  @!UP4 SYNCS.EXCH.64 URZ, [UR6+0x420a8], UR8 ;  /* 0x0420a808063fc5b2 */ /* 0x0002620008000100 */
[----:B------:R-:W-:Y:S01]  /*0800*/  NOP ;  /* 0x0000000000007918 */ /* 0x000fe20000000000 */
[----:B------:R-:W-:Y:S05]  /*0810*/  @P2 BRA `(.L_x_5) ;  /* 0x0000000000502947 */ /* 0x000fea0003800000 */
[----:B-1----:R-:W1:Y:S01]  /*0820*/  S2UR UR8, SR_CgaCtaId ;  /* 0x00000000000879c3 */ /* 0x002e620000008800 */
        /* <DEDUP_REMOVED lines=12> */
[----:B-1----:R1:W1:Y:S01]  /*08f0*/  SYNCS.EXCH.64 URZ, [UR6+0x420c0], UR8 ;  /* 0x0420c008063f75b2 */ /* 0x0022620008000100 */
[----:B------:R1:W1:Y:S01]  /*0900*/  SYNCS.EXCH.64 URZ, [UR6+0x420d8], UR10 ;  /* 0x0420d80a063f75b2 */ /* 0x0002620008000100 */
[----:B------:R1:W1:Y:S01]  /*0910*/  SYNCS.EXCH.64 URZ, [UR6+0x420c8], UR8 ;  /* 0x0420c808063f75b2 */ /* 0x0002620008000100 */
[----:B------:R1:W1:Y:S01]  /*0920*/  SYNCS.EXCH.64 URZ, [UR6+0x420e0], UR10 ;  /* 0x0420e00a063f75b2 */ /* 0x0002620008000100 */
[----:B------:R1:W1:Y:S01]  /*0930*/  SYNCS.EXCH.64 URZ, [UR6+0x420d0], UR8 ;  /* 0x0420d008063f75b2 */ /* 0x0002620008000100 */
[----:B------:R1:W1:Y:S01]  /*0940*/  SYNCS.EXCH.64 URZ, [UR6+0x420e8], UR10 ;  /* 0x0420e80a063f75b2 */ /* 0x0002620008000100 */
[----:B------:R-:W-:Y:S01]  /*0950*/  NOP ;  /* 0x0000000000007918 */ /* 0x000fe20000000000 */
.L_x_5:
[----:B------:R-:W-:Y:S01]  /*0960*/  ISETP.NE.AND P0, PT, RZ, UR37, PT ;  /* 0x00000025ff007c0c */ /* 0x000fe2000bf05270 */
[----:B------:R-:W-:Y:S01]  /*0970*/  IMAD.U32 R2, RZ, RZ, UR5 ;  /* 0x00000005ff027e24 */ /* 0x000fe2000f8e00ff */
[----:B------:R-:W-:Y:S01]  /*0980*/  NOP ;  /* 0x0000000000007918 */ /* 0x000fe20000000000 */
[----:B-1234-:R-:W-:Y:S03]  /*0990*/  BAR.SYNC.DEFER_BLOCKING 0x0 ;  /* 0x0000000000007b1d */ /* 0x01efe60000010000 */
[----:B------:R-:W-:-:S07]  /*09a0*/  ISETP.EQ.AND P2, PT, R2, 0x1, P1 ;  /* 0x000000010200780c */ /* 0x000fce0000f42270 */
[----:B------:R-:W-:Y:S06]  /*09b0*/  @!P0 BRA `(.L_x_6) ;  /* 0x000001b4006c8947 */ /* 0x000fec0003800000 */
[----:B------:R-:W-:-:S06]  /*09c0*/  UISETP.GT.U32.AND UP0, UPT, UR7, 0x3, UPT ;  /* 0x000000030700788c */ /* 0x000fcc000bf04070 */
[----:B------:R-:W-:-:S13]  /*09d0*/  PLOP3.LUT P0, PT, PT, PT, UP0, 0x80, 0x0 ;  /* 0x000000000000781c */ /* 0x000fda0003f0f008 */
[----:B------:R-:W-:Y:S05]  /*09e0*/  @P0 EXIT ;  /* 0x000000000000094d */ /* 0x000fea0003800000 */
.L_x_7:
[----:B------:R-:W-:-:S08]  /*09f0*/  NOP ;  /* 0x0000000000007918 */ /* 0x000fd00000000000 */
[----:B------:R-:W1:Y:S02]  /*0a00*/  USETMAXREG.TRY_ALLOC.CTAPOOL UP0, 0xf0 ;  /* 0x000000f0000079c8 */ /* 0x000e640008000600 */
[----:B-1----:R-:W-:-:S13]  /*0a10*/  PLOP3.LUT P0, PT, PT, PT, UP0, 0x80, 0x0 ;  /* 0x000000000000781c */ /* 0x002fda0003f0f008 */
[----:B------:R-:W-:Y:S05]  /*0a20*/  @!P0 BRA `(.L_x_7) ;  /* 0xfffffffc00f08947 */ /* 0x000fea000383ffff */
[----:B------:R-:W-:Y:S01]  /*0a30*/  UISETP.NE.AND UP0, UPT, UR37, 0x1, UPT ;  /* 0x000000012500788c */ /* 0x000fe2000bf05270 */
[----:B------:R-:W1:Y:S01]  /*0a40*/  S2UR UR42, SR_CTAID.X ;  /* 0x00000000002a79c3 */ /* 0x000e620000002500 */
[----:B------:R-:W-:Y:S01]  /*0a50*/  UMOV UR5, URZ ;  /* 0x0000003f00057c82 */ /* 0x000fe20008000000 */
[----:B------:R-:W-:-:S03]  /*0a60*/  UMOV UR6, URZ ;  /* 0x0000003f00067c82 */ /* 0x000fc60008000000 */
[----:B------:R-:W-:-:S13]  /*0a70*/  PLOP3.LUT P0, PT, PT, PT, UP0, 0x80, 0x0 ;  /* 0x000000000000781c */ /* 0x000fda0003f0f008 */
[----:B------:R-:W-:Y:S05]  /*0a80*/  @!P0 BRA `(.L_x_8) ;  /* 0x00000000003c8947 */ /* 0x000fea0003800000 */
[----:B------:R-:W-:Y:S01]  /*0a90*/  UISETP.NE.AND UP0, UPT, UR37, 0x2, UPT ;  /* 0x000000022500788c */ /* 0x000fe2000bf05270 */
[----:B------:R-:W-:-:S05]  /*0aa0*/  UMOV UR6, 0x1 ;  /* 0x0000000100067882 */ /* 0x000fca0000000000 */
[----:B------:R-:W-:-:S13]  /*0ab0*/  PLOP3.LUT P1, PT, PT, PT, UP0, 0x80, 0x0 ;  /* 0x000000000000781c */ /* 0x000fda0003f2f008 */
[----:B------:R-:W-:Y:S05]  /*0ac0*/  @!P1 BRA `(.L_x_8) ;  /* 0x00000000002c9947 */ /* 0x000fea0003800000 */
[----:B------:R-:W-:-:S06]  /*0ad0*/  UISETP.NE.AND UP0, UPT, UR37, 0x3, UPT ;  /* 0x000000032500788c */ /* 0x000fcc000bf05270 */
[----:B------:R-:W-:-:S13]  /*0ae0*/  PLOP3.LUT P1, PT, PT, PT, UP0, 0x80, 0x0 ;  /* 0x000000000000781c */ /* 0x000fda0003f2f008 */
[----:B------:R-:W-:Y:S05]  /*0af0*/  @!P1 BRA `(.L_x_9) ;  /* 0x0000000000189947 */ /* 0x000fea0003800000 */
[----:B------:R-:W-:-:S11]  /*0b00*/  UISETP.NE.AND UP0, UPT, UR37, 0x4, UPT ;  /* 0x000000042500788c */ /* 0x000fd6000bf05270 */
[----:B------:R-:W-:Y:S01]  /*0b10*/  @!UP0 UMOV UR5, 0x1 ;  /* 0x0000000100058882 */ /* 0x000fe20000000000 */
[----:B------:R-:W-:Y:S01]  /*0b20*/  @!UP0 UMOV UR6, 0x1 ;  /* 0x0000000100068882 */ /* 0x000fe20000000000 */
[----:B------:R-:W-:Y:S01]  /*0b30*/  @UP0 UMOV UR5, URZ ;  /* 0x0000003f00050c82 */ /* 0x000fe20008000000 */
[----:B------:R-:W-:Y:S01]  /*0b40*/  @UP0 UMOV UR6, URZ ;  /* 0x0000003f00060c82 */ /* 0x000fe20008000000 */
[----:B------:R-:W-:Y:S05]  /*0b50*/  BRA `(.L_x_8) ;  /* 0x0000000000087947 */ /* 0x000fea0003800000 */
.L_x_9:
[----:B------:R-:W-:Y:S01]  /*0b60*/  UMOV UR5, 0x1 ;  /* 0x0000000100057882 */ /* 0x000fe20000000000 */
[----:B------:R-:W-:-:S05]  /*0b70*/  UMOV UR6, URZ ;  /* 0x0000003f00067c82 */ /* 0x000fca0008000000 */
.L_x_8:
[----:B------:R-:W-:Y:S05]  /*0b80*/  @!P0 BRA `(.L_x_10) ;  /* 0x00000000003c8947 */ /* 0x000fea0003800000 */
[----:B------:R-:W-:-:S06]  /*0b90*/  UISETP.NE.AND UP0, UPT, UR37, 0x2, UPT ;  /* 0x000000022500788c */ /* 0x000fcc000bf05270 */
[----:B------:R-:W-:-:S13]  /*0ba0*/  PLOP3.LUT P0, PT, PT, PT, UP0, 0x80, 0x0 ;  /* 0x000000000000781c */ /* 0x000fda0003f0f008 */
[----:B------:R-:W-:Y:S05]  /*0bb0*/  @!P0 BRA `(.L_x_11) ;  /* 0x0000000000288947 */ /* 0x000fea0003800000 */
[----:B------:R-:W-:-:S06]  /*0bc0*/  UISETP.NE.AND UP0, UPT, UR37, 0x3, UPT ;  /* 0x000000032500788c */ /* 0x000fcc000bf05270 */
[----:B------:R-:W-:-:S13]  /*0bd0*/  PLOP3.LUT P0, PT, PT, PT, UP0, 0x80, 0x0 ;  /* 0x000000000000781c */ /* 0x000fda0003f0f008 */
[----:B------:R-:W-:Y:S05]  /*0be0*/  @!P0 BRA `(.L_x_12) ;  /* 0x0000000000148947 */ /* 0x000fea0003800000 */
[----:B------:R-:W-:-:S06]  /*0bf0*/  UISETP.NE.AND UP0, UPT, UR37, 0x4, UPT ;  /* 0x000000042500788c */ /* 0x000fcc000bf05270 */
[----:B------:R-:W-:-:S13]  /*0c00*/  PLOP3.LUT P0, PT, PT, PT, UP0, 0x80, 0x0 ;  /* 0x000000000000781c */ /* 0x000fda0003f0f008 */
[----:B------:R-:W-:Y:S05]  /*0c10*/  @P0 BRA `(.L_x_13) ;  /* 0x00000000001c0947 */ /* 0x000fea0003800000 */
[----:B-1----:R-:W-:Y:S01]  /*0c20*/  ULEA UR42, UR42, 0x3, 0x1 ;  /* 0x000000032a2a7891 */ /* 0x002fe2000f8e083f */
[----:B------:R-:W-:Y:S11]  /*0c30*/  BRA `(.L_x_13) ;  /* 0x0000000000147947 */ /* 0x000ff60003800000 */
.L_x_12:
[----:B-1----:R-:W-:Y:S01]  /*0c40*/  ULEA UR42, UR42, 0x2, 0x1 ;  /* 0x000000022a2a7891 */ /* 0x002fe2000f8e083f */
[----:B------:R-:W-:Y:S11]  /*0c50*/  BRA `(.L_x_13) ;  /* 0x00000000000c7947 */ /* 0x000ff60003800000 */
.L_x_11:
[----:B-1----:R-:W-:Y:S01]  /*0c60*/  ULEA UR42, UR42, 0x1, 0x1 ;  /* 0x000000012a2a7891 */ /* 0x002fe2000f8e083f */
[----:B------:R-:W-:Y:S11]  /*0c70*/  BRA `(.L_x_13) ;  /* 0x0000000000047947 */ /* 0x000ff60003800000 */
.L_x_10:
[----:B-1----:R-:W-:-:S12]  /*0c80*/  USHF.L.U32 UR42, UR42, 0x1, URZ ;  /* 0x000000012a2a7899 */ /* 0x002fd8000800063f */
.L_x_13:
[----:B------:R-:W-:-:S04]  /*0c90*/  ULOP3.LUT UR8, UR4, 0x1, URZ, 0xfc, !UPT ;  /* 0x0000000104087892 */ /* 0x000fc8000f8efc3f */
[----:B------:R-:W-:-:S06]  /*0ca0*/  UISETP.NE.AND UP0, UPT, UR8, 0x3, UPT ;  /* 0x000000030800788c */ /* 0x000fcc000bf05270 */
[----:B------:R-:W-:-:S13]  /*0cb0*/  PLOP3.LUT P0, PT, PT, PT, UP0, 0x80, 0x0 ;  /* 0x000000000000781c */ /* 0x000fda0003f0f008 */
[----:B------:R-:W-:Y:S05]  /*0cc0*/  @!P0 BRA `(.L_x_14) ;  /* 0x0000000000048947 */ /* 0x000fea0003800000 */
[----:B-1----:R-:W-:Y:S01]  /*0cd0*/  BPT.TRAP 0x1 ;  /* 0x000000040000795c */ /* 0x002fe20000300000 */
.L_x_14:
[----:B------:R-:W2:Y:S01]  /*0ce0*/  S2UR UR8, SR_CgaCtaId ;  /* 0x00000000000879c3 */ /* 0x000ea20000008800 */
[----:B------:R-:W-:Y:S01]  /*0cf0*/  UMOV UR36, 0x400 ;  /* 0x0000040000247882 */ /* 0x000fe20000000000 */
[----:B------:R-:W-:Y:S01]  /*0d00*/  IMAD.U32 R4, RZ, RZ, UR5 ;  /* 0x00000005ff047e24 */ /* 0x000fe2000f8e00ff */
[----:B------:R-:W-:-:S04]  /*0d10*/  SHF.R.S32.HI R3, RZ, 0x1f, R0 ;  /* 0x0000001fff037819 */ /* 0x000fc80000011400 */
[----:B------:R-:W-:Y:S02]  /*0d20*/  SHF.L.U32 R4, R4, 0x1f, RZ ;  /* 0x0000001f04047819 */ /* 0x000fe400000006ff */
[----:B------:R-:W-:-:S04]  /*0d30*/  LEA.HI R3, R3, R0, RZ, 0x7 ;  /* 0x0000000003037211 */ /* 0x000fc800078f38ff */
[----:B------:R-:W-:-:S05]  /*0d40*/  LOP3.LUT R3, R3, 0xffffff80, RZ, 0xc0, !PT ;  /* 0xffffff8003037812 */ /* 0x000fca00078ec0ff */
[----:B------:R-:W-:-:S05]  /*0d50*/  IMAD.IADD R3, R0, 0x1, -R3 ;  /* 0x0000000100037824 */ /* 0x000fca00078e0a03 */
[----:B------:R-:W-:Y:S01]  /*0d60*/  SHF.R.S32.HI R2, RZ, 0x1f, R3 ;  /* 0x0000001fff027819 */ /* 0x000fe20000011403 */
[----:B--2---:R-:W-:-:S03]  /*0d70*/  ULEA UR36, UR8, UR36, 0x18 ;  /* 0x0000002408247291 */ /* 0x004fc6000f8ec03f */
[----:B------:R-:W-:Y:S01]  /*0d80*/  LEA.HI R2, R2, R3, RZ, 0x2 ;  /* 0x0000000302027211 */ /* 0x000fe200078f10ff */
[----:B------:R-:W-:-:S03]  /*0d90*/  ULEA UR8, UR6, UR36, 0x3 ;  /* 0x0000002406087291 */ /* 0x000fc6000f8e183f */
[----:B------:R-:W-:-:S05]  /*0da0*/  LOP3.LUT R2, R2, 0x7ffffffc, RZ, 0xc0, !PT ;  /* 0x7ffffffc02027812 */ /* 0x000fca00078ec0ff */
[----:B------:R-:W-:Y:S01]  /*0db0*/  IMAD.IADD R2, R3, 0x1, -R2 ;  /* 0x0000000103027824 */ /* 0x000fe200078e0a02 */
[----:B------:R-:W2:Y:S02]  /*0dc0*/  SYNCS.PHASECHK.TRANS64.TRYWAIT P1, [UR8+0x42050], R4 ;  /* 0x04205004ff0075a7 */ /* 0x000ea40008020148 */
[----:B--2---:R-:W-:Y:S05]  /*0dd0*/  @!P1 BRA `(.L_x_15) ;  /* 0x000001c400809947 */ /* 0x004fea0003800000 */
.L_x_104:
[----:B------:R-:W-:Y:S01]  /*0de0*/  IMAD.SHL.U32 R7, R2, 0x2, RZ ;  /* 0x0000000202077824 */ /* 0x000fe200078e00ff */
[----:B------:R-:W-:Y:S06]  /*0df0*/  @!P0 BRA `(.L_x_16) ;  /* 0x0000000000048947 */ /* 0x000fec0003800000 */
[----:B-1----:R-:W-:Y:S01]  /*0e00*/  BPT.TRAP 0x1 ;  /* 0x000000040000795c */ /* 0x002fe20000300000 */
.L_x_16:
[----:B------:R-:W-:Y:S01]  /*0e10*/  SHF.L.U32 R2, RZ, 0x1f, RZ ;  /* 0x0000001fff027819 */ /* 0x000fe200000006ff */
[----:B------:R-:W-:Y:S01]  /*0e20*/  UIADD3 UR32, UR36, 0x42090, URZ ;  /* 0x0004209024207890 */ /* 0x000fe2000fffe03f */
[----:B------:R-:W-:Y:S02]  /*0e30*/  ISETP.NE.AND P2, PT, RZ, UR7, PT ;  /* 0x00000007ff007c0c */ /* 0x000fe4000bf45270 */
[----:B------:R-:W3:Y:S02]  /*0e40*/  SYNCS.PHASECHK.TRANS64.TRYWAIT P1, [UR36+0x42000], R2 ;  /* 0x04200002ff0075a7 */ /* 0x000ee40008020164 */
[----:B---3--:R-:W-:Y:S09]  /*0e50*/  @!P1 BRA `(.L_x_17) ;  /* 0x000001c400789947 */ /* 0x008ff20003800000 */
.L_x_105:
[----:B------:R-:W-:Y:S01]  /*0e60*/  ULEA UR5, UR37, UR32, 0x3 ;  /* 0x0000002025057291 */ /* 0x000fe2000f8e183f */
[----:B--2---:R-:W-:-:S04]  /*0e70*/  SEL R3, RZ, 0x1, P2 ;  /* 0x00000001ff037807 */ /* 0x004fc80001000000 */
[----:B------:R-:W-:-:S04]  /*0e80*/  SHF.L.U32 R3, R3, 0x1f, RZ ;  /* 0x0000001f03037819 */ /* 0x000fc800000006ff */
[----:B------:R-:W2:Y:S02]  /*0e90*/  SYNCS.PHASECHK.TRANS64.TRYWAIT P1, [UR5+-0x8], R3 ;  /* 0xfffff803ff0075a7 */ /* 0x000ea40008020145 */
[----:B--2---:R-:W-:Y:S05]  /*0ea0*/  @!P1 BRA `(.L_x_18) ;  /* 0x000001c4007c9947 */ /* 0x004fea0003800000 */
.L_x_106:
[----:B------:R-:W-:Y:S01]  /*0eb0*/  USHF.R.U32.HI UR5, URZ, 0x4, UR36 ;  /* 0x000000043f057899 */ /* 0x000fe20008011624 */
[----:B------:R-:W-:Y:S01]  /*0ec0*/  WARPGROUP.ARRIVE ;  /* 0x00000000000079c5 */ /* 0x000fe20000000000 */
[----:B------:R-:W-:Y:S01]  /*0ed0*/  UIADD3 UR8, UR36, 0x6000, URZ ;  /* 0x0000600024087890 */ /* 0x000fe2000fffe03f */
[C---:B--2---:R-:W-:Y:S01]  /*0ee0*/  VIADD R3, R7.reuse, 0x1 ;  /* 0x0000000107037836 */ /* 0x044fe20000000000 */
[----:B------:R-:W-:Y:S01]  /*0ef0*/  ULOP3.LUT UR5, UR5, 0x3fff, URZ, 0xc0, !UPT ;  /* 0x00003fff05057892 */ /* 0x000fe2000f8ec03f */
[C---:B------:R-:W-:Y:S01]  /*0f00*/  VIADD R4, R7.reuse, 0x8 ;  /* 0x0000000807047836 */ /* 0x040fe20000000000 */
[----:B------:R-:W-:Y:S01]  /*0f10*/  USHF.R.U32.HI UR8, URZ, 0x4, UR8 ;  /* 0x000000043f087899 */ /* 0x000fe20008011608 */
[C---:B------:R-:W-:Y:S01]  /*0f20*/  VIADD R5, R7.reuse, 0x49 ;  /* 0x0000004907057836 */ /* 0x040fe20000000000 */
[----:B------:R-:W-:Y:S01]  /*0f30*/  ULOP3.LUT UR5, UR5, 0x10000, URZ, 0xfc, !UPT ;  /* 0x0001000005057892 */ /* 0x000fe2000f8efc3f */
[C---:B------:R-:W-:Y:S01]  /*0f40*/  VIADD R6, R7.reuse, 0x98 ;  /* 0x0000009807067836 */ /* 0x040fe20000000000 */
[----:B------:R-:W-:Y:S01]  /*0f50*/  ULOP3.LUT UR8, UR8, 0x3fff, URZ, 0xc0, !UPT ;  /* 0x00003fff08087892 */ /* 0x000fe2000f8ec03f */
[C---:B------:R-:W-:Y:S01]  /*0f60*/  VIADD R8, R7.reuse, 0x99 ;  /* 0x0000009907087836 */ /* 0x040fe20000000000 */
[----:B------:R-:W-:Y:S01]  /*0f70*/  UIMAD UR5, UR6, 0x300, UR5 ;  /* 0x00000300060578a4 */ /* 0x000fe2000f8e0205 */
[----:B------:R-:W-:Y:S01]  /*0f80*/  VIADD R22, R7, 0xb1 ;  /* 0x000000b107167836 */ /* 0x000fe20000000000 */
[----:B------:R-:W-:Y:S01]  /*0f90*/  ULOP3.LUT UR6, UR8, 0x10000, URZ, 0xfc, !UPT ;  /* 0x0001000008067892 */ /* 0x000fe2000f8efc3f */
[----:B------:R-:W-:Y:S01]  /*0fa0*/  IMAD.MOV.U32 R195, RZ, RZ, RZ ;  /* 0x000000ffffc37224 */ /* 0x000fe200078e00ff */
[----:B------:R-:W-:Y:S01]  /*0fb0*/  UMOV UR9, 0x80000020 ;  /* 0x8000002000097882 */ /* 0x000fe20000000000 */
[----:B------:R-:W-:Y:S01]  /*0fc0*/  UMOV UR11, 0x80000020 ;  /* 0x80000020000b7882 */ /* 0x000fe20000000000 */
[----:B------:R-:W-:-:S02]  /*0fd0*/  UIADD3 UR28, UR5, 0x2, URZ ;  /* 0x00000002051c7890 */ /* 0x000fc4000fffe03f */
[----:B------:R-:W-:Y:S01]  /*0fe0*/  UMOV UR8, UR5 ;  /* 0x0000000500087c82 */ /* 0x000fe20008000000 */
[----:B------:R-:W-:Y:S01]  /*0ff0*/  UMOV UR10, UR6 ;  /* 0x00000006000a7c82 */ /* 0x000fe20008000000 */
[----:B------:R-:W-:Y:S01]  /*1000*/  UIADD3 UR30, UR6, 0x2, URZ ;  /* 0x00000002061e7890 */ /* 0x000fe2000fffe03f */
[----:B------:R-:W-:Y:S01]  /*1010*/  QGMMA.64x256x32.F32.E4M3.E4M3 R24, gdesc[UR8], RZ, !UPT, gsb0 ;  /* 0x03e00000081879f3 */ /* 0x000fe2000c0008ff */
[----:B------:R-:W-:Y:S01]  /*1020*/  UMOV UR29, 0x80000020 ;  /* 0x80000020001d7882 */ /* 0x000fe20000000000 */
[----:B------:R-:W-:Y:S01]  /*1030*/  UMOV UR31, 0x80000020 ;  /* 0x80000020001f7882 */ /* 0x000fe20000000000 */
[----:B------:R-:W-:Y:S02]  /*1040*/  UIADD3 UR12, UR5, 0x100, URZ ;  /* 0x00000100050c7890 */ /* 0x000fe4000fffe03f */
[----:B------:R-:W-:Y:S01]  /*1050*/  UIADD3 UR14, UR6, 0x400, URZ ;  /* 0x00000400060e7890 */ /* 0x000fe2000fffe03f */
[----:B------:R-:W-:Y:S01]  /*1060*/  UMOV UR13, 0x80000020 ;  /* 0x80000020000d7882 */ /* 0x000fe20000000000 */
[----:B------:R-:W-:Y:S01]  /*1070*/  UMOV UR15, 0x80000020 ;  /* 0x80000020000f7882 */ /* 0x000fe20000000000 */
[----:B------:R-:W-:-:S02]  /*1080*/  UIADD3 UR16, UR5, 0x102, URZ ;  /* 0x0000010205107890 */ /* 0x000fc4000fffe03f */
[----:B------:R-:W-:Y:S01]  /*1090*/  UIADD3 UR18, UR6, 0x402, URZ ;  /* 0x0000040206127890 */ /* 0x000fe2000fffe03f */
[----:B------:R-:W-:Y:S01]  /*10a0*/  UMOV UR17, 0x80000020 ;  /* 0x8000002000117882 */ /* 0x000fe20000000000 */
[----:B------:R-:W-:Y:S01]  /*10b0*/  UMOV UR19, 0x80000020 ;  /* 0x8000002000137882 */ /* 0x000fe20000000000 */
[----:B------:R-:W-:Y:S02]  /*10c0*/  UIADD3 UR20, UR5, 0x200, URZ ;  /* 0x0000020005147890 */ /* 0x000fe4000fffe03f */
[----:B------:R-:W-:Y:S01]  /*10d0*/  UIADD3 UR22, UR6, 0x800, URZ ;  /* 0x0000080006167890 */ /* 0x000fe2000fffe03f */
[----:B------:R-:W-:Y:S01]  /*10e0*/  UMOV UR21, 0x80000020 ;  /* 0x8000002000157882 */ /* 0x000fe20000000000 */
[----:B------:R-:W-:Y:S01]  /*10f0*/  UMOV UR23, 0x80000020 ;  /* 0x8000002000177882 */ /* 0x000fe20000000000 */
[----:B------:R-:W-:Y:S02]  /*1100*/  UIADD3 UR24, UR5, 0x202, URZ ;  /* 0x0000020205187890 */ /* 0x000fe4000fffe03f */
[----:B------:R-:W-:Y:S01]  /*1110*/  UIADD3 UR26, UR6, 0x802, URZ ;  /* 0x00000802061a7890 */ /* 0x000fe2000fffe03f */
[----:B------:R-:W-:Y:S01]  /*1120*/  UMOV UR25, 0x80000020 ;  /* 0x8000002000197882 */ /* 0x000fe20000000000 */
[----:B------:R-:W-:Y:S01]  /*1130*/  UMOV UR27, 0x80000020 ;  /* 0x80000020001b7882 */ /* 0x000fe20000000000 */
[----:B------:R-:W-:Y:S01]  /*1140*/  ULDC UR5, c[0x0][0x28c] ;  /* 0x0000a30000057ab9 */ /* 0x000fe20000000800 */
[----:B------:R-:W-:Y:S01]  /*1150*/  ULDC UR10, c[0x0][0x28c] ;  /* 0x0000a300000a7ab9 */ /* 0x000fe20000000800 */
[----:B------:R-:W-:Y:S01]  /*1160*/  ISETP.GE.AND P2, PT, R3, UR5, PT ;  /* 0x0000000503007c0c */ /* 0x000fe2000bf46270 */
[C---:B------:R-:W-:Y:S01]  /*1170*/  VIADD R3, R7.reuse, 0x9 ;  /* 0x0000000907037836 */ /* 0x040fe20000000000 */
[----:B------:R-:W-:Y:S01]  /*1180*/  ULDC UR5, c[0x0][0x28c] ;  /* 0x0000a30000057ab9 */ /* 0x000fe20000000800 */
[----:B------:R-:W-:Y:S01]  /*1190*/  ISETP.GE.AND P3, PT, R4, UR10, PT ;  /* 0x0000000a04007c0c */ /* 0x000fe2000bf66270 */
[----:B------:R-:W-:Y:S01]  /*11a0*/  VIADD R4, R7, 0x10 ;  /* 0x0000001007047836 */ /* 0x000fe20000000000 */
        /* <DEDUP_REMOVED lines=13> */
[----:B------:R-:W-:-:S04]  /*1280*/  USHF.L.U32 UR7, UR7, 0x3, URZ ;  /* 0x0000000307077899 */ /* 0x000fc8000800063f */
[----:B------:R-:W-:Y:S01]  /*1290*/  ULOP3.LUT UR7, UR7, 0x8, URZ, 0xc, !UPT ;  /* 0x0000000807077892 */ /* 0x000fe2000f8e0c3f */
[----:B------:R-:W-:Y:S02]  /*12a0*/  WARPGROUP.DEPBAR.LE gsb0, 0x0 ;  /* 0x00008000000079c5 */ /* 0x000fe40000010000 */
[----:B------:R-:W-:-:S06]  /*12b0*/  WARPGROUP.ARRIVE ;  /* 0x00000000000079c5 */ /* 0x000fcc0000000000 */
[----:B------:R-:W-:Y:S03]  /*12c0*/  QGMMA.64x256x32.F32.E4M3.E4M3 R24, gdesc[UR28], R24, gsb0 ;  /* 0x03e000001c1879f3 */ /* 0x000fe60008000818 */
[----:B------:R-:W-:Y:S02]  /*12d0*/  WARPGROUP.DEPBAR.LE gsb0, 0x0 ;  /* 0x00008000000079c5 */ /* 0x000fe40000010000 */
[----:B------:R-:W-:-:S15]  /*12e0*/  WARPGROUP.ARRIVE ;  /* 0x00000000000079c5 */ /* 0x000fde0000000000 */
[----:B------:R-:W-:-:S08]  /*12f0*/  NOP ;  /* 0x0000000000007918 */ /* 0x000fd00000000000 */
        /* <DEDUP_REMOVED lines=14> */
[----:B------:R-:W-:Y:S02]  /*13e0*/  FSEL R25, R25, -INF , !P2 ;  /* 0xff80000019197808 */ /* 0x000fe40005000000 */
[----:B------:R-:W-:Y:S02]  /*13f0*/  FSEL R154, R27, -INF , !P2 ;  /* 0xff8000001b9a7808 */ /* 0x000fe40005000000 */
[----:B------:R-:W-:Y:S01]  /*1400*/  ISETP.GE.AND P2, PT, R3, UR5, PT ;  /* 0x0000000503007c0c */ /* 0x000fe2000bf46270 */
[----:B------:R-:W-:Y:S01]  /*1410*/  VIADD R3, R7, 0x20 ;  /* 0x0000002007037836 */ /* 0x000fe20000000000 */
[----:B------:R-:W-:Y:S01]  /*1420*/  ULDC UR5, c[0x0][0x28c] ;  /* 0x0000a30000057ab9 */ /* 0x000fe20000000800 */
[----:B------:R-:W-:-:S02]  /*1430*/  FSEL R28, R28, -INF , !P3 ;  /* 0xff8000001c1c7808 */ /* 0x000fc40005800000 */
[----:B------:R-:W-:Y:S02]  /*1440*/  FSEL R155, R30, -INF , !P3 ;  /* 0xff8000001e9b7808 */ /* 0x000fe40005800000 */
[----:B------:R-:W-:Y:S01]  /*1450*/  ISETP.GE.AND P3, PT, R3, UR5, PT ;  /* 0x0000000503007c0c */ /* 0x000fe2000bf66270 */
[----:B------:R-:W-:Y:S01]  /*1460*/  VIADD R3, R7, 0x21 ;  /* 0x0000002107037836 */ /* 0x000fe20000000000 */
[----:B------:R-:W-:Y:S01]  /*1470*/  ULDC UR5, c[0x0][0x28c] ;  /* 0x0000a30000057ab9 */ /* 0x000fe20000000800 */
[----:B------:R-:W-:Y:S02]  /*1480*/  FSEL R29, R29, -INF , !P4 ;  /* 0xff8000001d1d7808 */ /* 0x000fe40006000000 */
[----:B------:R-:W-:Y:S02]  /*1490*/  FSEL R157, R31, -INF , !P4 ;  /* 0xff8000001f9d7808 */ /* 0x000fe40006000000 */
[----:B------:R-:W-:Y:S01]  /*14a0*/  ISETP.GE.AND P4, PT, R3, UR5, PT ;  /* 0x0000000503007c0c */ /* 0x000fe2000bf86270 */
[----:B------:R-:W-:Y:S01]  /*14b0*/  VIADD R3, R7, 0x28 ;  /* 0x0000002807037836 */ /* 0x000fe20000000000 */
[----:B------:R-:W-:Y:S01]  /*14c0*/  ULDC UR5, c[0x0][0x28c] ;  /* 0x0000a30000057ab9 */ /* 0x000fe20000000800 */
[----:B------:R-:W-:-:S02]  /*14d0*/  FSEL R32, R32, -INF , !P5 ;  /* 0xff80000020207808 */ /* 0x000fc40006800000 */
[----:B------:R-:W-:Y:S01]  /*14e0*/  FSEL R158, R34, -INF , !P5 ;  /* 0xff800000229e7808 */ /* 0x000fe20006800000 */
[----:B------:R-:W-:Y:S01]  /*14f0*/  VIADD R34, R7, 0xf8 ;  /* 0x000000f807227836 */ /* 0x000fe20000000000 */
        /* <DEDUP_REMOVED lines=36> */
[----:B------:R-:W-:Y:S01]  /*1740*/  ULDC UR5, c[0x0][0x28c] ;  /* 0x0000a30000057ab9 */ /* 0x000fe20000000800 */
[----:B------:R-:W-:-:S02]  /*1750*/  FSEL R3, R48, -INF , !P1 ;  /* 0xff80000030037808 */ /* 0x000fc40004800000 */
[----:B------:R-:W-:Y:S02]  /*1760*/  FSEL R50, R50, -INF , !P1 ;  /* 0xff80000032327808 */ /* 0x000fe40004800000 */
[----:B------:R-:W-:Y:S01]  /*1770*/  ISETP.GE.AND P1, PT, R4, UR5, PT ;  /* 0x0000000504007c0c */ /* 0x000fe2000bf26270 */
        /* <DEDUP_REMOVED lines=89> */
[----:B------:R-:W-:Y:S01]  /*1d10*/  ULDC UR5, c[0x0][0x28c] ;  /* 0x0000a30000057ab9 */ /* 0x000fe20000000800 */
[----:B------:R-:W-:Y:S01]  /*1d20*/  FSEL R85, R85, -INF , !P2 ;  /* 0xff80000055557808 */ /* 0x000fe20005000000 */
[----:B------:R-:W-:Y:S01]  /*1d30*/  VIADD R5, R7, 0x91 ;  /* 0x0000009107057836 */ /* 0x000fe20000000000 */
[----:B------:R-:W-:Y:S02]  /*1d40*/  FSEL R87, R87, -INF , !P2 ;  /* 0xff80000057577808 */ /* 0x000fe40005000000 */
[----:B------:R-:W-:Y:S01]  /*1d50*/  ISETP.GE.AND P2, PT, R7, UR5, PT ;  /* 0x0000000507007c0c */ /* 0x000fe2000bf46270 */
[----:B------:R-:W-:Y:S01]  /*1d60*/  ULDC UR5, c[0x0][0x28c] ;  /* 0x0000a30000057ab9 */ /* 0x000fe20000000800 */
[----:B------:R-:W-:-:S02]  /*1d70*/  FSEL R15, R88, -INF , !P3 ;  /* 0xff800000580f7808 */ /* 0x000fc40005800000 */
[----:B------:R-:W-:Y:S02]  /*1d80*/  FSEL R24, R24, -INF , !P2 ;  /* 0xff80000018187808 */ /* 0x000fe40005000000 */
[----:B------:R-:W-:Y:S02]  /*1d90*/  FSEL R90, R90, -INF , !P3 ;  /* 0xff8000005a5a7808 */ /* 0x000fe40005800000 */
[----:B------:R-:W-:Y:S01]  /*1da0*/  ISETP.GE.AND P3, PT, R5, UR10, PT ;  /* 0x0000000a05007c0c */ /* 0x000fe2000bf66270 */
[----:B------:R-:W-:Y:S01]  /*1db0*/  ULDC UR10, c[0x0][0x604] ;  /* 0x00018100000a7ab9 */ /* 0x000fe20000000800 */
[----:B------:R-:W-:Y:S02]  /*1dc0*/  FMNMX R5, R24, R25, !PT ;  /* 0x0000001918057209 */ /* 0x000fe40007800000 */
[----:B------:R-:W-:Y:S02]  /*1dd0*/  FSEL R16, R89, -INF , !P4 ;  /* 0xff80000059107808 */ /* 0x000fe40006000000 */
[----:B------:R-:W-:-:S02]  /*1de0*/  FSEL R91, R91, -INF , !P4 ;  /* 0xff8000005b5b7808 */ /* 0x000fc40006000000 */
[----:B------:R-:W-:Y:S01]  /*1df0*/  ISETP.GE.AND P4, PT, R6, UR5, PT ;  /* 0x0000000506007c0c */ /* 0x000fe2000bf86270 */
[----:B------:R-:W-:Y:S01]  /*1e00*/  ULDC UR5, c[0x0][0x28c] ;  /* 0x0000a30000057ab9 */ /* 0x000fe20000000800 */
[----:B------:R-:W-:Y:S02]  /*1e10*/  FMNMX R6, R28, R5, !PT ;  /* 0x000000051c067209 */ /* 0x000fe40007800000 */
[----:B------:R-:W-:Y:S02]  /*1e20*/  FSEL R92, R92, -INF , !P5 ;  /* 0xff8000005c5c7808 */ /* 0x000fe40006800000 */
[----:B------:R-:W-:Y:S02]  /*1e30*/  FMNMX R5, R29, R6, !PT ;  /* 0x000000061d057209 */ /* 0x000fe40007800000 */
[----:B------:R-:W-:Y:S02]  /*1e40*/  FSEL R94, R94, -INF , !P5 ;  /* 0xff8000005e5e7808 */ /* 0x000fe40006800000 */
[----:B------:R-:W-:-:S02]  /*1e50*/  FMNMX R6, R32, R5, !PT ;  /* 0x0000000520067209 */ /* 0x000fc40007800000 */
[----:B------:R-:W-:Y:S01]  /*1e60*/  ISETP.GE.AND P5, PT, R8, UR5, PT ;  /* 0x0000000508007c0c */ /* 0x000fe2000bfa6270 */
[----:B------:R-:W-:Y:S01]  /*1e70*/  VIADD R8, R7, 0xa0 ;  /* 0x000000a007087836 */ /* 0x000fe20000000000 */
[----:B------:R-:W-:Y:S01]  /*1e80*/  FMNMX R5, R33, R6, !PT ;  /* 0x0000000621057209 */ /* 0x000fe20007800000 */
[----:B------:R-:W-:Y:S01]  /*1e90*/  ULDC UR5, c[0x0][0x28c] ;  /* 0x0000a30000057ab9 */ /* 0x000fe20000000800 */
[----:B------:R-:W-:Y:S02]  /*1ea0*/  FSEL R17, R93, -INF , !P6 ;  /* 0xff8000005d117808 */ /* 0x000fe40007000000 */
[----:B------:R-:W-:Y:S02]  /*1eb0*/  FMNMX R6, R36, R5, !PT ;  /* 0x0000000524067209 */ /* 0x000fe40007800000 */
[----:B------:R-:W-:Y:S02]  /*1ec0*/  FSEL R95, R95, -INF , !P6 ;  /* 0xff8000005f5f7808 */ /* 0x000fe40007000000 */
[----:B------:R-:W-:Y:S01]  /*1ed0*/  ISETP.GE.AND P6, PT, R8, UR5, PT ;  /* 0x0000000508007c0c */ /* 0x000fe2000bfc6270 */
[----:B------:R-:W-:Y:S01]  /*1ee0*/  VIADD R8, R7, 0xa1 ;  /* 0x000000a107087836 */ /* 0x000fe20000000000 */
[----:B------:R-:W-:Y:S01]  /*1ef0*/  FMNMX R5, R37, R6, !PT ;  /* 0x0000000625057209 */ /* 0x000fe20007800000 */
[----:B------:R-:W-:Y:S01]  /*1f00*/  ULDC UR5, c[0x0][0x28c] ;  /* 0x0000a30000057ab9 */ /* 0x000fe20000000800 */
[----:B------:R-:W-:-:S02]  /*1f10*/  FSEL R18, R96, -INF , !P1 ;  /* 0xff80000060127808 */ /* 0x000fc40004800000 */
[----:B------:R-:W-:Y:S02]  /*1f20*/  FSEL R98, R98, -INF , !P1 ;  /* 0xff80000062627808 */ /* 0x000fe40004800000 */
[----:B------:R-:W-:Y:S01]  /*1f30*/  ISETP.GE.AND P1, PT, R8, UR5, PT ;  /* 0x0000000508007c0c */ /* 0x000fe2000bf26270 */
[----:B------:R-:W-:Y:S01]  /*1f40*/  VIADD R8, R7, 0xa8 ;  /* 0x000000a807087836 */ /* 0x000fe20000000000 */
[----:B------:R-:W-:Y:S01]  /*1f50*/  FMNMX R6, R40, R5, !PT ;  /* 0x0000000528067209 */ /* 0x000fe20007800000 */
[----:B------:R-:W-:Y:S01]  /*1f60*/  ULDC UR5, c[0x0][0x28c] ;  /* 0x0000a30000057ab9 */ /* 0x000fe20000000800 */
[----:B------:R-:W-:Y:S02]  /*1f70*/  FSEL R19, R97, -INF , !P3 ;  /* 0xff80000061137808 */ /* 0x000fe40005800000 */
[----:B------:R-:W-:Y:S02]  /*1f80*/  FMNMX R5, R41, R6, !PT ;  /* 0x0000000629057209 */ /* 0x000fe40007800000 */
[----:B------:R-:W-:-:S02]  /*1f90*/  FSEL R99, R99, -INF , !P3 ;  /* 0xff80000063637808 */ /* 0x000fc40005800000 */
[----:B------:R-:W-:Y:S01]  /*1fa0*/  ISETP.GE.AND P3, PT, R8, UR5, PT ;  /* 0x0000000508007c0c */ /* 0x000fe2000bf66270 */
[C---:B------:R-:W-:Y:S01]  /*1fb0*/  VIADD R8, R7.reuse, 0xa9 ;  /* 0x000000a907087836 */ /* 0x040fe20000000000 */
[----:B------:R-:W-:Y:S01]  /*1fc0*/  FMNMX R6, R44, R5, !PT ;  /* 0x000000052c067209 */ /* 0x000fe20007800000 */
[----:B------:R-:W-:Y:S01]  /*1fd0*/  ULDC UR5, c[0x0][0x28c] ;  /* 0x0000a30000057ab9 */ /* 0x000fe20000000800 */
[----:B------:R-:W-:Y:S01]  /*1fe0*/  VIADD R5, R7, 0xb0 ;  /* 0x000000b007057836 */ /* 0x000fe20000000000 */
[----:B------:R-:W-:Y:S02]  /*1ff0*/  FSEL R20, R100, -INF , !P4 ;  /* 0xff80000064147808 */ /* 0x000fe40006000000 */
[----:B------:R-:W-:Y:S02]  /*2000*/  FSEL R102, R102, -INF , !P4 ;  /* 0xff80000066667808 */ /* 0x000fe40006000000 */
[----:B------:R-:W-:Y:S01]  /*2010*/  ISETP.GE.AND P4, PT, R8, UR5, PT ;  /* 0x0000000508007c0c */ /* 0x000fe2000bf86270 */
[----:B------:R-:W-:Y:S01]  /*2020*/  ULDC UR5, c[0x0][0x28c] ;  /* 0x0000a30000057ab9 */ /* 0x000fe20000000800 */
[----:B------:R-:W-:-:S02]  /*2030*/  FMNMX R6, R45, R6, !PT ;  /* 0x000000062d067209 */ /* 0x000fc40007800000 */
[----:B------:R-:W-:Y:S02]  /*2040*/  FSEL R21, R101, -INF , !P5 ;  /* 0xff80000065157808 */ /* 0x000fe40006800000 */
[----:B------:R-:W-:Y:S02]  /*2050*/  FSEL R103, R103, -INF , !P5 ;  /* 0xff80000067677808 */ /* 0x000fe40006800000 */
[----:B------:R-:W-:Y:S01]  /*2060*/  ISETP.GE.AND P5, PT, R5, UR5, PT ;  /* 0x0000000505007c0c */ /* 0x000fe2000bfa6270 */
[----:B------:R-:W-:Y:S01]  /*2070*/  ULDC UR5, c[0x0][0x28c] ;  /* 0x0000a30000057ab9 */ /* 0x000fe20000000800 */
[----:B------:R-:W-:Y:S01]  /*2080*/  FSEL R47, R26, -INF , !P2 ;  /* 0xff8000001a2f7808 */ /* 0x000fe20005000000 */
[----:B------:R-:W-:Y:S01]  /*2090*/  VIADD R26, R7, 0xb8 ;  /* 0x000000b8071a7836 */ /* 0x000fe20000000000 */
[----:B------:R-:W-:Y:S02]  /*20a0*/  FMNMX R5, R3, R6, !PT ;  /* 0x0000000603057209 */ /* 0x000fe40007800000 */
[----:B------:R-:W-:-:S02]  /*20b0*/  FMNMX R6, R47, R154, !PT ;  /* 0x0000009a2f067209 */ /* 0x000fc40007800000 */
[----:B------:R-:W-:Y:S02]  /*20c0*/  FMNMX R8, R4, R5, !PT ;  /* 0x0000000504087209 */ /* 0x000fe40007800000 */
[----:B------:R-:W-:Y:S02]  /*20d0*/  FMNMX R6, R155, R6, !PT ;  /* 0x000000069b067209 */ /* 0x000fe40007800000 */
[----:B------:R-:W-:Y:S02]  /*20e0*/  FMNMX R23, R9, R8, !PT ;  /* 0x0000000809177209 */ /* 0x000fe40007800000 */
[----:B------:R-:W-:Y:S02]  /*20f0*/  FMNMX R5, R157, R6, !PT ;  /* 0x000000069d057209 */ /* 0x000fe40007800000 */
        /* <DEDUP_REMOVED lines=31> */
[----:B------:R-:W-:Y:S01]  /*22f0*/  ISETP.GE.AND P2, PT, R22, UR5, PT ;  /* 0x0000000516007c0c */ /* 0x000fe2000bf46270 */
[----:B------:R-:W-:Y:S01]  /*2300*/  ULDC UR5, c[0x0][0x28c] ;  /* 0x0000a30000057ab9 */ /* 0x000fe20000000800 */
[----:B------:R-:W-:-:S02]  /*2310*/  FMNMX R5, R63, R6, !PT ;  /* 0x000000063f057209 */ /* 0x000fc40007800000 */
[----:B------:R-:W-:Y:S02]  /*2320*/  FSEL R22, R104, -INF , !P6 ;  /* 0xff80000068167808 */ /* 0x000fe40007000000 */
[----:B------:R-:W-:Y:S02]  /*2330*/  FSEL R48, R106, -INF , !P6 ;  /* 0xff8000006a307808 */ /* 0x000fe40007000000 */
[----:B------:R-:W-:Y:S02]  /*2340*/  FMNMX R8, R85, R8, !PT ;  /* 0x0000000855087209 */ /* 0x000fe40007800000 */
[----:B------:R-:W-:Y:S01]  /*2350*/  ISETP.GE.AND P6, PT, R26, UR5, PT ;  /* 0x000000051a007c0c */ /* 0x000fe2000bfc6270 */
[----:B------:R-:W-:Y:S01]  /*2360*/  VIADD R26, R7, 0xb9 ;  /* 0x000000b9071a7836 */ /* 0x000fe20000000000 */
[----:B------:R-:W-:Y:S01]  /*2370*/  FMNMX R6, R66, R5, !PT ;  /* 0x0000000542067209 */ /* 0x000fe20007800000 */
[----:B------:R-:W-:Y:S01]  /*2380*/  ULDC UR5, c[0x0][0x28c] ;  /* 0x0000a30000057ab9 */ /* 0x000fe20000000800 */
[----:B------:R-:W-:-:S02]  /*2390*/  FMNMX R23, R15, R8, !PT ;  /* 0x000000080f177209 */ /* 0x000fc40007800000 */
[----:B------:R-:W-:Y:S02]  /*23a0*/  FSEL R105, R105, -INF , !P1 ;  /* 0xff80000069697808 */ /* 0x000fe40004800000 */
[----:B------:R-:W-:Y:S02]  /*23b0*/  FSEL R107, R107, -INF , !P1 ;  /* 0xff8000006b6b7808 */ /* 0x000fe40004800000 */
[----:B------:R-:W-:Y:S01]  /*23c0*/  ISETP.GE.AND P1, PT, R26, UR5, PT ;  /* 0x000000051a007c0c */ /* 0x000fe2000bf26270 */
[----:B------:R-:W-:Y:S01]  /*23d0*/  VIADD R26, R7, 0xc0 ;  /* 0x000000c0071a7836 */ /* 0x000fe20000000000 */
[----:B------:R-:W-:Y:S01]  /*23e0*/  FMNMX R5, R67, R6, !PT ;  /* 0x0000000643057209 */ /* 0x000fe20007800000 */
[----:B------:R-:W-:Y:S01]  /*23f0*/  ULDC UR5, c[0x0][0x28c] ;  /* 0x0000a30000057ab9 */ /* 0x000fe20000000800 */
[----:B------:R-:W-:Y:S02]  /*2400*/  FMNMX R23, R16, R23, !PT ;  /* 0x0000001710177209 */ /* 0x000fe40007800000 */
        /* <DEDUP_REMOVED lines=105> */
[----:B------:R-:W-:Y:S01]  /*2aa0*/  FSEL R133, R133, -INF , !P4 ;  /* 0xff80000085857808 */ /* 0x000fe20006000000 */
[----:B------:R-:W2:Y:S01]  /*2ab0*/  LDC R8, c[0x0][0x28c] ;  /* 0x0000a300ff087b82 */ /* 0x000ea20000000800 */
[----:B------:R-:W-:Y:S02]  /*2ac0*/  FSEL R135, R135, -INF , !P4 ;  /* 0xff80000087877808 */ /* 0x000fe40006000000 */
[----:B------:R-:W-:Y:S01]  /*2ad0*/  ISETP.GE.AND P4, PT, R26, UR5, PT ;  /* 0x000000051a007c0c */ /* 0x000fe2000bf86270 */
[----:B------:R-:W-:Y:S01]  /*2ae0*/  ULDC UR5, c[0x0][0x28c] ;  /* 0x0000a30000057ab9 */ /* 0x000fe20000000800 */
[----:B------:R-:W-:Y:S02]  /*2af0*/  FMNMX R6, R110, R5, !PT ;  /* 0x000000056e067209 */ /* 0x000fe40007800000 */
[----:B------:R-:W-:Y:S02]  /*2b00*/  FMNMX R26, R30, R31, !PT ;  /* 0x0000001f1e1a7209 */ /* 0x000fe40007800000 */
[----:B------:R-:W-:-:S02]  /*2b10*/  FMNMX R5, R111, R6, !PT ;  /* 0x000000066f057209 */ /* 0x000fc40007800000 */
[----:B------:R-:W-:Y:S02]  /*2b20*/  FSEL R136, R136, -INF , !P5 ;  /* 0xff80000088887808 */ /* 0x000fe40006800000 */
[----:B------:R-:W-:Y:S02]  /*2b30*/  FMNMX R31, R133, R26, !PT ;  /* 0x0000001a851f7209 */ /* 0x000fe40007800000 */
[----:B------:R-:W-:Y:S02]  /*2b40*/  FMNMX R6, R114, R5, !PT ;  /* 0x0000000572067209 */ /* 0x000fe40007800000 */
[----:B------:R-:W-:Y:S02]  /*2b50*/  FSEL R119, R137, -INF , !P2 ;  /* 0xff80000089777808 */ /* 0x000fe40005000000 */
[----:B------:R-:W-:Y:S02]  /*2b60*/  FMNMX R26, R136, R31, !PT ;  /* 0x0000001f881a7209 */ /* 0x000fe40007800000 */
[----:B------:R-:W-:-:S02]  /*2b70*/  FMNMX R5, R115, R6, !PT ;  /* 0x0000000673057209 */ /* 0x000fc40007800000 */
[----:B------:R-:W-:Y:S02]  /*2b80*/  FSEL R140, R140, -INF , !P6 ;  /* 0xff8000008c8c7808 */ /* 0x000fe40007000000 */
[----:B------:R-:W-:Y:S02]  /*2b90*/  FMNMX R31, R119, R26, !PT ;  /* 0x0000001a771f7209 */ /* 0x000fe40007800000 */
[----:B------:R-:W-:Y:S01]  /*2ba0*/  FMNMX R6, R118, R5, !PT ;  /* 0x0000000576067209 */ /* 0x000fe20007800000 */
[----:B------:R-:W-:Y:S01]  /*2bb0*/  VIADD R5, R7, 0xf9 ;  /* 0x000000f907057836 */ /* 0x000fe20000000000 */
[----:B------:R-:W-:Y:S02]  /*2bc0*/  FSEL R167, R141, -INF , !P1 ;  /* 0xff8000008da77808 */ /* 0x000fe40004800000 */
[----:B------:R-:W-:Y:S02]  /*2bd0*/  FMNMX R26, R140, R31, !PT ;  /* 0x0000001f8c1a7209 */ /* 0x000fe40007800000 */
[----:B------:R-:W-:-:S02]  /*2be0*/  FMNMX R31, R49, R6, !PT ;  /* 0x00000006311f7209 */ /* 0x000fc40007800000 */
[----:B------:R-:W-:Y:S02]  /*2bf0*/  FSEL R144, R144, -INF , !P3 ;  /* 0xff80000090907808 */ /* 0x000fe40005800000 */
[----:B------:R-:W-:Y:S02]  /*2c00*/  FMNMX R35, R167, R26, !PT ;  /* 0x0000001aa7237209 */ /* 0x000fe40007800000 */
[----:B------:R-:W-:Y:S02]  /*2c10*/  FSEL R138, R138, -INF , !P5 ;  /* 0xff8000008a8a7808 */ /* 0x000fe40006800000 */
[----:B------:R-:W-:Y:S02]  /*2c20*/  FMNMX R31, R122, R31, !PT ;  /* 0x0000001f7a1f7209 */ /* 0x000fe40007800000 */
[----:B------:R-:W-:Y:S01]  /*2c30*/  ISETP.GE.AND P5, PT, R34, UR5, PT ;  /* 0x0000000522007c0c */ /* 0x000fe2000bfa6270 */
[----:B------:R-:W-:Y:S01]  /*2c40*/  ULDC UR5, c[0x0][0x604] ;  /* 0x0001810000057ab9 */ /* 0x000fe20000000800 */
[----:B------:R-:W-:-:S02]  /*2c50*/  FSEL R168, R145, -INF , !P4 ;  /* 0xff80000091a87808 */ /* 0x000fc40006000000 */
[----:B------:R-:W-:Y:S02]  /*2c60*/  FMNMX R35, R144, R35, !PT ;  /* 0x0000002390237209 */ /* 0x000fe40007800000 */
[----:B------:R-:W-:Y:S02]  /*2c70*/  FSEL R139, R139, -INF , !P2 ;  /* 0xff8000008b8b7808 */ /* 0x000fe40005000000 */
[----:B------:R-:W-:Y:S02]  /*2c80*/  FMNMX R31, R52, R31, !PT ;  /* 0x0000001f341f7209 */ /* 0x000fe40007800000 */
[----:B--2---:R-:W-:Y:S02]  /*2c90*/  ISETP.GE.AND P2, PT, R5, R8, PT ;  /* 0x000000080500720c */ /* 0x004fe40003f46270 */
[----:B------:R-:W-:Y:S02]  /*2ca0*/  FSEL R169, R148, -INF , !P5 ;  /* 0xff80000094a97808 */ /* 0x000fe40006800000 */
[----:B------:R-:W-:-:S02]  /*2cb0*/  FMNMX R26, R168, R35, !PT ;  /* 0x00000023a81a7209 */ /* 0x000fc40007800000 */
[----:B------:R-:W-:Y:S02]  /*2cc0*/  FMNMX R6, R126, R31, !PT ;  /* 0x0000001f7e067209 */ /* 0x000fe40007800000 */
[----:B------:R-:W-:Y:S02]  /*2cd0*/  FSEL R170, R149, -INF , !P2 ;  /* 0xff80000095aa7808 */ /* 0x000fe40005000000 */
[----:B------:R-:W-:Y:S02]  /*2ce0*/  FMNMX R31, R169, R26, !PT ;  /* 0x0000001aa91f7209 */ /* 0x000fe40007800000 */
[----:B------:R-:W-:Y:S02]  /*2cf0*/  FMNMX R5, R127, R6, !PT ;  /* 0x000000067f057209 */ /* 0x000fe40007800000 */
[----:B------:R-:W-:Y:S02]  /*2d00*/  FMNMX R31, R170, R31, !PT ;  /* 0x0000001faa1f7209 */ /* 0x000fe40007800000 */
[----:B------:R-:W-:-:S02]  /*2d10*/  FMNMX R6, R130, R5, !PT ;  /* 0x0000000582067209 */ /* 0x000fc40007800000 */
[----:B------:R-:W-:Y:S01]  /*2d20*/  FSEL R142, R142, -INF , !P6 ;  /* 0xff8000008e8e7808 */ /* 0x000fe20007000000 */
[----:B------:R-:W2:Y:S01]  /*2d30*/  SHFL.BFLY PT, R26, R31, 0x1, 0x1f ;  /* 0x0c201f001f1a7f89 */ /* 0x000ea200000e0000 */
[----:B------:R-:W-:Y:S02]  /*2d40*/  FMNMX R5, R131, R6, !PT ;  /* 0x0000000683057209 */ /* 0x000fe40007800000 */
[----:B------:R-:W-:Y:S02]  /*2d50*/  FSEL R143, R143, -INF , !P1 ;  /* 0xff8000008f8f7808 */ /* 0x000fe40004800000 */
[----:B------:R-:W-:Y:S02]  /*2d60*/  FMNMX R6, R134, R5, !PT ;  /* 0x0000000586067209 */ /* 0x000fe40007800000 */
[----:B------:R-:W-:Y:S02]  /*2d70*/  FSEL R57, R146, -INF , !P3 ;  /* 0xff80000092397808 */ /* 0x000fe40005800000 */
[----:B------:R-:W-:-:S02]  /*2d80*/  FMNMX R5, R135, R6, !PT ;  /* 0x0000000687057209 */ /* 0x000fc40007800000 */
[----:B------:R-:W-:Y:S02]  /*2d90*/  FSEL R56, R147, -INF , !P4 ;  /* 0xff80000093387808 */ /* 0x000fe40006000000 */
[----:B------:R-:W-:Y:S02]  /*2da0*/  FMNMX R6, R138, R5, !PT ;  /* 0x000000058a067209 */ /* 0x000fe40007800000 */
[----:B------:R-:W-:Y:S02]  /*2db0*/  FSEL R89, R150, -INF , !P5 ;  /* 0xff80000096597808 */ /* 0x000fe40006800000 */
[----:B------:R-:W-:Y:S02]  /*2dc0*/  FMNMX R5, R139, R6, !PT ;  /* 0x000000068b057209 */ /* 0x000fe40007800000 */
[----:B------:R-:W-:Y:S02]  /*2dd0*/  FSEL R101, R151, -INF , !P2 ;  /* 0xff80000097657808 */ /* 0x000fe40005000000 */
[----:B------:R-:W-:-:S02]  /*2de0*/  FMNMX R6, R142, R5, !PT ;  /* 0x000000058e067209 */ /* 0x000fc40007800000 */
[----:B--2---:R-:W-:Y:S02]  /*2df0*/  FMNMX R26, R31, R26, !PT ;  /* 0x0000001a1f1a7209 */ /* 0x004fe40007800000 */
[----:B------:R-:W-:-:S03]  /*2e00*/  FMNMX R6, R143, R6, !PT ;  /* 0x000000068f067209 */ /* 0x000fc60007800000 */
[----:B------:R-:W2:Y:S01]  /*2e10*/  SHFL.BFLY PT, R35, R26, 0x2, 0x1f ;  /* 0x0c401f001a237f89 */ /* 0x000ea200000e0000 */
[----:B------:R-:W-:-:S04]  /*2e20*/  FMNMX R5, R57, R6, !PT ;  /* 0x0000000639057209 */ /* 0x000fc80007800000 */
[----:B------:R-:W-:-:S04]  /*2e30*/  FMNMX R6, R56, R5, !PT ;  /* 0x0000000538067209 */ /* 0x000fc80007800000 */
[----:B------:R-:W-:-:S04]  /*2e40*/  FMNMX R6, R89, R6, !PT ;  /* 0x0000000659067209 */ /* 0x000fc80007800000 */
[----:B------:R-:W-:-:S05]  /*2e50*/  FMNMX R6, R101, R6, !PT ;  /* 0x0000000665067209 */ /* 0x000fca0007800000 */
[----:B------:R-:W3:Y:S01]  /*2e60*/  SHFL.BFLY PT, R31, R6, 0x1, 0x1f ;  /* 0x0c201f00061f7f89 */ /* 0x000ee200000e0000 */
[----:B--2---:R-:W-:-:S04]  /*2e70*/  FMNMX R5, R26, R35, !PT ;  /* 0x000000231a057209 */ /* 0x004fc80007800000 */
[----:B------:R-:W-:-:S04]  /*2e80*/  FSETP.NEU.AND P1, PT, R5, -INF , PT ;  /* 0xff8000000500780b */ /* 0x000fc80003f2d000 */
[----:B------:R-:W-:-:S05]  /*2e90*/  FSEL R146, R5, RZ, P1 ;  /* 0x000000ff05927208 */ /* 0x000fca0000800000 */
[----:B------:R-:W-:Y:S01]  /*2ea0*/  FMUL R146, R146, UR5 ;  /* 0x0000000592927c20 */ /* 0x000fe20008400000 */
[----:B------:R-:W-:-:S03]  /*2eb0*/  ULDC UR5, c[0x0][0x604] ;  /* 0x0001810000057ab9 */ /* 0x000fc60000000800 */
[--C-:B------:R-:W-:Y:S01]  /*2ec0*/  FFMA R24, R24, UR5, -R146.reuse ;  /* 0x0000000518187c23 */ /* 0x100fe20008000892 */
[----:B------:R-:W-:Y:S01]  /*2ed0*/  ULDC UR5, c[0x0][0x604] ;  /* 0x0001810000057ab9 */ /* 0x000fe20000000800 */
[----:B---3--:R-:W-:Y:S01]  /*2ee0*/  FMNMX R31, R6, R31, !PT ;  /* 0x0000001f061f7209 */ /* 0x008fe20007800000 */
[--C-:B------:R-:W-:Y:S01]  /*2ef0*/  FFMA R25, R25, UR5, -R146.reuse ;  /* 0x0000000519197c23 */ /* 0x100fe20008000892 */
[----:B------:R-:W-:Y:S01]  /*2f00*/  ULDC UR5, c[0x0][0x604] ;  /* 0x0001810000057ab9 */ /* 0x000fe20000000800 */
[----:B------:R-:W-:Y:S01]  /*2f10*/  FSETP.GEU.AND P5, PT, R24, -126, PT ;  /* 0xc2fc00001800780b */ /* 0x000fe20003fae000 */
        /* <DEDUP_REMOVED lines=8> */
[----:B------:R-:W2:Y:S01]  /*2fa0*/  SHFL.BFLY PT, R6, R31, 0x2, 0x1f ;  /* 0x0c401f001f067f89 */ /* 0x000ea200000e0000 */
[--C-:B------:R-:W-:Y:S01]  /*2fb0*/  FFMA R33, R33, UR5, -R146.reuse ;  /* 0x0000000521217c23 */ /* 0x100fe20008000892 */
[----:B------:R-:W-:Y:S01]  /*2fc0*/  ULDC UR5, c[0x0][0x604] ;  /* 0x0001810000057ab9 */ /* 0x000fe20000000800 */
[----:B------:R-:W-:Y:S01]  /*2fd0*/  FSETP.GEU.AND P3, PT, R32, -126, PT ;  /* 0xc2fc00002000780b */ /* 0x000fe20003f6e000 */
[----:B------:R-:W-:Y:S01]  /*2fe0*/  @!P5 FMUL R24, R24, 0.5 ;  /* 0x3f0000001818d820 */ /* 0x000fe20000400000 */
[--C-:B------:R-:W-:Y:S01]  /*2ff0*/  FFMA R36, R36, UR5, -R146.reuse ;  /* 0x0000000524247c23 */ /* 0x100fe20008000892 */
[----:B------:R-:W-:Y:S01]  /*3000*/  ULDC UR5, c[0x0][0x604] ;  /* 0x0001810000057ab9 */ /* 0x000fe20000000800 */
[----:B------:R-:W-:Y:S01]  /*3010*/  @!P6 FMUL R25, R25, 0.5 ;  /* 0x3f0000001919e820 */ /* 0x000fe20000400000 */
[----:B------:R-:W3:Y:S01]  /*3020*/  MUFU.EX2 R100, R24 ;  /* 0x0000001800647308 */ /* 0x000ee20000000800 */
[--C-:B------:R-:W-:Y:S01]  /*3030*/  FFMA R37, R37, UR5, -R146.reuse ;  /* 0x0000000525257c23 */ /* 0x100fe20008000892 */
[----:B------:R-:W-:Y:S01]  /*3040*/  @!P1 FMUL R28, R28, 0.5 ;  /* 0x3f0000001c1c9820 */ /* 0x000fe20000400000 */
[----:B------:R-:W-:Y:S01]  /*3050*/  ULDC UR5, c[0x0][0x604] ;  /* 0x0001810000057ab9 */ /* 0x000fe20000000800 */
[----:B------:R-:W-:Y:S01]  /*3060*/  FSETP.GEU.AND P2, PT, R29, -126, PT ;  /* 0xc2fc00001d00780b */ /* 0x000fe20003f4e000 */
[----:B------:R-:W-:Y:S01]  /*3070*/  FFMA R40, R40, UR5, -R146 ;  /* 0x0000000528287c23 */ /* 0x000fe20008000892 */
[----:B------:R-:W-:-:S02]  /*3080*/  ULDC UR5, c[0x0][0x604] ;  /* 0x0001810000057ab9 */ /* 0x000fc40000000800 */
[----:B------:R-:W4:Y:S01]  /*3090*/  MUFU.EX2 R97, R28 ;  /* 0x0000001c00617308 */ /* 0x000f220000000800 */
[----:B------:R-:W-:Y:S01]  /*30a0*/  @!P3 FMUL R32, R32, 0.5 ;  /* 0x3f0000002020b820 */ /* 0x000fe20000400000 */
[--C-:B------:R-:W-:Y:S01]  /*30b0*/  FFMA R41, R41, UR5, -R146.reuse ;  /* 0x0000000529297c23 */ /* 0x100fe20008000892 */
[----:B------:R-:W-:Y:S02]  /*30c0*/  ULDC UR5, c[0x0][0x604] ;  /* 0x0001810000057ab9 */ /* 0x000fe40000000800 */
[--C-:B------:R-:W-:Y:S01]  /*30d0*/  FFMA R44, R44, UR5, -R146.reuse ;  /* 0x000000052c2c7c23 */ /* 0x100fe20008000892 */
[----:B------:R-:W-:Y:S02]  /*30e0*/  ULDC UR5, c[0x0][0x604] ;  /* 0x0001810000057ab9 */ /* 0x000fe40000000800 */
[----:B------:R-:W5:Y:S01]  /*30f0*/  MUFU.EX2 R53, R25 ;  /* 0x0000001900357308 */ /* 0x000f620000000800 */
[----:B---3--:R-:W-:Y:S01]  /*3100*/  @!P5 FMUL R100, R100, R100 ;  /* 0x000000646464d220 */ /* 0x008fe20000400000 */
[----:B------:R-:W-:Y:S01]  /*3110*/  FSETP.GEU.AND P5, PT, R36, -126, PT ;  /* 0xc2fc00002400780b */ /* 0x000fe20003fae000 */
[--C-:B------:R-:W-:Y:S01]  /*3120*/  FFMA R45, R45, UR5, -R146.reuse ;  /* 0x000000052d2d7c23 */ /* 0x100fe20008000892 */
[----:B------:R-:W-:Y:S01]  /*3130*/  ULDC UR5, c[0x0][0x604] ;  /* 0x0001810000057ab9 */ /* 0x000fe20000000800 */
[----:B------:R-:W-:Y:S01]  /*3140*/  @!P2 FMUL R29, R29, 0.5 ;  /* 0x3f0000001d1da820 */ /* 0x000fe20000400000 */
[--C-:B------:R-:W-:Y:S01]  /*3150*/  FFMA R3, R3, UR5, -R146.reuse ;  /* 0x0000000503037c23 */ /* 0x100fe20008000892 */
[----:B------:R-:W-:Y:S01]  /*3160*/  ULDC UR5, c[0x0][0x604] ;  /* 0x0001810000057ab9 */ /* 0x000fe20000000800 */
[----:B------:R-:W3:Y:S01]  /*3170*/  MUFU.EX2 R96, R32 ;  /* 0x0000002000607308 */ /* 0x000ee20000000800 */
[----:B----4-:R-:W-:Y:S01]  /*3180*/  @!P1 FMUL R97, R97, R97 ;  /* 0x0000006161619220 */ /* 0x010fe20000400000 */
[----:B------:R-:W-:Y:S01]  /*3190*/  FSETP.GEU.AND P1, PT, R40, -126, PT ;  /* 0xc2fc00002800780b */ /* 0x000fe20003f2e000 */
[--C-:B------:R-:W-:Y:S01]  /*31a0*/  FFMA R4, R4, UR5, -R146.reuse ;  /* 0x0000000504047c23 */ /* 0x100fe20008000892 */
[----:B------:R-:W-:Y:S01]  /*31b0*/  ULDC UR5, c[0x0][0x604] ;  /* 0x0001810000057ab9 */ /* 0x000fe20000000800 */
[----:B--2---:R-:W-:Y:S01]  /*31c0*/  FMNMX R6, R31, R6, !PT ;  /* 0x000000061f067209 */ /* 0x004fe20007800000 */
[--C-:B------:R-:W-:Y:S01]  /*31d0*/  FFMA R9, R9, UR5, -R146.reuse ;  /* 0x0000000509097c23 */ /* 0x100fe20008000892 */
[----:B------:R-:W-:Y:S01]  /*31e0*/  @!P5 FMUL R36, R36, 0.5 ;  /* 0x3f0000002424d820 */ /* 0x000fe20000400000 */
[----:B------:R-:W2:Y:S01]  /*31f0*/  MUFU.EX2 R88, R29 ;  /* 0x0000001d00587308 */ /* 0x000ea20000000800 */
[----:B-----5:R-:W-:Y:S01]  /*3200*/  @!P6 FMUL R53, R53, R53 ;  /* 0x000000353535e220 */ /* 0x020fe20000400000 */
[----:B------:R-:W-:Y:S01]  /*3210*/  FSETP.GEU.AND P6, PT, R37, -126, PT ;  /* 0xc2fc00002500780b */ /* 0x000fe20003fce000 */
[----:B------:R-:W-:Y:S01]  /*3220*/  ULDC UR5, c[0x0][0x604] ;  /* 0x0001810000057ab9 */ /* 0x000fe20000000800 */
[----:B------:R-:W-:Y:S01]  /*3230*/  FSETP.NEU.AND P4, PT, R6, -INF , PT ;  /* 0xff8000000600780b */ /* 0x000fe20003f8d000 */
[--C-:B------:R-:W-:Y:S01]  /*3240*/  FFMA R10, R10, UR5, -R146.reuse ;  /* 0x000000050a0a7c23 */ /* 0x100fe20008000892 */
[----:B------:R-:W-:Y:S01]  /*3250*/  ULDC UR5, c[0x0][0x604] ;  /* 0x0001810000057ab9 */ /* 0x000fe20000000800 */
[----:B------:R-:W-:Y:S01]  /*3260*/  @!P1 FMUL R40, R40, 0.5 ;  /* 0x3f00000028289820 */ /* 0x000fe20000400000 */
[----:B------:R-:W4:Y:S01]  /*3270*/  MUFU.EX2 R93, R36 ;  /* 0x00000024005d7308 */ /* 0x000f220000000800 */
[----:B---3--:R-:W-:Y:S01]  /*3280*/  @!P3 FMUL R96, R96, R96 ;  /* 0x000000606060b220 */ /* 0x008fe20000400000 */
[----:B------:R-:W-:Y:S01]  /*3290*/  FSETP.GEU.AND P3, PT, R44, -126, PT ;  /* 0xc2fc00002c00780b */ /* 0x000fe20003f6e000 */
[--C-:B------:R-:W-:Y:S01]  /*32a0*/  FFMA R11, R11, UR5, -R146.reuse ;  /* 0x000000050b0b7c23 */ /* 0x100fe20008000892 */
[----:B------:R-:W-:Y:S01]  /*32b0*/  FSEL R147, R6, RZ, P4 ;  /* 0x000000ff06937208 */ /* 0x000fe20002000000 */
[----:B------:R-:W-:Y:S01]  /*32c0*/  ULDC UR5, c[0x0][0x604] ;  /* 0x0001810000057ab9 */ /* 0x000fe20000000800 */
[----:B------:R-:W-:Y:S01]  /*32d0*/  FSETP.GEU.AND P4, PT, R33, -126, PT ;  /* 0xc2fc00002100780b */ /* 0x000fe20003f8e000 */
[----:B------:R-:W-:Y:S01]  /*32e0*/  @!P6 FMUL R37, R37, 0.5 ;  /* 0x3f0000002525e820 */ /* 0x000fe20000400000 */
[----:B------:R-:W3:Y:S01]  /*32f0*/  MUFU.EX2 R106, R40 ;  /* 0x00000028006a7308 */ /* 0x000ee20000000800 */
[----:B--2---:R-:W-:Y:S01]  /*3300*/  @!P2 FMUL R88, R88, R88 ;  /* 0x000000585858a220 */ /* 0x004fe20000400000 */
[----:B------:R-:W-:Y:S01]  /*3310*/  FSETP.GEU.AND P2, PT, R41, -126, PT ;  /* 0xc2fc00002900780b */ /* 0x000fe20003f4e000 */
[----:B------:R-:W-:Y:S01]  /*3320*/  FFMA R12, R12, UR5, -R146 ;  /* 0x000000050c0c7c23 */ /* 0x000fe20008000892 */
[----:B------:R-:W-:-:S02]  /*3330*/  ULDC UR5, c[0x0][0x604] ;  /* 0x0001810000057ab9 */ /* 0x000fc40000000800 */
[--C-:B------:R-:W-:Y:S01]  /*3340*/  FFMA R60, R60, UR5, -R146.reuse ;  /* 0x000000053c3c7c23 */ /* 0x100fe20008000892 */
[----:B------:R-:W-:Y:S01]  /*3350*/  @!P3 FMUL R44, R44, 0.5 ;  /* 0x3f0000002c2cb820 */ /* 0x000fe20000400000 */
[----:B------:R-:W2:Y:S01]  /*3360*/  MUFU.EX2 R72, R37 ;  /* 0x0000002500487308 */ /* 0x000ea20000000800 */
[----:B----4-:R-:W-:Y:S01]  /*3370*/  @!P5 FMUL R93, R93, R93 ;  /* 0x0000005d5d5dd220 */ /* 0x010fe20000400000 */
[----:B------:R-:W-:Y:S01]  /*3380*/  FSETP.GEU.AND P5, PT, R3, -126, PT ;  /* 0xc2fc00000300780b */ /* 0x000fe20003fae000 */
[----:B------:R-:W-:Y:S01]  /*3390*/  @!P4 FMUL R33, R33, 0.5 ;  /* 0x3f0000002121c820 */ /* 0x000fe20000400000 */
[----:B------:R-:W-:Y:S02]  /*33a0*/  ULDC UR5, c[0x0][0x604] ;  /* 0x0001810000057ab9 */ /* 0x000fe40000000800 */
[----:B------:R-:W-:Y:S01]  /*33b0*/  FFMA R61, R61, UR5, -R146 ;  /* 0x000000053d3d7c23 */ /* 0x000fe20008000892 */
[----:B------:R-:W-:Y:S01]  /*33c0*/  @!P2 FMUL R41, R41, 0.5 ;  /* 0x3f0000002929a820 */ /* 0x000fe20000400000 */
[----:B------:R-:W4:Y:S01]  /*33d0*/  MUFU.EX2 R120, R44 ;  /* 0x0000002c00787308 */ /* 0x000f220000000800 */
[----:B---3--:R-:W-:Y:S01]  /*33e0*/  @!P1 FMUL R106, R106, R106 ;  /* 0x0000006a6a6a9220 */ /* 0x008fe20000400000 */
[----:B------:R-:W-:Y:S01]  /*33f0*/  FSETP.GEU.AND P1, PT, R9, -126, PT ;  /* 0xc2fc00000900780b */ /* 0x000fe20003f2e000 */
[----:B------:R-:W-:-:S02]  /*3400*/  ULDC UR5, c[0x0][0x604] ;  /* 0x0001810000057ab9 */ /* 0x000fc40000000800 */
[--C-:B------:R-:W-:Y:S01]  /*3410*/  FFMA R64, R64, UR5, -R146.reuse ;  /* 0x0000000540407c23 */ /* 0x100fe20008000892 */
[----:B------:R-:W-:Y:S01]  /*3420*/  ULDC UR5, c[0x0][0x604] ;  /* 0x0001810000057ab9 */ /* 0x000fe20000000800 */
[----:B------:R-:W-:Y:S01]  /*3430*/  @!P5 FMUL R3, R3, 0.5 ;  /* 0x3f0000000303d820 */ /* 0x000fe20000400000 */
[----:B------:R-:W3:Y:S01]  /*3440*/  MUFU.EX2 R73, R33 ;  /* 0x0000002100497308 */ /* 0x000ee20000000800 */
[----:B--2---:R-:W-:Y:S01]  /*3450*/  @!P6 FMUL R72, R72, R72 ;  /* 0x000000484848e220 */ /* 0x004fe20000400000 */
[----:B------:R-:W-:Y:S01]  /*3460*/  FSETP.GEU.AND P6, PT, R4, -126, PT ;  /* 0xc2fc00000400780b */ /* 0x000fe20003fce000 */
[--C-:B------:R-:W-:Y:S01]  /*3470*/  FFMA R65, R65, UR5, -R146.reuse ;  /* 0x0000000541417c23 */ /* 0x100fe20008000892 */
[----:B------:R-:W-:Y:S02]  /*3480*/  ULDC UR5, c[0x0][0x604] ;  /* 0x0001810000057ab9 */ /* 0x000fe40000000800 */
[----:B------:R-:W-:Y:S01]  /*3490*/  FFMA R68, R68, UR5, -R146 ;  /* 0x0000000544447c23 */ /* 0x000fe20008000892 */
[----:B------:R-:W-:Y:S01]  /*34a0*/  @!P1 FMUL R9, R9, 0.5 ;  /* 0x3f00000009099820 */ /* 0x000fe20000400000 */
[----:B------:R-:W2:Y:S01]  /*34b0*/  MUFU.EX2 R128, R3 ;  /* 0x0000000300807308 */ /* 0x000ea20000000800 */
[----:B----4-:R-:W-:Y:S01]  /*34c0*/  @!P3 FMUL R120, R120, R120 ;  /* 0x000000787878b220 */ /* 0x010fe20000400000 */
[----:B------:R-:W-:Y:S01]  /*34d0*/  FSETP.GEU.AND P3, PT, R11, -126, PT ;  /* 0xc2fc00000b00780b */ /* 0x000fe20003f6e000 */
[----:B------:R-:W-:-:S02]  /*34e0*/  ULDC UR5, c[0x0][0x604] ;  /* 0x0001810000057ab9 */ /* 0x000fc40000000800 */
[--C-:B------:R-:W-:Y:S01]  /*34f0*/  FFMA R69, R69, UR5, -R146.reuse ;  /* 0x0000000545457c23 */ /* 0x100fe20008000892 */
[----:B------:R-:W-:Y:S01]  /*3500*/  ULDC UR5, c[0x0][0x604] ;  /* 0x0001810000057ab9 */ /* 0x000fe20000000800 */
[----:B------:R-:W-:Y:S01]  /*3510*/  @!P6 FMUL R4, R4, 0.5 ;  /* 0x3f0000000404e820 */ /* 0x000fe20000400000 */
[----:B------:R-:W4:Y:S01]  /*3520*/  MUFU.EX2 R137, R9 ;  /* 0x0000000900897308 */ /* 0x000f220000000800 */
[----:B---3--:R-:W-:Y:S01]  /*3530*/  @!P4 FMUL R73, R73, R73 ;  /* 0x000000494949c220 */ /* 0x008fe20000400000 */
[----:B------:R-:W-:Y:S01]  /*3540*/  FSETP.GEU.AND P4, PT, R45, -126, PT ;  /* 0xc2fc00002d00780b */ /* 0x000fe20003f8e000 */
[--C-:B------:R-:W-:Y:S01]  /*3550*/  FFMA R13, R13, UR5, -R146.reuse ;  /* 0x000000050d0d7c23 */ /* 0x100fe20008000892 */
[----:B------:R-:W-:Y:S02]  /*3560*/  ULDC UR5, c[0x0][0x604] ;  /* 0x0001810000057ab9 */ /* 0x000fe40000000800 */
[----:B------:R-:W-:Y:S01]  /*3570*/  FFMA R14, R14, UR5, -R146 ;  /* 0x000000050e0e7c23 */ /* 0x000fe20008000892 */
[----:B------:R-:W-:Y:S01]  /*3580*/  @!P3 FMUL R11, R11, 0.5 ;  /* 0x3f0000000b0bb820 */ /* 0x000fe20000400000 */
[----:B------:R-:W3:Y:S01]  /*3590*/  MUFU.EX2 R132, R4 ;  /* 0x0000000400847308 */ /* 0x000ee20000000800 */
[----:B--2---:R-:W-:Y:S01]  /*35a0*/  @!P5 FMUL R128, R128, R128 ;  /* 0x000000808080d220 */ /* 0x004fe20000400000 */
[----:B------:R-:W-:Y:S01]  /*35b0*/  FSETP.GEU.AND P5, PT, R60, -126, PT ;  /* 0xc2fc00003c00780b */ /* 0x000fe20003fae000 */
[----:B------:R-:W-:-:S02]  /*35c0*/  ULDC UR5, c[0x0][0x604] ;  /* 0x0001810000057ab9 */ /* 0x000fc40000000800 */
[--C-:B------:R-:W-:Y:S01]  /*35d0*/  FFMA R42, R76, UR5, -R146.reuse ;  /* 0x000000054c2a7c23 */ /* 0x100fe20008000892 */
[----:B------:R-:W-:Y:S01]  /*35e0*/  ULDC UR5, c[0x0][0x604] ;  /* 0x0001810000057ab9 */ /* 0x000fe20000000800 */
[----:B------:R-:W-:Y:S01]  /*35f0*/  @!P4 FMUL R45, R45, 0.5 ;  /* 0x3f0000002d2dc820 */ /* 0x000fe20000400000 */
[----:B------:R2:W5:Y:S01]  /*3600*/  MUFU.EX2 R104, R41 ;  /* 0x0000002900687308 */ /* 0x0005620000000800 */
[----:B----4-:R-:W-:Y:S01]  /*3610*/  @!P1 FMUL R137, R137, R137 ;  /* 0x0000008989899220 */ /* 0x010fe20000400000 */
[----:B------:R-:W-:Y:S01]  /*3620*/  FSETP.GEU.AND P1, PT, R64, -126, PT ;  /* 0xc2fc00004000780b */ /* 0x000fe20003f2e000 */
[----:B------:R-:W-:Y:S01]  /*3630*/  FFMA R43, R77, UR5, -R146 ;  /* 0x000000054d2b7c23 */ /* 0x000fe20008000892 */
[----:B------:R-:W-:-:S03]  /*3640*/  ULDC UR5, c[0x0][0x604] ;  /* 0x0001810000057ab9 */ /* 0x000fc60000000800 */
[----:B------:R-:W-:Y:S01]  /*3650*/  @!P5 FMUL R60, R60, 0.5 ;  /* 0x3f0000003c3cd820 */ /* 0x000fe20000400000 */
[----:B------:R-:W4:Y:S01]  /*3660*/  MUFU.EX2 R145, R11 ;  /* 0x0000000b00917308 */ /* 0x000f220000000800 */
[----:B---3--:R-:W-:Y:S01]  /*3670*/  @!P6 FMUL R132, R132, R132 ;  /* 0x000000848484e220 */ /* 0x008fe20000400000 */
[----:B------:R-:W-:Y:S01]  /*3680*/  FSETP.GEU.AND P6, PT, R61, -126, PT ;  /* 0xc2fc00003d00780b */ /* 0x000fe20003fce000 */
[--C-:B--2---:R-:W-:Y:S01]  /*3690*/  FFMA R41, R80, UR5, -R146.reuse ;  /* 0x0000000550297c23 */ /* 0x104fe20008000892 */
[----:B------:R-:W-:Y:S02]  /*36a0*/  ULDC UR5, c[0x0][0x604] ;  /* 0x0001810000057ab9 */ /* 0x000fe40000000800 */
[----:B------:R-:W-:Y:S01]  /*36b0*/  FFMA R40, R81, UR5, -R146 ;  /* 0x0000000551287c23 */ /* 0x000fe20008000892 */
[----:B------:R-:W-:Y:S01]  /*36c0*/  @!P1 FMUL R64, R64, 0.5 ;  /* 0x3f00000040409820 */ /* 0x000fe20000400000 */
[----:B------:R-:W2:Y:S01]  /*36d0*/  MUFU.EX2 R123, R45 ;  /* 0x0000002d007b7308 */ /* 0x000ea20000000800 */
[----:B-----5:R-:W-:Y:S01]  /*36e0*/  @!P2 FMUL R104, R104, R104 ;  /* 0x000000686868a220 */ /* 0x020fe20000400000 */
[----:B------:R-:W-:Y:S01]  /*36f0*/  FSETP.GEU.AND P2, PT, R10, -126, PT ;  /* 0xc2fc00000a00780b */ /* 0x000fe20003f4e000 */
[----:B------:R-:W-:-:S02]  /*3700*/  ULDC UR5, c[0x0][0x604] ;  /* 0x0001810000057ab9 */ /* 0x000fc40000000800 */
[--C-:B------:R-:W-:Y:S01]  /*3710*/  FFMA R39, R84, UR5, -R146.reuse ;  /* 0x0000000554277c23 */ /* 0x100fe20008000892 */
[----:B------:R-:W-:Y:S01]  /*3720*/  ULDC UR5, c[0x0][0x604] ;  /* 0x0001810000057ab9 */ /* 0x000fe20000000800 */
[----:B------:R-:W-:Y:S01]  /*3730*/  @!P6 FMUL R61, R61, 0.5 ;  /* 0x3f0000003d3de820 */ /* 0x000fe20000400000 */
[----:B------:R-:W3:Y:S01]  /*3740*/  MUFU.EX2 R152, R64 ;  /* 0x0000004000987308 */ /* 0x000ee20000000800 */
[----:B----4-:R-:W-:Y:S01]  /*3750*/  @!P3 FMUL R145, R145, R145 ;  /* 0x000000919191b220 */ /* 0x010fe20000400000 */
[----:B------:R-:W-:Y:S01]  /*3760*/  FSETP.GEU.AND P3, PT, R68, -126, PT ;  /* 0xc2fc00004400780b */ /* 0x000fe20003f6e000 */
[--C-:B------:R-:W-:Y:S01]  /*3770*/  FFMA R38, R85, UR5, -R146.reuse ;  /* 0x0000000555267c23 */ /* 0x100fe20008000892 */
[----:B------:R-:W-:Y:S02]  /*3780*/  ULDC UR5, c[0x0][0x604] ;  /* 0x0001810000057ab9 */ /* 0x000fe40000000800 */
[----:B------:R-:W-:Y:S01]  /*3790*/  FFMA R3, R15, UR5, -R146 ;  /* 0x000000050f037c23 */ /* 0x000fe20008000892 */
[----:B------:R-:W-:Y:S01]  /*37a0*/  @!P2 FMUL R10, R10, 0.5 ;  /* 0x3f0000000a0aa820 */ /* 0x000fe20000400000 */
[----:B------:R-:W4:Y:S01]  /*37b0*/  MUFU.EX2 R160, R60 ;  /* 0x0000003c00a07308 */ /* 0x000f220000000800 */
[----:B--2---:R-:W-:Y:S01]  /*37c0*/  @!P4 FMUL R123, R123, R123 ;  /* 0x0000007b7b7bc220 */ /* 0x004fe20000400000 */
[----:B------:R-:W-:Y:S01]  /*37d0*/  FSETP.GEU.AND P4, PT, R12, -126, PT ;  /* 0xc2fc00000c00780b */ /* 0x000fe20003f8e000 */
[----:B------:R-:W-:-:S02]  /*37e0*/  ULDC UR5, c[0x0][0x604] ;  /* 0x0001810000057ab9 */ /* 0x000fc40000000800 */
[----:B------:R-:W-:Y:S01]  /*37f0*/  FFMA R16, R16, UR5, -R146 ;  /* 0x0000000510107c23 */ /* 0x000fe20008000892 */
[----:B------:R-:W-:Y:S01]  /*3800*/  ULDC UR5, c[0x0][0x604] ;  /* 0x0001810000057ab9 */ /* 0x000fe20000000800 */
[----:B------:R-:W-:Y:S01]  /*3810*/  @!P3 FMUL R68, R68, 0.5 ;  /* 0x3f0000004444b820 */ /* 0x000fe20000400000 */
[----:B------:R-:W2:Y:S01]  /*3820*/  MUFU.EX2 R156, R61 ;  /* 0x0000003d009c7308 */ /* 0x000ea20000000800 */
[----:B---3--:R-:W-:Y:S01]  /*3830*/  @!P1 FMUL R152, R152, R152 ;  /* 0x0000009898989220 */ /* 0x008fe20000400000 */
[----:B------:R-:W-:-:S05]  /*3840*/  FSETP.GEU.AND P1, PT, R42, -126, PT ;  /* 0xc2fc00002a00780b */ /* 0x000fca0003f2e000 */
[----:B------:R-:W-:Y:S01]  /*3850*/  @!P4 FMUL R12, R12, 0.5 ;  /* 0x3f0000000c0cc820 */ /* 0x000fe20000400000 */
[----:B------:R3:W5:Y:S01]  /*3860*/  MUFU.EX2 R141, R10 ;  /* 0x0000000a008d7308 */ /* 0x0007620000000800 */
[----:B----4-:R-:W-:Y:S01]  /*3870*/  @!P5 FMUL R160, R160, R160 ;  /* 0x000000a0a0a0d220 */ /* 0x010fe20000400000 */
[----:B------:R-:W-:-:S05]  /*3880*/  FSETP.GEU.AND P5, PT, R13, -126, PT ;  /* 0xc2fc00000d00780b */ /* 0x000fca0003fae000 */
[----:B------:R-:W-:Y:S01]  /*3890*/  @!P1 FMUL R42, R42, 0.5 ;  /* 0x3f0000002a2a9820 */ /* 0x000fe20000400000 */
[----:B------:R-:W4:Y:S01]  /*38a0*/  MUFU.EX2 R149, R68 ;  /* 0x0000004400957308 */ /* 0x000f220000000800 */
[----:B--2---:R-:W-:Y:S01]  /*38b0*/  @!P6 FMUL R156, R156, R156 ;  /* 0x0000009c9c9ce220 */ /* 0x004fe20000400000 */
[----:B------:R-:W-:Y:S01]  /*38c0*/  FSETP.GEU.AND P6, PT, R14, -126, PT ;  /* 0xc2fc00000e00780b */ /* 0x000fe20003fce000 */
[--C-:B---3--:R-:W-:Y:S01]  /*38d0*/  FFMA R10, R92, UR5, -R146.reuse ;  /* 0x000000055c0a7c23 */ /* 0x108fe20008000892 */
        /* <DEDUP_REMOVED lines=13> */
[--C-:B------:R-:W-:Y:S01]  /*39b0*/  FFMA R19, R19, UR5, -R146.reuse ;  /* 0x0000000513137c23 */ /* 0x100fe20008000892 */
[----:B------:R-:W-:Y:S02]  /*39c0*/  ULDC UR5, c[0x0][0x604] ;  /* 0x0001810000057ab9 */ /* 0x000fe40000000800 */
[----:B------:R-:W-:Y:S01]  /*39d0*/  F2FP.SATFINITE.E4M3.F32.PACK_AB_MERGE_C R180, R195, R149, RZ ;  /* 0x00000095c3b4723e */ /* 0x000fe200048070ff */
[----:B------:R-:W-:Y:S01]  /*39e0*/  @!P2 FMUL R65, R65, 0.5 ;  /* 0x3f0000004141a820 */ /* 0x000fe20000400000 */
[----:B------:R-:W4:Y:S01]  /*39f0*/  MUFU.EX2 R45, R13 ;  /* 0x0000000d002d7308 */ /* 0x000f220000000800 */
[----:B--2---:R-:W-:Y:S01]  /*3a00*/  @!P1 FMUL R42, R42, R42 ;  /* 0x0000002a2a2a9220 */ /* 0x004fe20000400000 */
[----:B------:R-:W-:Y:S01]  /*3a10*/  FSETP.GEU.AND P1, PT, R3, -126, PT ;  /* 0xc2fc00000300780b */ /* 0x000fe20003f2e000 */
[--C-:B---3--:R-:W-:Y:S01]  /*3a20*/  FFMA R12, R20, UR5, -R146.reuse ;  /* 0x00000005140c7c23 */ /* 0x108fe20008000892 */
[----:B------:R-:W-:Y:S01]  /*3a30*/  ULDC UR5, c[0x0][0x604] ;  /* 0x0001810000057ab9 */ /* 0x000fe20000000800 */
[----:B------:R-:W-:Y:S01]  /*3a40*/  LOP3.LUT R180, R180, 0xff, RZ, 0xc0, !PT ;  /* 0x000000ffb4b47812 */ /* 0x000fe200078ec0ff */
        /* <DEDUP_REMOVED lines=20> */
[--C-:B------:R-:W-:Y:S01]  /*3b90*/  FFMA R34, R109, UR5, -R146.reuse ;  /* 0x000000056d227c23 */ /* 0x100fe20008000892 */
[----:B------:R-:W-:Y:S01]  /*3ba0*/  ULDC UR5, c[0x0][0x604] ;  /* 0x0001810000057ab9 */ /* 0x000fe20000000800 */
[----:B------:R-:W-:Y:S01]  /*3bb0*/  @!P5 FMUL R39, R39, 0.5 ;  /* 0x3f0000002727d820 */ /* 0x000fe20000400000 */
[----:B------:R-:W2:Y:S01]  /*3bc0*/  MUFU.EX2 R3, R3 ;  /* 0x0000000300037308 */ /* 0x000ea20000000800 */
[----:B---3--:R-:W-:Y:S01]  /*3bd0*/  @!P2 FMUL R153, R153, R153 ;  /* 0x000000999999a220 */ /* 0x008fe20000400000 */
[----:B------:R-:W-:Y:S01]  /*3be0*/  FSETP.GEU.AND P2, PT, R43, -126, PT ;  /* 0xc2fc00002b00780b */ /* 0x000fe20003f4e000 */
[--C-:B------:R-:W-:Y:S01]  /*3bf0*/  FFMA R15, R112, UR5, -R146.reuse ;  /* 0x00000005700f7c23 */ /* 0x100fe20008000892 */
[----:B------:R-:W-:Y:S02]  /*3c00*/  ULDC UR5, c[0x0][0x604] ;  /* 0x0001810000057ab9 */ /* 0x000fe40000000800 */
[----:B------:R-:W-:Y:S01]  /*3c10*/  FFMA R33, R113, UR5, -R146 ;  /* 0x0000000571217c23 */ /* 0x000fe20008000892 */
[----:B------:R-:W-:Y:S01]  /*3c20*/  @!P6 FMUL R38, R38, 0.5 ;  /* 0x3f0000002626e820 */ /* 0x000fe20000400000 */
[----:B------:R-:W3:Y:S01]  /*3c30*/  MUFU.EX2 R148, R69 ;  /* 0x0000004500947308 */ /* 0x000ee20000000800 */
[----:B----4-:R-:W-:Y:S01]  /*3c40*/  @!P3 FMUL R41, R41, R41 ;  /* 0x000000292929b220 */ /* 0x010fe20000400000 */
[----:B------:R-:W-:Y:S01]  /*3c50*/  FSETP.GEU.AND P3, PT, R10, -126, PT ;  /* 0xc2fc00000a00780b */ /* 0x000fe20003f6e000 */
[----:B------:R-:W-:-:S04]  /*3c60*/  ULDC UR5, c[0x0][0x604] ;  /* 0x0001810000057ab9 */ /* 0x000fc80000000800 */
[----:B------:R-:W-:Y:S01]  /*3c70*/  @!P2 FMUL R43, R43, 0.5 ;  /* 0x3f0000002b2ba820 */ /* 0x000fe20000400000 */
[----:B------:R-:W4:Y:S01]  /*3c80*/  MUFU.EX2 R39, R39 ;  /* 0x0000002700277308 */ /* 0x000f220000000800 */
[----:B--2---:R-:W-:Y:S01]  /*3c90*/  @!P1 FMUL R3, R3, R3 ;  /* 0x0000000303039220 */ /* 0x004fe20000400000 */
[----:B------:R-:W-:-:S05]  /*3ca0*/  FSETP.GEU.AND P1, PT, R12, -126, PT ;  /* 0xc2fc00000c00780b */ /* 0x000fca0003f2e000 */
[----:B------:R-:W-:Y:S01]  /*3cb0*/  @!P3 FMUL R10, R10, 0.5 ;  /* 0x3f0000000a0ab820 */ /* 0x000fe20000400000 */
[----:B------:R-:W2:Y:S01]  /*3cc0*/  MUFU.EX2 R38, R38 ;  /* 0x0000002600267308 */ /* 0x000ea20000000800 */
[----:B---3--:R-:W-:Y:S01]  /*3cd0*/  @!P4 FMUL R148, R148, R148 ;  /* 0x000000949494c220 */ /* 0x008fe20000400000 */
[----:B------:R-:W-:-:S04]  /*3ce0*/  FSETP.GEU.AND P4, PT, R40, -126, PT ;  /* 0xc2fc00002800780b */ /* 0x000fc80003f8e000 */
[----:B------:R-:W-:Y:S01]  /*3cf0*/  F2FP.SATFINITE.E4M3.F32.PACK_AB_MERGE_C R181, R195, R148, RZ ;  /* 0x00000094c3b5723e */ /* 0x000fe200048070ff */
[----:B------:R-:W-:Y:S01]  /*3d00*/  @!P1 FMUL R12, R12, 0.5 ;  /* 0x3f0000000c0c9820 */ /* 0x000fe20000400000 */
[----:B------:R-:W3:Y:S01]  /*3d10*/  MUFU.EX2 R43, R43 ;  /* 0x0000002b002b7308 */ /* 0x000ee20000000800 */
[----:B----4-:R-:W-:Y:S01]  /*3d20*/  @!P5 FMUL R39, R39, R39 ;  /* 0x000000272727d220 */ /* 0x010fe20000400000 */
[----:B------:R-:W-:Y:S02]  /*3d30*/  FSETP.GEU.AND P5, PT, R9, -126, PT ;  /* 0xc2fc00000900780b */ /* 0x000fe40003fae000 */
[----:B------:R-:W-:-:S03]  /*3d40*/  LOP3.LUT R181, R181, 0xffff, RZ, 0xc0, !PT ;  /* 0x0000ffffb5b57812 */ /* 0x000fc600078ec0ff */
[----:B------:R-:W-:Y:S01]  /*3d50*/  @!P4 FMUL R40, R40, 0.5 ;  /* 0x3f0000002828c820 */ /* 0x000fe20000400000 */
[----:B------:R-:W4:Y:S01]  /*3d60*/  MUFU.EX2 R10, R10 ;  /* 0x0000000a000a7308 */ /* 0x000f220000000800 */
[----:B--2---:R-:W-:Y:S01]  /*3d70*/  @!P6 FMUL R38, R38, R38 ;  /* 0x000000262626e220 */ /* 0x004fe20000400000 */
[----:B------:R-:W-:Y:S02]  /*3d80*/  FSETP.GEU.AND P6, PT, R19, -126, PT ;  /* 0xc2fc00001300780b */ /* 0x000fe40003fce000 */
[----:B------:R-:W-:-:S03]  /*3d90*/  PRMT R180, R181, 0x7604, R180 ;  /* 0x00007604b5b47816 */ /* 0x000fc600000000b4 */
[----:B------:R-:W-:Y:S01]  /*3da0*/  @!P5 FMUL R9, R9, 0.5 ;  /* 0x3f0000000909d820 */ /* 0x000fe20000400000 */
[----:B------:R-:W2:Y:S01]  /*3db0*/  MUFU.EX2 R12, R12 ;  /* 0x0000000c000c7308 */ /* 0x000ea20000000800 */
[----:B---3--:R-:W-:Y:S01]  /*3dc0*/  @!P2 FMUL R43, R43, R43 ;  /* 0x0000002b2b2ba220 */ /* 0x008fe20000400000 */
[----:B------:R-:W-:-:S05]  /*3dd0*/  FSETP.GEU.AND P2, PT, R16, -126, PT ;  /* 0xc2fc00001000780b */ /* 0x000fca0003f4e000 */
[----:B------:R-:W-:Y:S01]  /*3de0*/  @!P6 FMUL R19, R19, 0.5 ;  /* 0x3f0000001313e820 */ /* 0x000fe20000400000 */
[----:B------:R-:W3:Y:S01]  /*3df0*/  MUFU.EX2 R40, R40 ;  /* 0x0000002800287308 */ /* 0x000ee20000000800 */
[----:B----4-:R-:W-:Y:S01]  /*3e00*/  @!P3 FMUL R10, R10, R10 ;  /* 0x0000000a0a0ab220 */ /* 0x010fe20000400000 */
[----:B------:R-:W-:-:S05]  /*3e10*/  FSETP.GEU.AND P3, PT, R11, -126, PT ;  /* 0xc2fc00000b00780b */ /* 0x000fca0003f6e000 */
[----:B------:R-:W-:Y:S01]  /*3e20*/  @!P2 FMUL R16, R16, 0.5 ;  /* 0x3f0000001010a820 */ /* 0x000fe20000400000 */
[----:B------:R-:W4:Y:S01]  /*3e30*/  MUFU.EX2 R9, R9 ;  /* 0x0000000900097308 */ /* 0x000f220000000800 */
[----:B--2---:R-:W-:Y:S01]  /*3e40*/  @!P1 FMUL R12, R12, R12 ;  /* 0x0000000c0c0c9220 */ /* 0x004fe20000400000 */
[----:B------:R-:W-:-:S05]  /*3e50*/  FSETP.GEU.AND P1, PT, R15, -126, PT ;  /* 0xc2fc00000f00780b */ /* 0x000fca0003f2e000 */
        /* <DEDUP_REMOVED lines=16> */
[----:B------:R2:W3:Y:S01]  /*3f60*/  MUFU.EX2 R37, R17 ;  /* 0x0000001100257308 */ /* 0x0004e20000000800 */
[----:B-----5:R-:W-:Y:S01]  /*3f70*/  @!P2 FMUL R26, R26, R26 ;  /* 0x0000001a1a1aa220 */ /* 0x020fe20000400000 */
[----:B------:R-:W-:Y:S01]  /*3f80*/  FSETP.GEU.AND P2, PT, R21, -126, PT ;  /* 0xc2fc00001500780b */ /* 0x000fe20003f4e000 */
[----:B------:R-:W-:-:S02]  /*3f90*/  ULDC UR5, c[0x0][0x604] ;  /* 0x0001810000057ab9 */ /* 0x000fc40000000800 */
[--C-:B------:R-:W-:Y:S01]  /*3fa0*/  FFMA R14, R23, UR5, -R146.reuse ;  /* 0x00000005170e7c23 */ /* 0x100fe20008000892 */
[----:B------:R-:W-:Y:S01]  /*3fb0*/  ULDC UR5, c[0x0][0x604] ;  /* 0x0001810000057ab9 */ /* 0x000fe20000000800 */
[----:B------:R-:W-:Y:S01]  /*3fc0*/  @!P6 FMUL R34, R34, 0.5 ;  /* 0x3f0000002222e820 */ /* 0x000fe20000400000 */
[----:B------:R-:W5:Y:S01]  /*3fd0*/  MUFU.EX2 R15, R15 ;  /* 0x0000000f000f7308 */ /* 0x000f620000000800 */
[----:B----4-:R-:W-:Y:S01]  /*3fe0*/  @!P3 FMUL R11, R11, R11 ;  /* 0x0000000b0b0bb220 */ /* 0x010fe20000400000 */
[----:B------:R-:W-:Y:S01]  /*3ff0*/  FSETP.GEU.AND P3, PT, R16, -126, PT ;  /* 0xc2fc00001000780b */ /* 0x000fe20003f6e000 */
[----:B------:R-:W-:Y:S01]  /*4000*/  FFMA R24, R121, UR5, -R146 ;  /* 0x0000000579187c23 */ /* 0x000fe20008000892 */
[----:B------:R-:W-:Y:S01]  /*4010*/  ULDC UR5, c[0x0][0x604] ;  /* 0x0001810000057ab9 */ /* 0x000fe20000000800 */
[----:B------:R-:W-:Y:S01]  /*4020*/  FADD R116, R53, R26 ;  /* 0x0000001a35747221 */ /* 0x000fe20000000000 */
[--C-:B--2---:R-:W-:Y:S01]  /*4030*/  FFMA R17, R124, UR5, -R146.reuse ;  /* 0x000000057c117c23 */ /* 0x104fe20008000892 */
[----:B------:R-:W-:Y:S01]  /*4040*/  @!P2 FMUL R21, R21, 0.5 ;  /* 0x3f0000001515a820 */ /* 0x000fe20000400000 */
[----:B------:R-:W2:Y:S01]  /*4050*/  MUFU.EX2 R13, R13 ;  /* 0x0000000d000d7308 */ /* 0x000ea20000000800 */
[----:B---3--:R-:W-:Y:S01]  /*4060*/  @!P4 FMUL R37, R37, R37 ;  /* 0x000000252525c220 */ /* 0x008fe20000400000 */
[----:B------:R-:W-:Y:S01]  /*4070*/  FSETP.GEU.AND P4, PT, R25, -126, PT ;  /* 0xc2fc00001900780b */ /* 0x000fe20003f8e000 */
[----:B------:R-:W-:Y:S01]  /*4080*/  ULDC UR5, c[0x0][0x604] ;  /* 0x0001810000057ab9 */ /* 0x000fe20000000800 */
[----:B------:R-:W-:Y:S01]  /*4090*/  F2FP.SATFINITE.E4M3.F32.PACK_AB_MERGE_C R26, R195, R26, RZ ;  /* 0x0000001ac31a723e */ /* 0x000fe200048070ff */
[--C-:B------:R-:W-:Y:S01]  /*40a0*/  FFMA R31, R125, UR5, -R146.reuse ;  /* 0x000000057d1f7c23 */ /* 0x100fe20008000892 */
[----:B------:R-:W-:Y:S01]  /*40b0*/  ULDC UR5, c[0x0][0x604] ;  /* 0x0001810000057ab9 */ /* 0x000fe20000000800 */
[----:B------:R-:W-:Y:S01]  /*40c0*/  @!P3 FMUL R16, R16, 0.5 ;  /* 0x3f0000001010b820 */ /* 0x000fe20000400000 */
[----:B------:R-:W3:Y:S01]  /*40d0*/  MUFU.EX2 R35, R21 ;  /* 0x0000001500237308 */ /* 0x000ee20000000800 */
[----:B-----5:R-:W-:Y:S01]  /*40e0*/  @!P1 FMUL R15, R15, R15 ;  /* 0x0000000f0f0f9220 */ /* 0x020fe20000400000 */
[----:B------:R-:W-:Y:S01]  /*40f0*/  FSETP.GEU.AND P1, PT, R17, -126, PT ;  /* 0xc2fc00001100780b */ /* 0x000fe20003f2e000 */
[--C-:B------:R-:W-:Y:S01]  /*4100*/  FFMA R19, R27, UR5, -R146.reuse ;  /* 0x000000051b137c23 */ /* 0x100fe20008000892 */
[----:B------:R-:W-:Y:S01]  /*4110*/  ULDC UR5, c[0x0][0x604] ;  /* 0x0001810000057ab9 */ /* 0x000fe20000000800 */
[----:B------:R-:W-:Y:S01]  /*4120*/  LOP3.LUT R26, R26, 0xffff, RZ, 0xc0, !PT ;  /* 0x0000ffff1a1a7812 */ /* 0x000fe200078ec0ff */
        /* <DEDUP_REMOVED lines=19> */
[----:B------:R-:W-:-:S02]  /*4260*/  ULDC UR5, c[0x0][0x604] ;  /* 0x0001810000057ab9 */ /* 0x000fc40000000800 */
[--C-:B------:R-:W-:Y:S01]  /*4270*/  FFMA R23, R119, UR5, -R146.reuse ;  /* 0x0000000577177c23 */ /* 0x100fe20008000892 */
[----:B------:R-:W-:Y:S01]  /*4280*/  ULDC UR5, c[0x0][0x604] ;  /* 0x0001810000057ab9 */ /* 0x000fe20000000800 */
[----:B------:R-:W-:Y:S01]  /*4290*/  @!P2 FMUL R33, R33, 0.5 ;  /* 0x3f0000002121a820 */ /* 0x000fe20000400000 */
[----:B------:R-:W4:Y:S01]  /*42a0*/  MUFU.EX2 R17, R17 ;  /* 0x0000001100117308 */ /* 0x000f220000000800 */
[----:B--2---:R-:W-:Y:S01]  /*42b0*/  @!P3 FMUL R16, R16, R16 ;  /* 0x000000101010b220 */ /* 0x004fe20000400000 */
[----:B------:R-:W-:Y:S01]  /*42c0*/  FSETP.GEU.AND P3, PT, R19, -126, PT ;  /* 0xc2fc00001300780b */ /* 0x000fe20003f6e000 */
[--C-:B------:R-:W-:Y:S01]  /*42d0*/  FFMA R21, R140, UR5, -R146.reuse ;  /* 0x000000058c157c23 */ /* 0x100fe20008000892 */
[----:B------:R-:W-:Y:S02]  /*42e0*/  ULDC UR5, c[0x0][0x604] ;  /* 0x0001810000057ab9 */ /* 0x000fe40000000800 */
[----:B------:R-:W-:Y:S01]  /*42f0*/  FFMA R28, R167, UR5, -R146 ;  /* 0x00000005a71c7c23 */ /* 0x000fe20008000892 */
[----:B------:R-:W-:Y:S01]  /*4300*/  @!P6 FMUL R24, R24, 0.5 ;  /* 0x3f0000001818e820 */ /* 0x000fe20000400000 */
[----:B------:R-:W2:Y:S01]  /*4310*/  MUFU.EX2 R33, R33 ;  /* 0x0000002100217308 */ /* 0x000ea20000000800 */
[----:B---3--:R-:W-:Y:S01]  /*4320*/  @!P4 FMUL R25, R25, R25 ;  /* 0x000000191919c220 */ /* 0x008fe20000400000 */
        /* <DEDUP_REMOVED lines=21> */
[----:B------:R-:W-:Y:S01]  /*4480*/  FSETP.GEU.AND P5, PT, R20, -126, PT ;  /* 0xc2fc00001400780b */ /* 0x000fe20003fae000 */
[----:B------:R-:W-:Y:S01]  /*4490*/  FMUL R105, R147, UR5 ;  /* 0x0000000593697c20 */ /* 0x000fe20008400000 */
[----:B------:R-:W-:-:S03]  /*44a0*/  ULDC UR5, c[0x0][0x604] ;  /* 0x0001810000057ab9 */ /* 0x000fc60000000800 */
[----:B------:R-:W-:Y:S01]  /*44b0*/  @!P2 FMUL R31, R31, 0.5 ;  /* 0x3f0000001f1fa820 */ /* 0x000fe20000400000 */
[----:B------:R-:W3:Y:S01]  /*44c0*/  MUFU.EX2 R32, R32 ;  /* 0x0000002000207308 */ /* 0x000ee20000000800 */
[----:B----4-:R-:W-:Y:S01]  /*44d0*/  @!P6 FMUL R24, R24, R24 ;  /* 0x000000181818e220 */ /* 0x010fe20000400000 */
[----:B------:R-:W-:Y:S01]  /*44e0*/  FSETP.GEU.AND P6, PT, R29, -126, PT ;  /* 0xc2fc00001d00780b */ /* 0x000fe20003fce000 */
[--C-:B------:R-:W-:Y:S01]  /*44f0*/  FFMA R174, R47, UR5, -R105.reuse ;  /* 0x000000052fae7c23 */ /* 0x100fe20008000869 */
[----:B------:R-:W-:Y:S01]  /*4500*/  ULDC UR5, c[0x0][0x604] ;  /* 0x0001810000057ab9 */ /* 0x000fe20000000800 */
[--C-:B------:R-:W-:Y:S01]  /*4510*/  FFMA R139, R139, UR10, -R105.reuse ;  /* 0x0000000a8b8b7c23 */ /* 0x100fe20008000869 */
[--C-:B------:R-:W-:Y:S01]  /*4520*/  FFMA R112, R154, UR5, -R105.reuse ;  /* 0x000000059a707c23 */ /* 0x100fe20008000869 */
[----:B------:R-:W-:Y:S01]  /*4530*/  @!P5 FMUL R20, R20, 0.5 ;  /* 0x3f0000001414d820 */ /* 0x000fe20000400000 */
[----:B------:R-:W4:Y:S01]  /*4540*/  MUFU.EX2 R18, R18 ;  /* 0x0000001200127308 */ /* 0x000f220000000800 */
[----:B--2---:R-:W-:Y:S01]  /*4550*/  @!P3 FMUL R19, R19, R19 ;  /* 0x000000131313b220 */ /* 0x004fe20000400000 */
[----:B------:R-:W-:Y:S01]  /*4560*/  FSETP.GEU.AND P3, PT, R21, -126, PT ;  /* 0xc2fc00001500780b */ /* 0x000fe20003f6e000 */
[----:B------:R-:W-:Y:S01]  /*4570*/  ULDC UR5, c[0x0][0x604] ;  /* 0x0001810000057ab9 */ /* 0x000fe20000000800 */
[----:B------:R-:W-:Y:S01]  /*4580*/  ULDC UR10, c[0x0][0x604] ;  /* 0x00018100000a7ab9 */ /* 0x000fe20000000800 */
[--C-:B------:R-:W-:Y:S01]  /*4590*/  FFMA R108, R155, UR5, -R105.reuse ;  /* 0x000000059b6c7c23 */ /* 0x100fe20008000869 */
[----:B------:R-:W-:Y:S01]  /*45a0*/  ULDC UR5, c[0x0][0x604] ;  /* 0x0001810000057ab9 */ /* 0x000fe20000000800 */
[----:B------:R-:W-:Y:S01]  /*45b0*/  @!P6 FMUL R29, R29, 0.5 ;  /* 0x3f0000001d1de820 */ /* 0x000fe20000400000 */
[----:B------:R-:W2:Y:S01]  /*45c0*/  MUFU.EX2 R31, R31 ;  /* 0x0000001f001f7308 */ /* 0x000ea20000000800 */
[----:B---3--:R-:W-:Y:S01]  /*45d0*/  @!P4 FMUL R32, R32, R32 ;  /* 0x000000202020c220 */ /* 0x008fe20000400000 */
[----:B------:R-:W-:Y:S01]  /*45e0*/  FSETP.GEU.AND P4, PT, R129, -126, PT ;  /* 0xc2fc00008100780b */ /* 0x000fe20003f8e000 */
[----:B------:R-:W-:Y:S01]  /*45f0*/  FFMA R121, R157, UR5, -R105 ;  /* 0x000000059d797c23 */ /* 0x000fe20008000869 */
[----:B------:R-:W-:-:S02]  /*4600*/  ULDC UR5, c[0x0][0x604] ;  /* 0x0001810000057ab9 */ /* 0x000fc40000000800 */
[--C-:B------:R-:W-:Y:S01]  /*4610*/  FFMA R117, R158, UR5, -R105.reuse ;  /* 0x000000059e757c23 */ /* 0x100fe20008000869 */
[----:B------:R-:W-:Y:S01]  /*4620*/  @!P3 FMUL R21, R21, 0.5 ;  /* 0x3f0000001515b820 */ /* 0x000fe20000400000 */
[----:B------:R-:W3:Y:S01]  /*4630*/  MUFU.EX2 R20, R20 ;  /* 0x0000001400147308 */ /* 0x000ee20000000800 */
[----:B----4-:R-:W-:Y:S01]  /*4640*/  @!P1 FMUL R18, R18, R18 ;  /* 0x0000001212129220 */ /* 0x010fe20000400000 */
[----:B------:R-:W-:Y:S01]  /*4650*/  FSETP.GEU.AND P1, PT, R4, -126, PT ;  /* 0xc2fc00000400780b */ /* 0x000fe20003f2e000 */
[----:B------:R-:W-:Y:S02]  /*4660*/  ULDC UR5, c[0x0][0x604] ;  /* 0x0001810000057ab9 */ /* 0x000fe40000000800 */
[--C-:B------:R-:W-:Y:S01]  /*4670*/  FFMA R109, R159, UR5, -R105.reuse ;  /* 0x000000059f6d7c23 */ /* 0x100fe20008000869 */
[----:B------:R-:W-:Y:S01]  /*4680*/  ULDC UR5, c[0x0][0x604] ;  /* 0x0001810000057ab9 */ /* 0x000fe20000000800 */
[----:B------:R-:W-:Y:S01]  /*4690*/  @!P4 FMUL R129, R129, 0.5 ;  /* 0x3f0000008181c820 */ /* 0x000fe20000400000 */
[----:B------:R-:W4:Y:S01]  /*46a0*/  MUFU.EX2 R29, R29 ;  /* 0x0000001d001d7308 */ /* 0x000f220000000800 */
[----:B--2---:R-:W-:Y:S01]  /*46b0*/  @!P2 FMUL R31, R31, R31 ;  /* 0x0000001f1f1fa220 */ /* 0x004fe20000400000 */
[----:B------:R-:W-:Y:S01]  /*46c0*/  FSETP.GEU.AND P2, PT, R23, -126, PT ;  /* 0xc2fc00001700780b */ /* 0x000fe20003f4e000 */
[----:B------:R-:W-:Y:S01]  /*46d0*/  FFMA R161, R161, UR5, -R105 ;  /* 0x00000005a1a17c23 */ /* 0x000fe20008000869 */
[----:B------:R-:W-:Y:S01]  /*46e0*/  ULDC UR5, c[0x0][0x604] ;  /* 0x0001810000057ab9 */ /* 0x000fe20000000800 */
[----:B------:R-:W-:Y:S01]  /*46f0*/  FADD R173, R156, R31 ;  /* 0x0000001f9cad7221 */ /* 0x000fe20000000000 */
[--C-:B------:R-:W-:Y:S01]  /*4700*/  FFMA R140, R162, UR5, -R105.reuse ;  /* 0x00000005a28c7c23 */ /* 0x100fe20008000869 */
        /* <DEDUP_REMOVED lines=9> */
[----:B------:R3:W5:Y:S01]  /*47a0*/  MUFU.EX2 R30, R129 ;  /* 0x00000081001e7308 */ /* 0x0007620000000800 */
[----:B----4-:R-:W-:Y:S01]  /*47b0*/  @!P6 FMUL R29, R29, R29 ;  /* 0x0000001d1d1de220 */ /* 0x010fe20000400000 */
[----:B------:R-:W-:Y:S01]  /*47c0*/  FSETP.GEU.AND P6, PT, R27, -126, PT ;  /* 0xc2fc00001b00780b */ /* 0x000fe20003fce000 */
[--C-:B------:R-:W-:Y:S01]  /*47d0*/  FFMA R124, R164, UR5, -R105.reuse ;  /* 0x00000005a47c7c23 */ /* 0x100fe20008000869 */
[----:B------:R-:W-:Y:S01]  /*47e0*/  ULDC UR5, c[0x0][0x604] ;  /* 0x0001810000057ab9 */ /* 0x000fe20000000800 */
[----:B------:R-:W-:Y:S01]  /*47f0*/  FADD R178, R149, R20 ;  /* 0x0000001495b27221 */ /* 0x000fe20000000000 */
[----:B------:R-:W-:Y:S01]  /*4800*/  FFMA R46, R46, UR5, -R105 ;  /* 0x000000052e2e7c23 */ /* 0x000fe20008000869 */
[----:B------:R-:W-:Y:S01]  /*4810*/  @!P5 FMUL R22, R22, 0.5 ;  /* 0x3f0000001616d820 */ /* 0x000fe20000400000 */
[----:B------:R-:W4:Y:S01]  /*4820*/  MUFU.EX2 R4, R4 ;  /* 0x0000000400047308 */ /* 0x000f220000000800 */
[----:B--2---:R-:W-:Y:S01]  /*4830*/  @!P3 FMUL R21, R21, R21 ;  /* 0x000000151515b220 */ /* 0x004fe20000400000 */
[----:B------:R-:W-:Y:S01]  /*4840*/  FSETP.GEU.AND P3, PT, R174, -126, PT ;  /* 0xc2fc0000ae00780b */ /* 0x000fe20003f6e000 */
[----:B------:R-:W-:Y:S01]  /*4850*/  ULDC UR5, c[0x0][0x604] ;  /* 0x0001810000057ab9 */ /* 0x000fe20000000800 */
[----:B------:R-:W-:Y:S01]  /*4860*/  FADD R149, R148, R29 ;  /* 0x0000001d94957221 */ /* 0x000fe20000000000 */
[--C-:B---3--:R-:W-:Y:S01]  /*4870*/  FFMA R129, R166, UR5, -R105.reuse ;  /* 0x00000005a6817c23 */ /* 0x108fe20008000869 */
[----:B------:R-:W-:Y:S01]  /*4880*/  ULDC UR5, c[0x0][0x604] ;  /* 0x0001810000057ab9 */ /* 0x000fe20000000800 */
[----:B------:R-:W-:Y:S01]  /*4890*/  @!P6 FMUL R27, R27, 0.5 ;  /* 0x3f0000001b1be820 */ /* 0x000fe20000400000 */
[----:B------:R-:W2:Y:S01]  /*48a0*/  MUFU.EX2 R23, R23 ;  /* 0x0000001700177308 */ /* 0x000ea20000000800 */
[----:B-----5:R-:W-:Y:S01]  /*48b0*/  @!P4 FMUL R30, R30, R30 ;  /* 0x0000001e1e1ec220 */ /* 0x020fe20000400000 */
[----:B------:R-:W-:Y:S01]  /*48c0*/  FSETP.GEU.AND P4, PT, R28, -126, PT ;  /* 0xc2fc00001c00780b */ /* 0x000fe20003f8e000 */
[----:B------:R-:W-:Y:S01]  /*48d0*/  FFMA R50, R50, UR5, -R105 ;  /* 0x0000000532327c23 */ /* 0x000fe20008000869 */
[----:B------:R-:W-:Y:S01]  /*48e0*/  ULDC UR5, c[0x0][0x604] ;  /* 0x0001810000057ab9 */ /* 0x000fe20000000800 */
[----:B------:R-:W-:Y:S01]  /*48f0*/  FADD R186, R42, R21 ;  /* 0x000000152aba7221 */ /* 0x000fe20000000000 */
[--C-:B------:R-:W-:Y:S01]  /*4900*/  FFMA R51, R51, UR5, -R105.reuse ;  /* 0x0000000533337c23 */ /* 0x100fe20008000869 */
[----:B------:R-:W-:Y:S01]  /*4910*/  @!P3 FMUL R174, R174, 0.5 ;  /* 0x3f000000aeaeb820 */ /* 0x000fe20000400000 */
[----:B------:R-:W3:Y:S01]  /*4920*/  MUFU.EX2 R22, R22 ;  /* 0x0000001600167308 */ /* 0x000ee20000000800 */
[----:B----4-:R-:W-:Y:S01]  /*4930*/  @!P1 FMUL R4, R4, R4 ;  /* 0x0000000404049220 */ /* 0x010fe20000400000 */
[----:B------:R-:W-:Y:S01]  /*4940*/  FSETP.GEU.AND P1, PT, R117, -126, PT ;  /* 0xc2fc00007500780b */ /* 0x000fe20003f2e000 */
[----:B------:R-:W-:Y:S01]  /*4950*/  ULDC UR5, c[0x0][0x604] ;  /* 0x0001810000057ab9 */ /* 0x000fe20000000800 */
[----:B------:R-:W-:Y:S01]  /*4960*/  FADD R177, R153, R30 ;  /* 0x0000001e99b17221 */ /* 0x000fe20000000000 */
        /* <DEDUP_REMOVED lines=15> */
[----:B------:R-:W-:Y:S01]  /*4a60*/  FADD R198, R39, R4 ;  /* 0x0000000427c67221 */ /* 0x000fe20000000000 */
[--C-:B------:R-:W-:Y:S01]  /*4a70*/  FFMA R59, R59, UR5, -R105.reuse ;  /* 0x000000053b3b7c23 */ /* 0x100fe20008000869 */
[----:B------:R-:W-:Y:S01]  /*4a80*/  ULDC UR5, c[0x0][0x604] ;  /* 0x0001810000057ab9 */ /* 0x000fe20000000800 */
[----:B------:R-:W-:Y:S01]  /*4a90*/  @!P2 FMUL R146, R146, 0.5 ;  /* 0x3f0000009292a820 */ /* 0x000fe20000400000 */
[----:B------:R-:W3:Y:S01]  /*4aa0*/  MUFU.EX2 R28, R28 ;  /* 0x0000001c001c7308 */ /* 0x000ee20000000800 */
        /* <DEDUP_REMOVED lines=12> */
[--C-:B------:R-:W-:Y:S01]  /*4b70*/  FFMA R66, R66, UR5, -R105.reuse ;  /* 0x0000000542427c23 */ /* 0x100fe20008000869 */
[----:B------:R-:W-:Y:S01]  /*4b80*/  ULDC UR5, c[0x0][0x604] ;  /* 0x0001810000057ab9 */ /* 0x000fe20000000800 */
[----:B------:R-:W-:Y:S01]  /*4b90*/  @!P6 FMUL R121, R121, 0.5 ;  /* 0x3f0000007979e820 */ /* 0x000fe20000400000 */
[----:B------:R-:W2:Y:S01]  /*4ba0*/  MUFU.EX2 R47, R146 ;  /* 0x00000092002f7308 */ /* 0x000ea20000000800 */
[----:B---3--:R-:W-:Y:S01]  /*4bb0*/  @!P4 FMUL R28, R28, R28 ;  /* 0x0000001c1c1cc220 */ /* 0x008fe20000400000 */
[----:B------:R-:W-:Y:S01]  /*4bc0*/  FSETP.GEU.AND P4, PT, R112, -126, PT ;  /* 0xc2fc00007000780b */ /* 0x000fe20003f8e000 */
[--C-:B------:R-:W-:Y:S01]  /*4bd0*/  FFMA R67, R67, UR5, -R105.reuse ;  /* 0x0000000543437c23 */ /* 0x100fe20008000869 */
[----:B------:R-:W-:Y:S01]  /*4be0*/  ULDC UR5, c[0x0][0x604] ;  /* 0x0001810000057ab9 */ /* 0x000fe20000000800 */
[----:B------:R-:W-:Y:S01]  /*4bf0*/  F2FP.SATFINITE.E4M3.F32.PACK_AB_MERGE_C R41, R195, R41, RZ ;  /* 0x00000029c329723e */ /* 0x000fe200048070ff */
[--C-:B------:R-:W-:Y:S01]  /*4c00*/  FFMA R70, R70, UR5, -R105.reuse ;  /* 0x0000000546467c23 */ /* 0x100fe20008000869 */
[----:B------:R-:W-:Y:S01]  /*4c10*/  @!P3 FMUL R161, R161, 0.5 ;  /* 0x3f000000a1a1b820 */ /* 0x000fe20000400000 */
[----:B------:R-:W3:Y:S01]  /*4c20*/  MUFU.EX2 R108, R108 ;  /* 0x0000006c006c7308 */ /* 0x000ee20000000800 */
[----:B----4-:R-:W-:Y:S01]  /*4c30*/  @!P1 FMUL R117, R117, R117 ;  /* 0x0000007575759220 */ /* 0x010fe20000400000 */
[----:B------:R-:W-:Y:S01]  /*4c40*/  FSETP.GEU.AND P1, PT, R46, -126, PT ;  /* 0xc2fc00002e00780b */ /* 0x000fe20003f2e000 */
[----:B------:R-:W-:Y:S01]  /*4c50*/  ULDC UR5, c[0x0][0x604] ;  /* 0x0001810000057ab9 */ /* 0x000fe20000000800 */
[----:B------:R-:W-:Y:S01]  /*4c60*/  F2FP.SATFINITE.E4M3.F32.PACK_AB_MERGE_C R40, R195, R40, RZ ;  /* 0x00000028c328723e */ /* 0x000fe200048070ff */
[--C-:B------:R-:W-:Y:S01]  /*4c70*/  FFMA R71, R71, UR5, -R105.reuse ;  /* 0x0000000547477c23 */ /* 0x100fe20008000869 */
[----:B------:R-:W-:Y:S01]  /*4c80*/  ULDC UR5, c[0x0][0x604] ;  /* 0x0001810000057ab9 */ /* 0x000fe20000000800 */
[----:B------:R-:W-:Y:S01]  /*4c90*/  @!P4 FMUL R112, R112, 0.5 ;  /* 0x3f0000007070c820 */ /* 0x000fe20000400000 */
[----:B------:R-:W4:Y:S01]  /*4ca0*/  MUFU.EX2 R121, R121 ;  /* 0x0000007900797308 */ /* 0x000f220000000800 */
[----:B--2---:R-:W-:Y:S01]  /*4cb0*/  @!P2 FMUL R47, R47, R47 ;  /* 0x0000002f2f2fa220 */ /* 0x004fe20000400000 */
[----:B------:R-:W-:Y:S01]  /*4cc0*/  FSETP.GEU.AND P2, PT, R109, -126, PT ;  /* 0xc2fc00006d00780b */ /* 0x000fe20003f4e000 */
[--C-:B------:R-:W-:Y:S01]  /*4cd0*/  FFMA R74, R74, UR5, -R105.reuse ;  /* 0x000000054a4a7c23 */ /* 0x100fe20008000869 */
[----:B------:R-:W-:Y:S01]  /*4ce0*/  ULDC UR5, c[0x0][0x604] ;  /* 0x0001810000057ab9 */ /* 0x000fe20000000800 */
[----:B------:R-:W-:Y:S01]  /*4cf0*/  LOP3.LUT R41, R41, 0xff, RZ, 0xc0, !PT ;  /* 0x000000ff29297812 */ /* 0x000fe200078ec0ff */
[--C-:B------:R-:W-:Y:S01]  /*4d00*/  FFMA R75, R75, UR5, -R105.reuse ;  /* 0x000000054b4b7c23 */ /* 0x100fe20008000869 */
[----:B------:R-:W-:Y:S01]  /*4d10*/  @!P1 FMUL R46, R46, 0.5 ;  /* 0x3f0000002e2e9820 */ /* 0x000fe20000400000 */
[----:B------:R-:W2:Y:S01]  /*4d20*/  MUFU.EX2 R172, R161 ;  /* 0x000000a100ac7308 */ /* 0x000ea20000000800 */
[----:B---3--:R-:W-:Y:S01]  /*4d30*/  @!P5 FMUL R108, R108, R108 ;  /* 0x0000006c6c6cd220 */ /* 0x008fe20000400000 */
[----:B------:R-:W-:Y:S01]  /*4d40*/  FSETP.GEU.AND P5, PT, R113, -126, PT ;  /* 0xc2fc00007100780b */ /* 0x000fe20003fae000 */
[----:B------:R-:W-:Y:S01]  /*4d50*/  ULDC UR5, c[0x0][0x604] ;  /* 0x0001810000057ab9 */ /* 0x000fe20000000800 */
[----:B------:R-:W-:Y:S01]  /*4d60*/  LOP3.LUT R40, R40, 0xffff, RZ, 0xc0, !PT ;  /* 0x0000ffff28287812 */ /* 0x000fe200078ec0ff */
[--C-:B------:R-:W-:Y:S01]  /*4d70*/  FFMA R78, R78, UR5, -R105.reuse ;  /* 0x000000054e4e7c23 */ /* 0x100fe20008000869 */
[----:B------:R-:W-:Y:S01]  /*4d80*/  ULDC UR5, c[0x0][0x604] ;  /* 0x0001810000057ab9 */ /* 0x000fe20000000800 */
[----:B------:R-:W-:Y:S01]  /*4d90*/  @!P2 FMUL R109, R109, 0.5 ;  /* 0x3f0000006d6da820 */ /* 0x000fe20000400000 */
[----:B------:R-:W3:Y:S01]  /*4da0*/  MUFU.EX2 R112, R112 ;  /* 0x0000007000707308 */ /* 0x000ee20000000800 */
[----:B----4-:R-:W-:Y:S01]  /*4db0*/  @!P6 FMUL R121, R121, R121 ;  /* 0x000000797979e220 */ /* 0x010fe20000400000 */
[----:B------:R-:W-:Y:S01]  /*4dc0*/  FSETP.GEU.AND P6, PT, R124, -126, PT ;  /* 0xc2fc00007c00780b */ /* 0x000fe20003fce000 */
[----:B------:R-:W-:Y:S01]  /*4dd0*/  FFMA R79, R79, UR5, -R105 ;  /* 0x000000054f4f7c23 */ /* 0x000fe20008000869 */
[----:B------:R-:W-:Y:S01]  /*4de0*/  ULDC UR5, c[0x0][0x604] ;  /* 0x0001810000057ab9 */ /* 0x000fe20000000800 */
[----:B------:R-:W-:Y:S01]  /*4df0*/  FADD R200, R38, R47 ;  /* 0x0000002f26c87221 */ /* 0x000fe20000000000 */
[--C-:B------:R-:W-:Y:S01]  /*4e00*/  FFMA R82, R82, UR5, -R105.reuse ;  /* 0x0000000552527c23 */ /* 0x100fe20008000869 */
[----:B------:R-:W-:Y:S01]  /*4e10*/  @!P5 FMUL R113, R113, 0.5 ;  /* 0x3f0000007171d820 */ /* 0x000fe20000400000 */
[----:B------:R4:W5:Y:S01]  /*4e20*/  MUFU.EX2 R125, R46 ;  /* 0x0000002e007d7308 */ /* 0x0009620000000800 */
[----:B--2---:R-:W-:Y:S01]  /*4e30*/  @!P3 FMUL R172, R172, R172 ;  /* 0x000000acacacb220 */ /* 0x004fe20000400000 */
[----:B------:R-:W-:Y:S01]  /*4e40*/  FSETP.GEU.AND P3, PT, R50, -126, PT ;  /* 0xc2fc00003200780b */ /* 0x000fe20003f6e000 */
[----:B------:R-:W-:Y:S01]  /*4e50*/  ULDC UR5, c[0x0][0x604] ;  /* 0x0001810000057ab9 */ /* 0x000fe20000000800 */
[----:B------:R-:W-:Y:S01]  /*4e60*/  F2FP.SATFINITE.E4M3.F32.PACK_AB_MERGE_C R30, R195, R30, RZ ;  /* 0x0000001ec31e723e */ /* 0x000fe200048070ff */
        /* <DEDUP_REMOVED lines=8> */
[----:B----4-:R-:W-:Y:S01]  /*4ef0*/  LOP3.LUT R46, R0, 0x3, RZ, 0xc0, !PT ;  /* 0x00000003002e7812 */ /* 0x010fe200078ec0ff */
[----:B------:R-:W-:Y:S01]  /*4f00*/  FFMA R87, R87, UR5, -R105 ;  /* 0x0000000557577c23 */ /* 0x000fe20008000869 */
[----:B------:R-:W-:Y:S01]  /*4f10*/  @!P3 FMUL R50, R50, 0.5 ;  /* 0x3f0000003232b820 */ /* 0x000fe20000400000 */
[----:B------:R-:W3:Y:S01]  /*4f20*/  MUFU.EX2 R113, R113 ;  /* 0x0000007100717308 */ /* 0x000ee20000000800 */
[----:B-----5:R-:W-:Y:S01]  /*4f30*/  @!P1 FMUL R125, R125, R125 ;  /* 0x0000007d7d7d9220 */ /* 0x020fe20000400000 */
[----:B------:R-:W-:Y:S01]  /*4f40*/  FSETP.GEU.AND P1, PT, R58, -126, PT ;  /* 0xc2fc00003a00780b */ /* 0x000fe20003f2e000 */
[----:B------:R-:W-:Y:S01]  /*4f50*/  ULDC UR5, c[0x0][0x604] ;  /* 0x0001810000057ab9 */ /* 0x000fe20000000800 */
[----:B------:R-:W-:-:S02]  /*4f60*/  VIADD R46, R46, 0xffffffff ;  /* 0xffffffff2e2e7836 */ /* 0x000fc40000000000 */
        /* <DEDUP_REMOVED lines=8> */
[----:B------:R-:W-:Y:S01]  /*4ff0*/  F2FP.SATFINITE.E4M3.F32.PACK_AB_MERGE_C R4, R195, R4, RZ ;  /* 0x00000004c304723e */ /* 0x000fe200048070ff */
[----:B------:R-:W-:Y:S01]  /*5000*/  FFMA R85, R94, UR5, -R105 ;  /* 0x000000055e557c23 */ /* 0x000fe20008000869 */
[----:B------:R-:W-:Y:S01]  /*5010*/  @!P1 FMUL R58, R58, 0.5 ;  /* 0x3f0000003a3a9820 */ /* 0x000fe20000400000 */
[----:B------:R2:W5:Y:S01]  /*5020*/  MUFU.EX2 R136, R50 ;  /* 0x0000003200887308 */ /* 0x0005620000000800 */
[----:B---3--:R-:W-:Y:S01]  /*5030*/  @!P5 FMUL R113, R113, R113 ;  /* 0x000000717171d220 */ /* 0x008fe20000400000 */
[----:B------:R-:W-:Y:S01]  /*5040*/  FSETP.GEU.AND P5, PT, R54, -126, PT ;  /* 0xc2fc00003600780b */ /* 0x000fe20003fae000 */
[----:B------:R-:W-:Y:S01]  /*5050*/  ULDC UR5, c[0x0][0x604] ;  /* 0x0001810000057ab9 */ /* 0x000fe20000000800 */
[----:B------:R-:W-:Y:S01]  /*5060*/  F2FP.SATFINITE.E4M3.F32.PACK_AB_MERGE_C R94, R195, R53, RZ ;  /* 0x00000035c35e723e */ /* 0x000fe200048070ff */
[----:B------:R-:W-:Y:S01]  /*5070*/  FADD R182, R45, R18 ;  /* 0x000000122db67221 */ /* 0x000fe20000000000 */
[----:B------:R-:W-:Y:S01]  /*5080*/  F2FP.SATFINITE.E4M3.F32.PACK_AB_MERGE_C R53, R195, R174, RZ ;  /* 0x000000aec335723e */ /* 0x000fe200048070ff */
[----:B------:R-:W-:Y:S01]  /*5090*/  @!P2 FMUL R129, R129, 0.5 ;  /* 0x3f0000008181a820 */ /* 0x000fe20000400000 */
[----:B------:R-:W3:Y:S01]  /*50a0*/  MUFU.EX2 R170, R58 ;  /* 0x0000003a00aa7308 */ /* 0x000ee20000000800 */
[----:B----4-:R-:W-:Y:S01]  /*50b0*/  @!P6 FMUL R124, R124, R124 ;  /* 0x0000007c7c7ce220 */ /* 0x010fe20000400000 */
[----:B------:R-:W-:Y:S01]  /*50c0*/  FSETP.GEU.AND P6, PT, R55, -126, PT ;  /* 0xc2fc00003700780b */ /* 0x000fe20003fce000 */
[----:B------:R-:W-:Y:S01]  /*50d0*/  FADD R188, R43, R28 ;  /* 0x0000001c2bbc7221 */ /* 0x000fe20000000000 */
[----:B------:R-:W-:-:S02]  /*50e0*/  F2FP.SATFINITE.E4M3.F32.PACK_AB_MERGE_C R47, R195, R47, RZ ;  /* 0x0000002fc32f723e */ /* 0x000fc400048070ff */
[----:B--2---:R-:W-:Y:S01]  /*50f0*/  F2FP.SATFINITE.E4M3.F32.PACK_AB_MERGE_C R50, R195, R124, RZ ;  /* 0x0000007cc332723e */ /* 0x004fe200048070ff */
[----:B------:R-:W-:Y:S01]  /*5100*/  @!P5 FMUL R54, R54, 0.5 ;  /* 0x3f0000003636d820 */ /* 0x000fe20000400000 */
[----:B------:R-:W2:Y:S01]  /*5110*/  MUFU.EX2 R140, R140 ;  /* 0x0000008c008c7308 */ /* 0x000ea20000000800 */
[----:B-----5:R-:W-:Y:S01]  /*5120*/  @!P3 FMUL R136, R136, R136 ;  /* 0x000000888888b220 */ /* 0x020fe20000400000 */
[----:B------:R-:W-:Y:S02]  /*5130*/  FSETP.GEU.AND P3, PT, R62, -126, PT ;  /* 0xc2fc00003e00780b */ /* 0x000fe40003f6e000 */
[----:B------:R-:W-:Y:S02]  /*5140*/  PRMT R40, R40, 0x7604, R41 ;  /* 0x0000760428287816 */ /* 0x000fe40000000029 */
[----:B------:R-:W-:Y:S01]  /*5150*/  LOP3.LUT R4, R4, 0xff, RZ, 0xc0, !PT ;  /* 0x000000ff04047812 */ /* 0x000fe200078ec0ff */
[----:B------:R-:W-:Y:S01]  /*5160*/  @!P6 FMUL R55, R55, 0.5 ;  /* 0x3f0000003737e820 */ /* 0x000fe20000400000 */
[----:B------:R-:W4:Y:S01]  /*5170*/  MUFU.EX2 R129, R129 ;  /* 0x0000008100817308 */ /* 0x000f220000000800 */
[----:B---3--:R-:W-:Y:S01]  /*5180*/  @!P1 FMUL R170, R170, R170 ;  /* 0x000000aaaaaa9220 */ /* 0x008fe20000400000 */
[----:B------:R-:W-:-:S02]  /*5190*/  FSETP.GEU.AND P1, PT, R70, -126, PT ;  /* 0xc2fc00004600780b */ /* 0x000fc40003f2e000 */
[----:B------:R-:W-:Y:S02]  /*51a0*/  LOP3.LUT R47, R47, 0xffff, RZ, 0xc0, !PT ;  /* 0x0000ffff2f2f7812 */ /* 0x000fe400078ec0ff */
[----:B------:R-:W-:Y:S01]  /*51b0*/  LOP3.LUT R94, R94, 0xffff, RZ, 0xc0, !PT ;  /* 0x0000ffff5e5e7812 */ /* 0x000fe200078ec0ff */
[----:B------:R-:W-:Y:S01]  /*51c0*/  @!P3 FMUL R62, R62, 0.5 ;  /* 0x3f0000003e3eb820 */ /* 0x000fe20000400000 */
[----:B------:R-:W3:Y:S01]  /*51d0*/  MUFU.EX2 R169, R54 ;  /* 0x0000003600a97308 */ /* 0x000ee20000000800 */
[----:B--2---:R-:W-:Y:S01]  /*51e0*/  @!P4 FMUL R140, R140, R140 ;  /* 0x0000008c8c8cc220 */ /* 0x004fe20000400000 */
[----:B------:R-:W-:Y:S02]  /*51f0*/  FSETP.GEU.AND P4, PT, R51, -126, PT ;  /* 0xc2fc00003300780b */ /* 0x000fe40003f8e000 */
[----:B------:R-:W-:Y:S02]  /*5200*/  F2FP.SATFINITE.E4M3.F32.PACK_AB_MERGE_C R156, R195, R156, RZ ;  /* 0x0000009cc39c723e */ /* 0x000fe400048070ff */
[----:B------:R-:W-:Y:S01]  /*5210*/  PRMT R47, R47, 0x7604, R4 ;  /* 0x000076042f2f7816 */ /* 0x000fe20000000004 */
[----:B------:R-:W-:Y:S01]  /*5220*/  @!P1 FMUL R70, R70, 0.5 ;  /* 0x3f00000046469820 */ /* 0x000fe20000400000 */
[----:B------:R-:W2:Y:S01]  /*5230*/  MUFU.EX2 R144, R55 ;  /* 0x0000003700907308 */ /* 0x000ea20000000800 */
[----:B----4-:R-:W-:Y:S01]  /*5240*/  @!P2 FMUL R129, R129, R129 ;  /* 0x000000818181a220 */ /* 0x010fe20000400000 */
[----:B------:R-:W-:Y:S01]  /*5250*/  FSETP.GEU.AND P2, PT, R59, -126, PT ;  /* 0xc2fc00003b00780b */ /* 0x000fe20003f4e000 */
[----:B------:R-:W-:Y:S01]  /*5260*/  IMAD.U32 R4, R53, 0x10000, RZ ;  /* 0x0001000035047824 */ /* 0x000fe200078e00ff */
[----:B------:R-:W-:-:S02]  /*5270*/  F2FP.SATFINITE.E4M3.F32.PACK_AB_MERGE_C R20, R195, R20, RZ ;  /* 0x00000014c314723e */ /* 0x000fc400048070ff */
[----:B------:R-:W-:Y:S01]  /*5280*/  F2FP.SATFINITE.E4M3.F32.PACK_AB_MERGE_C R29, R195, R29, RZ ;  /* 0x0000001dc31d723e */ /* 0x000fe200048070ff */
[----:B------:R-:W-:Y:S01]  /*5290*/  @!P4 FMUL R51, R51, 0.5 ;  /* 0x3f0000003333c820 */ /* 0x000fe20000400000 */
[----:B------:R-:W4:Y:S01]  /*52a0*/  MUFU.EX2 R164, R62 ;  /* 0x0000003e00a47308 */ /* 0x000f220000000800 */
[----:B---3--:R-:W-:Y:S01]  /*52b0*/  @!P5 FMUL R169, R169, R169 ;  /* 0x000000a9a9a9d220 */ /* 0x008fe20000400000 */
[----:B------:R-:W-:Y:S02]  /*52c0*/  FSETP.GEU.AND P5, PT, R66, -126, PT ;  /* 0xc2fc00004200780b */ /* 0x000fe40003fae000 */
[C---:B------:R-:W-:Y:S02]  /*52d0*/  F2FP.SATFINITE.E4M3.F32.PACK_AB_MERGE_C R18, R195.reuse, R18, RZ ;  /* 0x00000012c312723e */ /* 0x040fe400048070ff */
[----:B------:R-:W-:Y:S01]  /*52e0*/  F2FP.SATFINITE.E4M3.F32.PACK_AB_MERGE_C R23, R195, R23, RZ ;  /* 0x00000017c317723e */ /* 0x000fe200048070ff */
[----:B------:R-:W-:Y:S01]  /*52f0*/  @!P2 FMUL R59, R59, 0.5 ;  /* 0x3f0000003b3ba820 */ /* 0x000fe20000400000 */
[----:B------:R3:W5:Y:S01]  /*5300*/  MUFU.EX2 R162, R70 ;  /* 0x0000004600a27308 */ /* 0x0007620000000800 */
[----:B--2---:R-:W-:Y:S01]  /*5310*/  @!P6 FMUL R144, R144, R144 ;  /* 0x000000909090e220 */ /* 0x004fe20000400000 */
[----:B------:R-:W-:-:S02]  /*5320*/  FSETP.GEU.AND P6, PT, R67, -126, PT ;  /* 0xc2fc00004300780b */ /* 0x000fc40003fce000 */
[C---:B------:R-:W-:Y:S02]  /*5330*/  F2FP.SATFINITE.E4M3.F32.PACK_AB_MERGE_C R21, R195.reuse, R21, RZ ;  /* 0x00000015c315723e */ /* 0x040fe400048070ff */
[C---:B------:R-:W-:Y:S01]  /*5340*/  F2FP.SATFINITE.E4M3.F32.PACK_AB_MERGE_C R28, R195.reuse, R28, RZ ;  /* 0x0000001cc31c723e */ /* 0x040fe200048070ff */
[----:B------:R-:W-:Y:S01]  /*5350*/  @!P5 FMUL R66, R66, 0.5 ;  /* 0x3f0000004242d820 */ /* 0x000fe20000400000 */
[----:B------:R2:W1:Y:S01]  /*5360*/  MUFU.EX2 R171, R51 ;  /* 0x0000003300ab7308 */ /* 0x0004620000000800 */
[----:B----4-:R-:W-:Y:S01]  /*5370*/  @!P3 FMUL R164, R164, R164 ;  /* 0x000000a4a4a4b220 */ /* 0x010fe20000400000 */
[----:B------:R-:W-:Y:S02]  /*5380*/  FSETP.GEU.AND P3, PT, R74, -126, PT ;  /* 0xc2fc00004a00780b */ /* 0x000fe40003f6e000 */
[----:B---3--:R-:W-:Y:S02]  /*5390*/  F2FP.SATFINITE.E4M3.F32.PACK_AB_MERGE_C R70, R195, R113, RZ ;  /* 0x00000071c346723e */ /* 0x008fe400048070ff */
[----:B------:R-:W-:Y:S01]  /*53a0*/  LOP3.LUT R20, R20, 0xff, RZ, 0xc0, !PT ;  /* 0x000000ff14147812 */ /* 0x000fe200078ec0ff */
[----:B------:R-:W-:Y:S01]  /*53b0*/  @!P6 FMUL R67, R67, 0.5 ;  /* 0x3f0000004343e820 */ /* 0x000fe20000400000 */
[----:B------:R-:W3:Y:S01]  /*53c0*/  MUFU.EX2 R168, R59 ;  /* 0x0000003b00a87308 */ /* 0x000ee20000000800 */
[----:B-----5:R-:W-:Y:S01]  /*53d0*/  @!P1 FMUL R162, R162, R162 ;  /* 0x000000a2a2a29220 */ /* 0x020fe20000400000 */
[----:B------:R-:W-:-:S02]  /*53e0*/  FSETP.GEU.AND P1, PT, R82, -126, PT ;  /* 0xc2fc00005200780b */ /* 0x000fc40003f2e000 */
[----:B--2---:R-:W-:Y:S02]  /*53f0*/  F2FP.SATFINITE.E4M3.F32.PACK_AB_MERGE_C R51, R195, R121, RZ ;  /* 0x00000079c333723e */ /* 0x004fe400048070ff */
[----:B------:R-:W-:Y:S01]  /*5400*/  LOP3.LUT R29, R29, 0xffff, RZ, 0xc0, !PT ;  /* 0x0000ffff1d1d7812 */ /* 0x000fe200078ec0ff */
[----:B------:R-:W-:Y:S01]  /*5410*/  @!P3 FMUL R74, R74, 0.5 ;  /* 0x3f0000004a4ab820 */ /* 0x000fe20000400000 */
[----:B------:R2:W4:Y:S01]  /*5420*/  MUFU.EX2 R163, R66 ;  /* 0x0000004200a37308 */ /* 0x0005220000000800 */
[----:B-1----:R-:W-:Y:S01]  /*5430*/  @!P4 FMUL R171, R171, R171 ;  /* 0x000000abababc220 */ /* 0x002fe20000400000 */
[----:B------:R-:W-:Y:S02]  /*5440*/  FSETP.GEU.AND P4, PT, R63, -126, PT ;  /* 0xc2fc00003f00780b */ /* 0x000fe40003f8e000 */
[----:B------:R-:W-:Y:S02]  /*5450*/  LOP3.LUT R18, R18, 0xff, RZ, 0xc0, !PT ;  /* 0x000000ff12127812 */ /* 0x000fe400078ec0ff */
[----:B------:R-:W-:Y:S01]  /*5460*/  LOP3.LUT R23, R23, 0xffff, RZ, 0xc0, !PT ;  /* 0x0000ffff17177812 */ /* 0x000fe200078ec0ff */
[----:B------:R-:W-:Y:S01]  /*5470*/  @!P1 FMUL R82, R82, 0.5 ;  /* 0x3f00000052529820 */ /* 0x000fe20000400000 */
[----:B------:R-:W1:Y:S01]  /*5480*/  MUFU.EX2 R161, R67 ;  /* 0x0000004300a17308 */ /* 0x000e620000000800 */
[----:B---3--:R-:W-:Y:S01]  /*5490*/  @!P2 FMUL R168, R168, R168 ;  /* 0x000000a8a8a8a220 */ /* 0x008fe20000400000 */
[----:B------:R-:W-:Y:S01]  /*54a0*/  FSETP.GEU.AND P2, PT, R71, -126, PT ;  /* 0xc2fc00004700780b */ /* 0x000fe20003f4e000 */
[--C-:B--2---:R-:W-:Y:S01]  /*54b0*/  FFMA R66, R95, UR5, -R105.reuse ;  /* 0x000000055f427c23 */ /* 0x104fe20008000869 */
[----:B------:R-:W-:Y:S01]  /*54c0*/  ULDC UR5, c[0x0][0x604] ;  /* 0x0001810000057ab9 */ /* 0x000fe20000000800 */
[----:B------:R-:W-:Y:S01]  /*54d0*/  F2FP.SATFINITE.E4M3.F32.PACK_AB_MERGE_C R95, R195, R93, RZ ;  /* 0x0000005dc35f723e */ /* 0x000fe200048070ff */
[--C-:B------:R-:W-:Y:S01]  /*54e0*/  FFMA R84, R98, UR5, -R105.reuse ;  /* 0x0000000562547c23 */ /* 0x100fe20008000869 */
[----:B------:R-:W-:Y:S01]  /*54f0*/  @!P4 FMUL R63, R63, 0.5 ;  /* 0x3f0000003f3fc820 */ /* 0x000fe20000400000 */
[----:B------:R2:W3:Y:S01]  /*5500*/  MUFU.EX2 R159, R74 ;  /* 0x0000004a009f7308 */ /* 0x0004e20000000800 */
[----:B----4-:R-:W-:Y:S01]  /*5510*/  @!P5 FMUL R163, R163, R163 ;  /* 0x000000a3a3a3d220 */ /* 0x010fe20000400000 */
[----:B------:R-:W-:Y:S01]  /*5520*/  FSETP.GEU.AND P5, PT, R78, -126, PT ;  /* 0xc2fc00004e00780b */ /* 0x000fe20003fae000 */
[----:B------:R-:W-:Y:S01]  /*5530*/  ULDC UR5, c[0x0][0x604] ;  /* 0x0001810000057ab9 */ /* 0x000fe20000000800 */
[----:B------:R-:W-:Y:S01]  /*5540*/  LOP3.LUT R95, R95, 0xff, RZ, 0xc0, !PT ;  /* 0x000000ff5f5f7812 */ /* 0x000fe200078ec0ff */
[--C-:B------:R-:W-:Y:S01]  /*5550*/  FFMA R68, R99, UR5, -R105.reuse ;  /* 0x0000000563447c23 */ /* 0x100fe20008000869 */
[----:B------:R-:W-:Y:S01]  /*5560*/  ULDC UR5, c[0x0][0x604] ;  /* 0x0001810000057ab9 */ /* 0x000fe20000000800 */
[----:B------:R-:W-:Y:S01]  /*5570*/  @!P2 FMUL R71, R71, 0.5 ;  /* 0x3f0000004747a820 */ /* 0x000fe20000400000 */
[----:B------:R-:W4:Y:S01]  /*5580*/  MUFU.EX2 R150, R82 ;  /* 0x0000005200967308 */ /* 0x000f220000000800 */
[----:B-1----:R-:W-:Y:S01]  /*5590*/  @!P6 FMUL R161, R161, R161 ;  /* 0x000000a1a1a1e220 */ /* 0x002fe20000400000 */
[----:B------:R-:W-:Y:S01]  /*55a0*/  FSETP.GEU.AND P6, PT, R79, -126, PT ;  /* 0xc2fc00004f00780b */ /* 0x000fe20003fce000 */
[----:B--2---:R-:W-:Y:S01]  /*55b0*/  FFMA R74, R89, UR10, -R105 ;  /* 0x0000000a594a7c23 */ /* 0x004fe20008000869 */
[----:B------:R-:W-:-:S02]  /*55c0*/  F2FP.SATFINITE.E4M3.F32.PACK_AB_MERGE_C R89, R195, R88, RZ ;  /* 0x00000058c359723e */ /* 0x000fc400048070ff */
[----:B------:R-:W-:Y:S01]  /*55d0*/  F2FP.SATFINITE.E4M3.F32.PACK_AB_MERGE_C R22, R195, R22, RZ ;  /* 0x00000016c316723e */ /* 0x000fe200048070ff */
[----:B------:R-:W-:Y:S01]  /*55e0*/  @!P5 FMUL R78, R78, 0.5 ;  /* 0x3f0000004e4ed820 */ /* 0x000fe20000400000 */
[----:B------:R-:W1:Y:S01]  /*55f0*/  MUFU.EX2 R167, R63 ;  /* 0x0000003f00a77308 */ /* 0x000e620000000800 */
[----:B---3--:R-:W-:Y:S01]  /*5600*/  @!P3 FMUL R159, R159, R159 ;  /* 0x0000009f9f9fb220 */ /* 0x008fe20000400000 */
[----:B------:R-:W-:Y:S02]  /*5610*/  FSETP.GEU.AND P3, PT, R86, -126, PT ;  /* 0xc2fc00005600780b */ /* 0x000fe40003f6e000 */
[C---:B------:R-:W-:Y:S02]  /*5620*/  F2FP.SATFINITE.E4M3.F32.PACK_AB_MERGE_C R27, R195.reuse, R27, RZ ;  /* 0x0000001bc31b723e */ /* 0x040fe400048070ff */
[----:B------:R-:W-:Y:S01]  /*5630*/  F2FP.SATFINITE.E4M3.F32.PACK_AB_MERGE_C R153, R195, R153, RZ ;  /* 0x00000099c399723e */ /* 0x000fe200048070ff */
[----:B------:R-:W-:Y:S01]  /*5640*/  @!P6 FMUL R79, R79, 0.5 ;  /* 0x3f0000004f4fe820 */ /* 0x000fe20000400000 */
[----:B------:R2:W3:Y:S01]  /*5650*/  MUFU.EX2 R158, R71 ;  /* 0x00000047009e7308 */ /* 0x0004e20000000800 */
[----:B----4-:R-:W-:Y:S01]  /*5660*/  @!P1 FMUL R150, R150, R150 ;  /* 0x0000009696969220 */ /* 0x010fe20000400000 */
[----:B------:R-:W-:-:S02]  /*5670*/  FSETP.GEU.AND P1, PT, R85, -126, PT ;  /* 0xc2fc00005500780b */ /* 0x000fc40003f2e000 */
[----:B------:R-:W-:Y:S02]  /*5680*/  PRMT R29, R29, 0x7604, R20 ;  /* 0x000076041d1d7816 */ /* 0x000fe40000000014 */
[----:B------:R-:W-:Y:S01]  /*5690*/  LOP3.LUT R21, R21, 0xff, RZ, 0xc0, !PT ;  /* 0x000000ff15157812 */ /* 0x000fe200078ec0ff */
[----:B------:R-:W-:Y:S01]  /*56a0*/  @!P3 FMUL R86, R86, 0.5 ;  /* 0x3f0000005656b820 */ /* 0x000fe20000400000 */
[----:B------:R-:W4:Y:S01]  /*56b0*/  MUFU.EX2 R157, R78 ;  /* 0x0000004e009d7308 */ /* 0x000f220000000800 */
[----:B-1----:R-:W-:Y:S01]  /*56c0*/  @!P4 FMUL R167, R167, R167 ;  /* 0x000000a7a7a7c220 */ /* 0x002fe20000400000 */
[----:B------:R-:W-:Y:S02]  /*56d0*/  FSETP.GEU.AND P4, PT, R75, -126, PT ;  /* 0xc2fc00004b00780b */ /* 0x000fe40003f8e000 */
[----:B--2---:R-:W-:Y:S02]  /*56e0*/  F2FP.SATFINITE.E4M3.F32.PACK_AB_MERGE_C R71, R195, R108, RZ ;  /* 0x0000006cc347723e */ /* 0x004fe400048070ff */
[----:B------:R-:W-:Y:S01]  /*56f0*/  LOP3.LUT R28, R28, 0xffff, RZ, 0xc0, !PT ;  /* 0x0000ffff1c1c7812 */ /* 0x000fe200078ec0ff */
[----:B------:R-:W-:Y:S01]  /*5700*/  @!P1 FMUL R85, R85, 0.5 ;  /* 0x3f00000055559820 */ /* 0x000fe20000400000 */
[----:B------:R-:W1:Y:S01]  /*5710*/  MUFU.EX2 R155, R79 ;  /* 0x0000004f009b7308 */ /* 0x000e620000000800 */
[----:B---3--:R-:W-:Y:S01]  /*5720*/  @!P2 FMUL R158, R158, R158 ;  /* 0x0000009e9e9ea220 */ /* 0x008fe20000400000 */
[----:B------:R-:W-:-:S02]  /*5730*/  FSETP.GEU.AND P2, PT, R83, -126, PT ;  /* 0xc2fc00005300780b */ /* 0x000fc40003f4e000 */
[----:B------:R-:W-:Y:S02]  /*5740*/  PRMT R23, R23, 0x7604, R18 ;  /* 0x0000760417177816 */ /* 0x000fe40000000012 */
[----:B------:R-:W-:Y:S01]  /*5750*/  LOP3.LUT R22, R22, 0xff, RZ, 0xc0, !PT ;  /* 0x000000ff16167812 */ /* 0x000fe200078ec0ff */
[----:B------:R-:W-:Y:S01]  /*5760*/  @!P4 FMUL R75, R75, 0.5 ;  /* 0x3f0000004b4bc820 */ /* 0x000fe20000400000 */
[----:B------:R2:W3:Y:S01]  /*5770*/  MUFU.EX2 R147, R86 ;  /* 0x0000005600937308 */ /* 0x0004e20000000800 */
[----:B----4-:R-:W-:Y:S01]  /*5780*/  @!P5 FMUL R157, R157, R157 ;  /* 0x0000009d9d9dd220 */ /* 0x010fe20000400000 */
[----:B------:R-:W-:Y:S02]  /*5790*/  FSETP.GEU.AND P5, PT, R90, -126, PT ;  /* 0xc2fc00005a00780b */ /* 0x000fe40003fae000 */
[----:B------:R-:W-:Y:S02]  /*57a0*/  LOP3.LUT R27, R27, 0xffff, RZ, 0xc0, !PT ;  /* 0x0000ffff1b1b7812 */ /* 0x000fe400078ec0ff */
[----:B------:R-:W-:Y:S01]  /*57b0*/  LOP3.LUT R51, R51, 0xffff, RZ, 0xc0, !PT ;  /* 0x0000ffff33337812 */ /* 0x000fe200078ec0ff */
[----:B------:R-:W-:Y:S01]  /*57c0*/  @!P2 FMUL R83, R83, 0.5 ;  /* 0x3f0000005353a820 */ /* 0x000fe20000400000 */
[----:B------:R-:W4:Y:S01]  /*57d0*/  MUFU.EX2 R154, R75 ;  /* 0x0000004b009a7308 */ /* 0x000f220000000800 */
[----:B-1----:R-:W-:Y:S01]  /*57e0*/  @!P6 FMUL R155, R155, R155 ;  /* 0x0000009b9b9be220 */ /* 0x002fe20000400000 */
[----:B------:R-:W-:Y:S01]  /*57f0*/  FSETP.GEU.AND P6, PT, R69, -126, PT ;  /* 0xc2fc00004500780b */ /* 0x000fe20003fce000 */
[----:B------:R-:W-:Y:S01]  /*5800*/  IMAD.SHL.U32 R51, R51, 0x1000000, RZ ;  /* 0x0100000033337824 */ /* 0x000fe200078e00ff */
[----:B--2---:R-:W-:-:S02]  /*5810*/  F2FP.SATFINITE.E4M3.F32.PACK_AB_MERGE_C R86, R195, R106, RZ ;  /* 0x0000006ac356723e */ /* 0x004fc400048070ff */
[----:B------:R-:W-:Y:S01]  /*5820*/  LOP3.LUT R153, R153, 0xffff, RZ, 0xc0, !PT ;  /* 0x0000ffff99997812 */ /* 0x000fe200078ec0ff */
[----:B------:R-:W-:Y:S01]  /*5830*/  @!P5 FMUL R90, R90, 0.5 ;  /* 0x3f0000005a5ad820 */ /* 0x000fe20000400000 */
[----:B------:R-:W1:Y:S01]  /*5840*/  MUFU.EX2 R85, R85 ;  /* 0x0000005500557308 */ /* 0x000e620000000800 */
[----:B---3--:R-:W-:Y:S01]  /*5850*/  @!P3 FMUL R147, R147, R147 ;  /* 0x000000939393b220 */ /* 0x008fe20000400000 */
[----:B------:R-:W-:Y:S02]  /*5860*/  FSETP.GEU.AND P3, PT, R84, -126, PT ;  /* 0xc2fc00005400780b */ /* 0x000fe40003f6e000 */
[----:B------:R-:W-:Y:S02]  /*5870*/  LOP3.LUT R86, R86, 0xff, RZ, 0xc0, !PT ;  /* 0x000000ff56567812 */ /* 0x000fe400078ec0ff */
[----:B------:R-:W-:Y:S01]  /*5880*/  PRMT R21, R28, 0x7604, R21 ;  /* 0x000076041c157816 */ /* 0x000fe20000000015 */
        /* <DEDUP_REMOVED lines=8> */
[--C-:B--2---:R-:W-:Y:S01]  /*5910*/  FFMA R83, R102, UR5, -R105.reuse ;  /* 0x0000000566537c23 */ /* 0x104fe20008000869 */
[----:B------:R-:W-:Y:S01]  /*5920*/  ULDC UR5, c[0x0][0x604] ;  /* 0x0001810000057ab9 */ /* 0x000fe20000000800 */
[----:B-1----:R-:W-:Y:S01]  /*5930*/  @!P1 FMUL R85, R85, R85 ;  /* 0x0000005555559220 */ /* 0x002fe20000400000 */
[--C-:B------:R-:W-:Y:S01]  /*5940*/  FFMA R67, R103, UR5, -R105.reuse ;  /* 0x0000000567437c23 */ /* 0x100fe20008000869 */
[----:B------:R-:W-:Y:S01]  /*5950*/  ULDC UR5, c[0x0][0x604] ;  /* 0x0001810000057ab9 */ /* 0x000fe20000000800 */
[----:B------:R-:W-:Y:S01]  /*5960*/  F2FP.SATFINITE.E4M3.F32.PACK_AB_MERGE_C R45, R195, R45, RZ ;  /* 0x0000002dc32d723e */ /* 0x000fe200048070ff */
[--C-:B------:R-:W-:Y:S01]  /*5970*/  FFMA R48, R48, UR5, -R105.reuse ;  /* 0x0000000530307c23 */ /* 0x100fe20008000869 */
[----:B------:R-:W1:Y:S01]  /*5980*/  MUFU.EX2 R69, R69 ;  /* 0x0000004500457308 */ /* 0x000e620000000800 */
[----:B---3--:R-:W-:Y:S01]  /*5990*/  @!P2 FMUL R151, R151, R151 ;  /* 0x000000979797a220 */ /* 0x008fe20000400000 */
[----:B------:R-:W-:Y:S01]  /*59a0*/  FSETP.GEU.AND P2, PT, R66, -126, PT ;  /* 0xc2fc00004200780b */ /* 0x000fe20003f4e000 */
[----:B------:R-:W-:Y:S01]  /*59b0*/  ULDC UR5, c[0x0][0x604] ;  /* 0x0001810000057ab9 */ /* 0x000fe20000000800 */
[----:B------:R-:W-:Y:S01]  /*59c0*/  FSETP.GEU.AND P1, PT, R48, -126, PT ;  /* 0xc2fc00003000780b */ /* 0x000fe20003f2e000 */
[--C-:B------:R-:W-:Y:S01]  /*59d0*/  FFMA R65, R107, UR5, -R105.reuse ;  /* 0x000000056b417c23 */ /* 0x100fe20008000869 */
[----:B------:R-:W-:Y:S01]  /*59e0*/  @!P4 FMUL R87, R87, 0.5 ;  /* 0x3f0000005757c820 */ /* 0x000fe20000400000 */
[----:B------:R-:W-:Y:S01]  /*59f0*/  ULDC UR5, c[0x0][0x604] ;  /* 0x0001810000057ab9 */ /* 0x000fe20000000800 */
[----:B------:R-:W2:Y:S01]  /*5a00*/  MUFU.EX2 R84, R84 ;  /* 0x0000005400547308 */ /* 0x000ea20000000800 */
[----:B----4-:R-:W-:Y:S01]  /*5a10*/  @!P5 FMUL R119, R119, R119 ;  /* 0x000000777777d220 */ /* 0x010fe20000400000 */
[----:B------:R-:W-:Y:S01]  /*5a20*/  FSETP.GEU.AND P5, PT, R83, -126, PT ;  /* 0xc2fc00005300780b */ /* 0x000fe20003fae000 */
[--C-:B------:R-:W-:Y:S01]  /*5a30*/  FFMA R82, R110, UR5, -R105.reuse ;  /* 0x000000056e527c23 */ /* 0x100fe20008000869 */
[----:B------:R-:W-:Y:S01]  /*5a40*/  ULDC UR5, c[0x0][0x604] ;  /* 0x0001810000057ab9 */ /* 0x000fe20000000800 */
[----:B------:R-:W-:Y:S01]  /*5a50*/  FADD R110, R73, R36 ;  /* 0x00000024496e7221 */ /* 0x000fe20000000000 */
[----:B------:R-:W-:Y:S01]  /*5a60*/  FFMA R62, R111, UR5, -R105 ;  /* 0x000000056f3e7c23 */ /* 0x000fe20008000869 */
[----:B------:R-:W-:Y:S01]  /*5a70*/  @!P2 FMUL R66, R66, 0.5 ;  /* 0x3f0000004242a820 */ /* 0x000fe20000400000 */
[----:B------:R-:W3:Y:S01]  /*5a80*/  MUFU.EX2 R146, R87 ;  /* 0x0000005700927308 */ /* 0x000ee20000000800 */
[----:B-1----:R-:W-:Y:S01]  /*5a90*/  @!P6 FMUL R69, R69, R69 ;  /* 0x000000454545e220 */ /* 0x002fe20000400000 */
[----:B------:R-:W-:Y:S01]  /*5aa0*/  FSETP.GEU.AND P6, PT, R67, -126, PT ;  /* 0xc2fc00004300780b */ /* 0x000fe20003fce000 */
[----:B------:R-:W-:Y:S01]  /*5ab0*/  @!P1 FMUL R48, R48, 0.5 ;  /* 0x3f00000030309820 */ /* 0x000fe20000400000 */
[----:B------:R-:W-:Y:S01]  /*5ac0*/  ULDC UR5, c[0x0][0x604] ;  /* 0x0001810000057ab9 */ /* 0x000fe20000000800 */
[----:B------:R-:W-:Y:S01]  /*5ad0*/  FADD R111, R96, R9 ;  /* 0x00000009606f7221 */ /* 0x000fe20000000000 */
[--C-:B------:R-:W-:Y:S01]  /*5ae0*/  FFMA R81, R114, UR5, -R105.reuse ;  /* 0x0000000572517c23 */ /* 0x100fe20008000869 */
[----:B------:R-:W-:Y:S01]  /*5af0*/  @!P5 FMUL R83, R83, 0.5 ;  /* 0x3f0000005353d820 */ /* 0x000fe20000400000 */
[----:B------:R-:W1:Y:S01]  /*5b00*/  MUFU.EX2 R92, R48 ;  /* 0x00000030005c7308 */ /* 0x000e620000000800 */
        /* <DEDUP_REMOVED lines=8> */
[----:B------:R-:W-:Y:S01]  /*5b90*/  FFMA R80, R118, UR5, -R105 ;  /* 0x0000000576507c23 */ /* 0x000fe20008000869 */
[----:B---3--:R-:W-:Y:S01]  /*5ba0*/  @!P4 FMUL R146, R146, R146 ;  /* 0x000000929292c220 */ /* 0x008fe20000400000 */
[----:B------:R-:W-:Y:S01]  /*5bb0*/  FSETP.GEU.AND P4, PT, R68, -126, PT ;  /* 0xc2fc00004400780b */ /* 0x000fe20003f8e000 */
[----:B------:R-:W-:Y:S01]  /*5bc0*/  ULDC UR5, c[0x0][0x604] ;  /* 0x0001810000057ab9 */ /* 0x000fe20000000800 */
[----:B------:R-:W-:Y:S01]  /*5bd0*/  FADD R118, R100, R3 ;  /* 0x0000000364767221 */ /* 0x000fe20000000000 */
[--C-:B------:R-:W-:Y:S01]  /*5be0*/  FFMA R49, R49, UR5, -R105.reuse ;  /* 0x0000000531317c23 */ /* 0x100fe20008000869 */
[----:B------:R-:W-:Y:S01]  /*5bf0*/  @!P3 FMUL R82, R82, 0.5 ;  /* 0x3f0000005252b820 */ /* 0x000fe20000400000 */
[----:B------:R-:W3:Y:S01]  /*5c00*/  MUFU.EX2 R66, R66 ;  /* 0x0000004200427308 */ /* 0x000ee20000000800 */
[----:B-1----:R-:W-:Y:S01]  /*5c10*/  @!P1 FMUL R92, R92, R92 ;  /* 0x0000005c5c5c9220 */ /* 0x002fe20000400000 */
[----:B------:R-:W-:Y:S01]  /*5c20*/  FSETP.GEU.AND P1, PT, R80, -126, PT ;  /* 0xc2fc00005000780b */ /* 0x000fe20003f2e000 */
[----:B------:R-:W-:Y:S01]  /*5c30*/  ULDC UR5, c[0x0][0x604] ;  /* 0x0001810000057ab9 */ /* 0x000fe20000000800 */
[C---:B------:R-:W-:Y:S01]  /*5c40*/  F2FP.SATFINITE.E4M3.F32.PACK_AB_MERGE_C R3, R195.reuse, R3, RZ ;  /* 0x00000003c303723e */ /* 0x040fe200048070ff */
[--C-:B------:R-:W-:Y:S01]  /*5c50*/  FFMA R91, R122, UR5, -R105.reuse ;  /* 0x000000057a5b7c23 */ /* 0x100fe20008000869 */
[----:B------:R-:W-:Y:S01]  /*5c60*/  ULDC UR5, c[0x0][0x604] ;  /* 0x0001810000057ab9 */ /* 0x000fe20000000800 */
[----:B------:R-:W-:Y:S01]  /*5c70*/  F2FP.SATFINITE.E4M3.F32.PACK_AB_MERGE_C R10, R195, R10, RZ ;  /* 0x0000000ac30a723e */ /* 0x000fe200048070ff */
[----:B------:R-:W1:Y:S01]  /*5c80*/  MUFU.EX2 R67, R67 ;  /* 0x0000004300437308 */ /* 0x000e620000000800 */
[----:B--2---:R-:W-:Y:S01]  /*5c90*/  @!P5 FMUL R83, R83, R83 ;  /* 0x000000535353d220 */ /* 0x004fe20000400000 */
[----:B------:R-:W-:Y:S01]  /*5ca0*/  FSETP.GEU.AND P5, PT, R81, -126, PT ;  /* 0xc2fc00005100780b */ /* 0x000fe20003fae000 */
[----:B------:R-:W-:Y:S01]  /*5cb0*/  @!P4 FMUL R68, R68, 0.5 ;  /* 0x3f0000004444c820 */ /* 0x000fe20000400000 */
[--C-:B------:R-:W-:Y:S01]  /*5cc0*/  FFMA R52, R52, UR5, -R105.reuse ;  /* 0x0000000534347c23 */ /* 0x100fe20008000869 */
[----:B------:R-:W-:Y:S01]  /*5cd0*/  ULDC UR5, c[0x0][0x604] ;  /* 0x0001810000057ab9 */ /* 0x000fe20000000800 */
[----:B------:R-:W-:Y:S01]  /*5ce0*/  LOP3.LUT R3, R3, 0xff, RZ, 0xc0, !PT ;  /* 0x000000ff03037812 */ /* 0x000fe200078ec0ff */
[----:B------:R-:W-:Y:S01]  /*5cf0*/  @!P1 FMUL R80, R80, 0.5 ;  /* 0x3f00000050509820 */ /* 0x000fe20000400000 */
[----:B------:R-:W2:Y:S01]  /*5d00*/  MUFU.EX2 R82, R82 ;  /* 0x0000005200527308 */ /* 0x000ea20000000800 */
[----:B---3--:R-:W-:Y:S01]  /*5d10*/  @!P2 FMUL R66, R66, R66 ;  /* 0x000000424242a220 */ /* 0x008fe20000400000 */
[----:B------:R-:W-:Y:S01]  /*5d20*/  FSETP.GEU.AND P2, PT, R65, -126, PT ;  /* 0xc2fc00004100780b */ /* 0x000fe20003f4e000 */
[----:B------:R-:W-:Y:S01]  /*5d30*/  FFMA R79, R126, UR5, -R105 ;  /* 0x000000057e4f7c23 */ /* 0x000fe20008000869 */
        /* <DEDUP_REMOVED lines=8> */
[----:B------:R-:W-:Y:S01]  /*5dc0*/  LOP3.LUT R10, R10, 0xff, RZ, 0xc0, !PT ;  /* 0x000000ff0a0a7812 */ /* 0x000fe200078ec0ff */
[--C-:B------:R-:W-:Y:S01]  /*5dd0*/  FFMA R78, R130, UR5, -R105.reuse ;  /* 0x00000005824e7c23 */ /* 0x100fe20008000869 */
[----:B------:R-:W-:Y:S01]  /*5de0*/  ULDC UR5, c[0x0][0x604] ;  /* 0x0001810000057ab9 */ /* 0x000fe20000000800 */
[----:B------:R-:W-:Y:S01]  /*5df0*/  @!P2 FMUL R65, R65, 0.5 ;  /* 0x3f0000004141a820 */ /* 0x000fe20000400000 */
[----:B------:R-:W1:Y:S01]  /*5e00*/  MUFU.EX2 R80, R80 ;  /* 0x0000005000507308 */ /* 0x000e620000000800 */
[----:B--2---:R-:W-:Y:S01]  /*5e10*/  @!P3 FMUL R82, R82, R82 ;  /* 0x000000525252b220 */ /* 0x004fe20000400000 */
[----:B------:R-:W-:Y:S01]  /*5e20*/  FSETP.GEU.AND P3, PT, R91, -126, PT ;  /* 0xc2fc00005b00780b */ /* 0x000fe20003f6e000 */
[--C-:B------:R-:W-:Y:S01]  /*5e30*/  FFMA R60, R131, UR5, -R105.reuse ;  /* 0x00000005833c7c23 */ /* 0x100fe20008000869 */
[----:B------:R-:W-:Y:S01]  /*5e40*/  ULDC UR5, c[0x0][0x604] ;  /* 0x0001810000057ab9 */ /* 0x000fe20000000800 */
[C---:B------:R-:W-:Y:S01]  /*5e50*/  F2FP.SATFINITE.E4M3.F32.PACK_AB_MERGE_C R131, R195.reuse, R136, RZ ;  /* 0x00000088c383723e */ /* 0x040fe200048070ff */
        /* <DEDUP_REMOVED lines=11> */
[----:B-1----:R-:W-:Y:S01]  /*5f10*/  @!P1 FMUL R80, R80, R80 ;  /* 0x0000005050509220 */ /* 0x002fe20000400000 */
[----:B------:R-:W-:Y:S01]  /*5f20*/  FSETP.GEU.AND P1, PT, R78, -126, PT ;  /* 0xc2fc00004e00780b */ /* 0x000fe20003f2e000 */
[--C-:B------:R-:W-:Y:S01]  /*5f30*/  FFMA R90, R138, UR5, -R105.reuse ;  /* 0x000000058a5a7c23 */ /* 0x100fe20008000869 */
        /* <DEDUP_REMOVED lines=24> */
[----:B------:R-:W-:Y:S01]  /*60c0*/  F2FP.SATFINITE.E4M3.F32.PACK_AB_MERGE_C R136, R195, R137, RZ ;  /* 0x00000089c388723e */ /* 0x000fe200048070ff */
[----:B------:R-:W-:Y:S01]  /*60d0*/  FFMA R55, R101, UR5, -R105 ;  /* 0x0000000565377c23 */ /* 0x000fe20008000869 */
[----:B------:R-:W-:Y:S01]  /*60e0*/  FADD R105, R112, R69 ;  /* 0x0000004570697221 */ /* 0x000fe20000000000 */
[----:B------:R-:W-:Y:S01]  /*60f0*/  @!P2 FMUL R49, R49, 0.5 ;  /* 0x3f0000003131a820 */ /* 0x000fe20000400000 */
[----:B------:R-:W1:Y:S01]  /*6100*/  MUFU.EX2 R78, R78 ;  /* 0x0000004e004e7308 */ /* 0x000e620000000800 */
[----:B--2---:R-:W-:Y:S01]  /*6110*/  @!P3 FMUL R91, R91, R91 ;  /* 0x0000005b5b5bb220 */ /* 0x004fe20000400000 */
[----:B------:R-:W-:Y:S01]  /*6120*/  FSETP.GEU.AND P3, PT, R77, -126, PT ;  /* 0xc2fc00004d00780b */ /* 0x000fe20003f6e000 */
[----:B------:R-:W-:Y:S01]  /*6130*/  FADD R137, R141, R32 ;  /* 0x000000208d897221 */ /* 0x000fe20000000000 */
[----:B------:R-:W-:Y:S01]  /*6140*/  F2FP.SATFINITE.E4M3.F32.PACK_AB_MERGE_C R32, R195, R32, RZ ;  /* 0x00000020c320723e */ /* 0x000fe200048070ff */
[----:B------:R-:W-:Y:S01]  /*6150*/  FADD R133, R171, R64 ;  /* 0x00000040ab857221 */ /* 0x000fe20000000000 */
[----:B------:R-:W-:Y:S01]  /*6160*/  F2FP.SATFINITE.E4M3.F32.PACK_AB_MERGE_C R138, R195, R144, RZ ;  /* 0x00000090c38a723e */ /* 0x000fe200048070ff */
[----:B------:R-:W-:Y:S01]  /*6170*/  @!P6 FMUL R58, R58, 0.5 ;  /* 0x3f0000003a3ae820 */ /* 0x000fe20000400000 */
[----:B------:R2:W4:Y:S01]  /*6180*/  MUFU.EX2 R63, R49 ;  /* 0x00000031003f7308 */ /* 0x0005220000000800 */
[----:B---3--:R-:W-:Y:S01]  /*6190*/  @!P4 FMUL R62, R62, R62 ;  /* 0x0000003e3e3ec220 */ /* 0x008fe20000400000 */
[----:B------:R-:W-:Y:S01]  /*61a0*/  FSETP.GEU.AND P4, PT, R52, -126, PT ;  /* 0xc2fc00003400780b */ /* 0x000fe20003f8e000 */
[----:B------:R-:W-:Y:S01]  /*61b0*/  FADD R101, R117, R84 ;  /* 0x0000005475657221 */ /* 0x000fe20000000000 */
[C---:B------:R-:W-:Y:S01]  /*61c0*/  F2FP.SATFINITE.E4M3.F32.PACK_AB_MERGE_C R36, R195.reuse, R36, RZ ;  /* 0x00000024c324723e */ /* 0x040fe200048070ff */
[----:B------:R-:W-:Y:S01]  /*61d0*/  FADD R103, R108, R85 ;  /* 0x000000556c677221 */ /* 0x000fe20000000000 */
[----:B------:R-:W-:Y:S01]  /*61e0*/  F2FP.SATFINITE.E4M3.F32.PACK_AB_MERGE_C R25, R195, R25, RZ ;  /* 0x00000019c319723e */ /* 0x000fe200048070ff */
[----:B------:R-:W-:Y:S01]  /*61f0*/  @!P3 FMUL R77, R77, 0.5 ;  /* 0x3f0000004d4db820 */ /* 0x000fe20000400000 */
[----:B------:R-:W3:Y:S01]  /*6200*/  MUFU.EX2 R79, R79 ;  /* 0x0000004f004f7308 */ /* 0x000ee20000000800 */
[----:B-1----:R-:W-:Y:S01]  /*6210*/  @!P1 FMUL R78, R78, R78 ;  /* 0x0000004e4e4e9220 */ /* 0x002fe20000400000 */
[----:B------:R-:W-:Y:S01]  /*6220*/  FSETP.GEU.AND P1, PT, R76, -126, PT ;  /* 0xc2fc00004c00780b */ /* 0x000fe20003f2e000 */
[----:B------:R-:W-:Y:S01]  /*6230*/  FADD R108, R72, R35 ;  /* 0x00000023486c7221 */ /* 0x000fe20000000000 */
[----:B------:R-:W-:Y:S01]  /*6240*/  PRMT R26, R26, 0x7604, R3 ;  /* 0x000076041a1a7816 */ /* 0x000fe20000000003 */
[----:B------:R-:W-:Y:S01]  /*6250*/  FADD R102, R121, R66 ;  /* 0x0000004279667221 */ /* 0x000fe20000000000 */
[----:B--2---:R-:W-:Y:S01]  /*6260*/  F2FP.SATFINITE.E4M3.F32.PACK_AB_MERGE_C R49, R195, R100, RZ ;  /* 0x00000064c331723e */ /* 0x004fe200048070ff */
[----:B------:R-:W-:Y:S01]  /*6270*/  @!P4 FMUL R52, R52, 0.5 ;  /* 0x3f0000003434c820 */ /* 0x000fe20000400000 */
[----:B------:R-:W1:Y:S01]  /*6280*/  MUFU.EX2 R58, R58 ;  /* 0x0000003a003a7308 */ /* 0x000e620000000800 */
[----:B----4-:R-:W-:Y:S01]  /*6290*/  @!P2 FMUL R63, R63, R63 ;  /* 0x0000003f3f3fa220 */ /* 0x010fe20000400000 */
[----:B------:R-:W-:Y:S01]  /*62a0*/  FSETP.GEU.AND P2, PT, R60, -126, PT ;  /* 0xc2fc00003c00780b */ /* 0x000fe20003f4e000 */
[----:B------:R-:W-:Y:S01]  /*62b0*/  FADD R100, R109, R68 ;  /* 0x000000446d647221 */ /* 0x000fe20000000000 */
[----:B------:R-:W-:Y:S01]  /*62c0*/  LOP3.LUT R16, R16, 0xff, RZ, 0xc0, !PT ;  /* 0x000000ff10107812 */ /* 0x000fe200078ec0ff */
[----:B------:R-:W-:Y:S01]  /*62d0*/  FADD R142, R144, R63 ;  /* 0x0000003f908e7221 */ /* 0x000fe20000000000 */
[----:B------:R-:W-:Y:S01]  /*62e0*/  F2FP.SATFINITE.E4M3.F32.PACK_AB_MERGE_C R144, R195, R145, RZ ;  /* 0x00000091c390723e */ /* 0x000fe200048070ff */
[----:B------:R-:W-:Y:S01]  /*62f0*/  @!P1 FMUL R76, R76, 0.5 ;  /* 0x3f0000004c4c9820 */ /* 0x000fe20000400000 */
[----:B------:R-:W2:Y:S01]  /*6300*/  MUFU.EX2 R77, R77 ;  /* 0x0000004d004d7308 */ /* 0x000ea20000000800 */
[----:B---3--:R-:W-:Y:S01]  /*6310*/  @!P5 FMUL R79, R79, R79 ;  /* 0x0000004f4f4fd220 */ /* 0x008fe20000400000 */
[----:B------:R-:W-:Y:S01]  /*6320*/  FSETP.GEU.AND P5, PT, R90, -126, PT ;  /* 0xc2fc00005a00780b */ /* 0x000fe20003fae000 */
[----:B------:R-:W-:Y:S01]  /*6330*/  FADD R121, R123, R34 ;  /* 0x000000227b797221 */ /* 0x000fe20000000000 */
[----:B------:R-:W-:Y:S01]  /*6340*/  LOP3.LUT R3, R32, 0xffff, RZ, 0xc0, !PT ;  /* 0x0000ffff20037812 */ /* 0x000fe200078ec0ff */
[----:B------:R-:W-:Y:S01]  /*6350*/  FADD R126, R125, R82 ;  /* 0x000000527d7e7221 */ /* 0x000fe20000000000 */
[----:B------:R-:W-:Y:S01]  /*6360*/  F2FP.SATFINITE.E4M3.F32.PACK_AB_MERGE_C R130, R195, R171, RZ ;  /* 0x000000abc382723e */ /* 0x000fe200048070ff */
[----:B------:R-:W-:Y:S01]  /*6370*/  @!P2 FMUL R60, R60, 0.5 ;  /* 0x3f0000003c3ca820 */ /* 0x000fe20000400000 */
[----:B------:R3:W4:Y:S01]  /*6380*/  MUFU.EX2 R61, R52 ;  /* 0x00000034003d7308 */ /* 0x0007220000000800 */
[----:B-1----:R-:W-:Y:S01]  /*6390*/  @!P6 FMUL R58, R58, R58 ;  /* 0x0000003a3a3ae220 */ /* 0x002fe20000400000 */
[----:B------:R-:W-:Y:S01]  /*63a0*/  FSETP.GEU.AND P6, PT, R139, -126, PT ;  /* 0xc2fc00008b00780b */ /* 0x000fe20003fce000 */
[----:B------:R-:W-:Y:S01]  /*63b0*/  FADD R171, R160, R17 ;  /* 0x00000011a0ab7221 */ /* 0x000fe20000000000 */
[----:B------:R-:W-:Y:S01]  /*63c0*/  LOP3.LUT R9, R9, 0xff, RZ, 0xc0, !PT ;  /* 0x000000ff09097812 */ /* 0x000fe200078ec0ff */
[----:B------:R-:W-:Y:S01]  /*63d0*/  FADD R127, R128, R15 ;  /* 0x0000000f807f7221 */ /* 0x000fe20000000000 */
[----:B------:R-:W-:Y:S01]  /*63e0*/  LOP3.LUT R36, R36, 0xffff, RZ, 0xc0, !PT ;  /* 0x0000ffff24247812 */ /* 0x000fe200078ec0ff */
[----:B------:R-:W-:Y:S01]  /*63f0*/  @!P5 FMUL R90, R90, 0.5 ;  /* 0x3f0000005a5ad820 */ /* 0x000fe20000400000 */
[----:B------:R-:W1:Y:S01]  /*6400*/  MUFU.EX2 R76, R76 ;  /* 0x0000004c004c7308 */ /* 0x000e620000000800 */
[----:B--2---:R-:W-:Y:S01]  /*6410*/  @!P3 FMUL R77, R77, R77 ;  /* 0x0000004d4d4db220 */ /* 0x004fe20000400000 */
[----:B------:R-:W-:Y:S01]  /*6420*/  FSETP.GEU.AND P3, PT, R75, -126, PT ;  /* 0xc2fc00004b00780b */ /* 0x000fe20003f6e000 */
[----:B------:R-:W-:Y:S01]  /*6430*/  FADD R114, R114, R171 ;  /* 0x000000ab72727221 */ /* 0x000fe20000000000 */
[----:B---3--:R-:W-:Y:S01]  /*6440*/  F2FP.SATFINITE.E4M3.F32.PACK_AB_MERGE_C R52, R195, R109, RZ ;  /* 0x0000006dc334723e */ /* 0x008fe200048070ff */
[----:B------:R-:W-:Y:S01]  /*6450*/  FADD R109, R93, R12 ;  /* 0x0000000c5d6d7221 */ /* 0x000fe20000000000 */
[----:B------:R-:W-:Y:S01]  /*6460*/  F2FP.SATFINITE.E4M3.F32.PACK_AB_MERGE_C R93, R195, R104, RZ ;  /* 0x00000068c35d723e */ /* 0x000fe200048070ff */
[----:B------:R-:W-:Y:S01]  /*6470*/  @!P6 FMUL R139, R139, 0.5 ;  /* 0x3f0000008b8be820 */ /* 0x000fe20000400000 */
[----:B------:R-:W2:Y:S01]  /*6480*/  MUFU.EX2 R60, R60 ;  /* 0x0000003c003c7308 */ /* 0x000ea20000000800 */
[----:B----4-:R-:W-:Y:S01]  /*6490*/  @!P4 FMUL R61, R61, R61 ;  /* 0x0000003d3d3dc220 */ /* 0x010fe20000400000 */
[----:B------:R-:W-:Y:S01]  /*64a0*/  FSETP.GEU.AND P4, PT, R59, -126, PT ;  /* 0xc2fc00003b00780b */ /* 0x000fe20003f8e000 */
[----:B------:R-:W-:Y:S01]  /*64b0*/  FADD R148, R162, R77 ;  /* 0x0000004da2947221 */ /* 0x000fe20000000000 */
[----:B------:R-:W-:Y:S01]  /*64c0*/  F2FP.SATFINITE.E4M3.F32.PACK_AB_MERGE_C R17, R195, R17, RZ ;  /* 0x00000011c311723e */ /* 0x000fe200048070ff */
[----:B------:R-:W-:Y:S01]  /*64d0*/  FADD R104, R124, R65 ;  /* 0x000000417c687221 */ /* 0x000fe20000000000 */
[----:B------:R-:W-:Y:S01]  /*64e0*/  LOP3.LUT R93, R93, 0xffff, RZ, 0xc0, !PT ;  /* 0x0000ffff5d5d7812 */ /* 0x000fe200078ec0ff */
[----:B------:R-:W-:Y:S01]  /*64f0*/  @!P3 FMUL R75, R75, 0.5 ;  /* 0x3f0000004b4bb820 */ /* 0x000fe20000400000 */
[----:B------:R-:W3:Y:S01]  /*6500*/  MUFU.EX2 R90, R90 ;  /* 0x0000005a005a7308 */ /* 0x000ee20000000800 */
[----:B-1----:R-:W-:Y:S01]  /*6510*/  @!P1 FMUL R76, R76, R76 ;  /* 0x0000004c4c4c9220 */ /* 0x002fe20000400000 */
[----:B------:R-:W-:Y:S01]  /*6520*/  ISETP.GT.U32.AND P1, PT, R46, 0x1, PT ;  /* 0x000000012e00780c */ /* 0x000fe20003f24070 */
[----:B------:R-:W-:Y:S01]  /*6530*/  FADD R99, R172, R83 ;  /* 0x00000053ac637221 */ /* 0x000fe20000000000 */
[C---:B------:R-:W-:Y:S01]  /*6540*/  F2FP.SATFINITE.E4M3.F32.PACK_AB_MERGE_C R46, R195.reuse, R112, RZ ;  /* 0x00000070c32e723e */ /* 0x040fe200048070ff */
[----:B------:R-:W-:Y:S01]  /*6550*/  FADD R112, R88, R37 ;  /* 0x0000002558707221 */ /* 0x000fe20000000000 */
[----:B------:R-:W-:Y:S01]  /*6560*/  F2FP.SATFINITE.E4M3.F32.PACK_AB_MERGE_C R37, R195, R37, RZ ;  /* 0x00000025c325723e */ /* 0x000fe200048070ff */
[----:B------:R-:W-:Y:S01]  /*6570*/  @!P4 FMUL R59, R59, 0.5 ;  /* 0x3f0000003b3bc820 */ /* 0x000fe20000400000 */
[----:B------:R1:W4:Y:S01]  /*6580*/  MUFU.EX2 R57, R139 ;  /* 0x0000008b00397308 */ /* 0x0003220000000800 */
[----:B--2---:R-:W-:Y:S01]  /*6590*/  @!P2 FMUL R60, R60, R60 ;  /* 0x0000003c3c3ca220 */ /* 0x004fe20000400000 */
[----:B------:R-:W-:Y:S01]  /*65a0*/  LOP3.LUT R37, R37, 0xffff, RZ, 0xc0, !PT ;  /* 0x0000ffff25257812 */ /* 0x000fe200078ec0ff */
[----:B------:R-:W-:Y:S01]  /*65b0*/  FADD R115, R115, R184 ;  /* 0x000000b873737221 */ /* 0x000fe20000000000 */
[----:B------:R-:W-:Y:S01]  /*65c0*/  FSETP.GEU.AND P2, PT, R54, -126, PT ;  /* 0xc2fc00003600780b */ /* 0x000fe20003f4e000 */
[----:B------:R-:W-:Y:S01]  /*65d0*/  FADD R179, R161, R60 ;  /* 0x0000003ca1b37221 */ /* 0x000fe20000000000 */
[----:B------:R-:W-:Y:S01]  /*65e0*/  PRMT R37, R37, 0x7604, R10 ;  /* 0x0000760425257816 */ /* 0x000fe2000000000a */
[----:B------:R-:W-:Y:S01]  /*65f0*/  FADD R107, R174, R119 ;  /* 0x00000077ae6b7221 */ /* 0x000fe20000000000 */
[----:B------:R-:W2:Y:S01]  /*6600*/  MUFU.EX2 R75, R75 ;  /* 0x0000004b004b7308 */ /* 0x000ea20000000800 */
[----:B---3--:R-:W-:Y:S01]  /*6610*/  @!P5 FMUL R90, R90, R90 ;  /* 0x0000005a5a5ad220 */ /* 0x008fe20000400000 */
[----:B------:R-:W-:Y:S01]  /*6620*/  FSETP.GEU.AND P5, PT, R74, -126, PT ;  /* 0xc2fc00004a00780b */ /* 0x000fe20003fae000 */
[----:B-1----:R-:W-:Y:S01]  /*6630*/  FADD R139, R145, R14 ;  /* 0x0000000e918b7221 */ /* 0x002fe20000000000 */
[----:B------:R-:W-:Y:S01]  /*6640*/  FADD R145, R165, R24 ;  /* 0x00000018a5917221 */ /* 0x000fe20000000000 */
[C---:B------:R-:W-:Y:S01]  /*6650*/  F2FP.SATFINITE.E4M3.F32.PACK_AB_MERGE_C R14, R195.reuse, R14, RZ ;  /* 0x0000000ec30e723e */ /* 0x040fe200048070ff */
[----:B------:R-:W-:Y:S01]  /*6660*/  FADD R179, R100, R179 ;  /* 0x000000b364b37221 */ /* 0x000fe20000000000 */
[----:B------:R-:W-:Y:S01]  /*6670*/  F2FP.SATFINITE.E4M3.F32.PACK_AB_MERGE_C R24, R195, R24, RZ ;  /* 0x00000018c318723e */ /* 0x000fe200048070ff */
[----:B------:R-:W1:Y:S01]  /*6680*/  MUFU.EX2 R59, R59 ;  /* 0x0000003b003b7308 */ /* 0x000e620000000800 */
[----:B----4-:R-:W-:Y:S01]  /*6690*/  @!P6 FMUL R57, R57, R57 ;  /* 0x000000393939e220 */ /* 0x010fe20000400000 */
[----:B------:R-:W-:Y:S01]  /*66a0*/  FSETP.GEU.AND P6, PT, R55, -126, PT ;  /* 0xc2fc00003700780b */ /* 0x000fe20003fce000 */
[----:B------:R-:W-:Y:S01]  /*66b0*/  @!P2 FMUL R54, R54, 0.5 ;  /* 0x3f0000003636a820 */ /* 0x000fe20000400000 */
[----:B------:R-:W-:Y:S01]  /*66c0*/  LOP3.LUT R10, R25, 0xffff, RZ, 0xc0, !PT ;  /* 0x0000ffff190a7812 */ /* 0x000fe200078ec0ff */
[----:B------:R-:W-:Y:S01]  /*66d0*/  FADD R116, R116, R145 ;  /* 0x0000009174747221 */ /* 0x000fe20000000000 */
[----:B------:R-:W-:Y:S01]  /*66e0*/  PRMT R25, R3, 0x7604, R16 ;  /* 0x0000760403197816 */ /* 0x000fe20000000010 */
[----:B------:R-:W-:Y:S01]  /*66f0*/  @!P5 FMUL R74, R74, 0.5 ;  /* 0x3f0000004a4ad820 */ /* 0x000fe20000400000 */
[----:B------:R-:W-:Y:S01]  /*6700*/  LOP3.LUT R14, R14, 0xff, RZ, 0xc0, !PT ;  /* 0x000000ff0e0e7812 */ /* 0x000fe200078ec0ff */
[----:B--2---:R-:W-:Y:S01]  /*6710*/  @!P3 FMUL R75, R75, R75 ;  /* 0x0000004b4b4bb220 */ /* 0x004fe20000400000 */
[----:B------:R-:W-:Y:S01]  /*6720*/  LOP3.LUT R3, R24, 0xffff, RZ, 0xc0, !PT ;  /* 0x0000ffff18037812 */ /* 0x000fe200078ec0ff */
[----:B------:R-:W2:Y:S01]  /*6730*/  MUFU.EX2 R54, R54 ;  /* 0x0000003600367308 */ /* 0x000ea20000000800 */
[----:B------:R-:W-:Y:S01]  /*6740*/  F2FP.SATFINITE.E4M3.F32.PACK_AB_MERGE_C R88, R195, R73, RZ ;  /* 0x00000049c358723e */ /* 0x000fe200048070ff */
[----:B------:R-:W-:Y:S01]  /*6750*/  FADD R191, R150, R75 ;  /* 0x0000004b96bf7221 */ /* 0x000fe20000000000 */
[----:B------:R-:W-:Y:S01]  /*6760*/  PRMT R36, R36, 0x7604, R9 ;  /* 0x0000760424247816 */ /* 0x000fe20000000009 */
[----:B------:R-:W-:Y:S01]  /*6770*/  @!P6 FMUL R55, R55, 0.5 ;  /* 0x3f0000003737e820 */ /* 0x000fe20000400000 */
[----:B------:R-:W-:Y:S01]  /*6780*/  F2FP.SATFINITE.E4M3.F32.PACK_AB_MERGE_C R73, R195, R117, RZ ;  /* 0x00000075c349723e */ /* 0x000fe200048070ff */
[----:B------:R-:W-:Y:S01]  /*6790*/  FADD R117, R106, R11 ;  /* 0x0000000b6a757221 */ /* 0x000fe20000000000 */
[----:B------:R-:W-:Y:S01]  /*67a0*/  LOP3.LUT R9, R17, 0xff, RZ, 0xc0, !PT ;  /* 0x000000ff11097812 */ /* 0x000fe200078ec0ff */
[----:B------:R-:W-:Y:S01]  /*67b0*/  FADD R106, R113, R92 ;  /* 0x0000005c716a7221 */ /* 0x000fe20000000000 */
[----:B------:R-:W-:Y:S01]  /*67c0*/  PRMT R17, R3, 0x7604, R14 ;  /* 0x0000760403117816 */ /* 0x000fe2000000000e */
[----:B------:R-:W-:-:S02]  /*67d0*/  IMAD.U32 R3, R70, 0x10000, RZ ;  /* 0x0001000046037824 */ /* 0x000fc400078e00ff */
[----:B------:R-:W-:Y:S01]  /*67e0*/  FADD R113, R120, R13 ;  /* 0x0000000d78717221 */ /* 0x000fe20000000000 */
[C---:B------:R-:W-:Y:S01]  /*67f0*/  F2FP.SATFINITE.E4M3.F32.PACK_AB_MERGE_C R162, R195.reuse, R162, RZ ;  /* 0x000000a2c3a2723e */ /* 0x040fe200048070ff */
[----:B------:R-:W3:Y:S01]  /*6800*/  MUFU.EX2 R74, R74 ;  /* 0x0000004a004a7308 */ /* 0x000ee20000000800 */
[----:B------:R-:W-:Y:S01]  /*6810*/  F2FP.SATFINITE.E4M3.F32.PACK_AB_MERGE_C R12, R195, R12, RZ ;  /* 0x0000000cc30c723e */ /* 0x000fe200048070ff */
[----:B------:R-:W-:Y:S01]  /*6820*/  FADD R113, R113, R186 ;  /* 0x000000ba71717221 */ /* 0x000fe20000000000 */
[----:B------:R-:W-:Y:S01]  /*6830*/  F2FP.SATFINITE.E4M3.F32.PACK_AB_MERGE_C R35, R195, R35, RZ ;  /* 0x00000023c323723e */ /* 0x000fe200048070ff */
[----:B------:R-:W-:Y:S01]  /*6840*/  FADD R174, R152, R19 ;  /* 0x0000001398ae7221 */ /* 0x000fe20000000000 */
[----:B------:R-:W-:Y:S01]  /*6850*/  PRMT R86, R93, 0x7604, R86 ;  /* 0x000076045d567816 */ /* 0x000fe20000000056 */
[----:B------:R-:W-:Y:S01]  /*6860*/  FADD R100, R114, R113 ;  /* 0x0000007172647221 */ /* 0x000fe20000000000 */
[C---:B------:R-:W-:Y:S01]  /*6870*/  F2FP.SATFINITE.E4M3.F32.PACK_AB_MERGE_C R124, R195.reuse, R123, RZ ;  /* 0x0000007bc37c723e */ /* 0x040fe200048070ff */
[----:B------:R-:W4:Y:S01]  /*6880*/  MUFU.EX2 R55, R55 ;  /* 0x0000003700377308 */ /* 0x000f220000000800 */
[----:B------:R-:W-:Y:S01]  /*6890*/  F2FP.SATFINITE.E4M3.F32.PACK_AB_MERGE_C R123, R195, R125, RZ ;  /* 0x0000007dc37b723e */ /* 0x000fe200048070ff */
[----:B------:R-:W-:Y:S01]  /*68a0*/  FADD R125, R129, R62 ;  /* 0x0000003e817d7221 */ /* 0x000fe20000000000 */
[C---:B------:R-:W-:Y:S01]  /*68b0*/  F2FP.SATFINITE.E4M3.F32.PACK_AB_MERGE_C R122, R195.reuse, R129, RZ ;  /* 0x00000081c37a723e */ /* 0x040fe200048070ff */
[----:B------:R-:W-:Y:S01]  /*68c0*/  FADD R129, R132, R33 ;  /* 0x0000002184817221 */ /* 0x000fe20000000000 */
[----:B------:R-:W-:Y:S01]  /*68d0*/  F2FP.SATFINITE.E4M3.F32.PACK_AB_MERGE_C R11, R195, R11, RZ ;  /* 0x0000000bc30b723e */ /* 0x000fe200048070ff */
[----:B------:R-:W-:Y:S01]  /*68e0*/  FADD R148, R99, R148 ;  /* 0x0000009463947221 */ /* 0x000fe20000000000 */
[----:B------:R-:W-:Y:S01]  /*68f0*/  LOP3.LUT R12, R12, 0xff, RZ, 0xc0, !PT ;  /* 0x000000ff0c0c7812 */ /* 0x000fe200078ec0ff */
[----:B------:R-:W-:Y:S01]  /*6900*/  FADD R99, R116, R115 ;  /* 0x0000007374637221 */ /* 0x000fe20000000000 */
[----:B------:R-:W-:Y:S01]  /*6910*/  LOP3.LUT R35, R35, 0xffff, RZ, 0xc0, !PT ;  /* 0x0000ffff23237812 */ /* 0x000fe200078ec0ff */
[----:B------:R-:W-:Y:S01]  /*6920*/  IMAD.U32 R48, RZ, RZ, UR7 ;  /* 0x00000007ff307e24 */ /* 0x000fe2000f8e00ff */
[----:B------:R-:W-:Y:S01]  /*6930*/  LOP3.LUT R86, R86, 0xff0000, R3, 0xf8, !PT ;  /* 0x00ff000056567812 */ /* 0x000fe200078ef803 */
[----:B------:R-:W-:Y:S01]  /*6940*/  IMAD.U32 R3, R162, 0x10000, RZ ;  /* 0x00010000a2037824 */ /* 0x000fe200078e00ff */
[----:B------:R-:W-:Y:S01]  /*6950*/  F2FP.SATFINITE.E4M3.F32.PACK_AB_MERGE_C R15, R195, R15, RZ ;  /* 0x0000000fc30f723e */ /* 0x000fe200048070ff */
[----:B-1----:R-:W-:Y:S01]  /*6960*/  @!P4 FMUL R59, R59, R59 ;  /* 0x0000003b3b3bc220 */ /* 0x002fe20000400000 */
[C---:B------:R-:W-:Y:S01]  /*6970*/  F2FP.SATFINITE.E4M3.F32.PACK_AB_MERGE_C R33, R195.reuse, R33, RZ ;  /* 0x00000021c321723e */ /* 0x040fe200048070ff */
[----:B------:R1:W-:Y:S01]  /*6980*/  SYNCS.ARRIVE.TRANS64.A1T0 RZ, [R48+UR32], RZ ;  /* 0x000000ff30ff79a7 */ /* 0x0003e20008100020 */
[C---:B------:R-:W-:Y:S01]  /*6990*/  F2FP.SATFINITE.E4M3.F32.PACK_AB_MERGE_C R96, R195.reuse, R96, RZ ;  /* 0x00000060c360723e */ /* 0x040fe200048070ff */
[----:B------:R-:W-:Y:S01]  /*69a0*/  FADD R98, R140, R67 ;  /* 0x000000438c627221 */ /* 0x000fe20000000000 */
[----:B------:R-:W-:Y:S01]  /*69b0*/  F2FP.SATFINITE.E4M3.F32.PACK_AB_MERGE_C R150, R195, R150, RZ ;  /* 0x00000096c396723e */ /* 0x000fe200048070ff */
[----:B------:R-:W-:Y:S01]  /*69c0*/  FADD R143, R169, R80 ;  /* 0x00000050a98f7221 */ /* 0x000fe20000000000 */
[----:B------:R-:W-:Y:S01]  /*69d0*/  F2FP.SATFINITE.E4M3.F32.PACK_AB_MERGE_C R87, R195, R72, RZ ;  /* 0x00000048c357723e */ /* 0x000fe200048070ff */
[----:B------:R-:W-:Y:S01]  /*69e0*/  FADD R166, R170, R91 ;  /* 0x0000005baaa67221 */ /* 0x000fe20000000000 */
[----:B------:R-:W-:Y:S01]  /*69f0*/  PRMT R35, R35, 0x7604, R12 ;  /* 0x0000760423237816 */ /* 0x000fe2000000000c */
[----:B------:R-:W-:Y:S01]  /*6a00*/  FADD R175, R167, R58 ;  /* 0x0000003aa7af7221 */ /* 0x000fe20000000000 */
[----:B------:R-:W-:Y:S01]  /*6a10*/  LOP3.LUT R11, R11, 0xff, RZ, 0xc0, !PT ;  /* 0x000000ff0b0b7812 */ /* 0x000fe200078ec0ff */
[----:B------:R-:W-:Y:S01]  /*6a20*/  FADD R185, R159, R90 ;  /* 0x0000005a9fb97221 */ /* 0x000fe20000000000 */
[----:B------:R-:W-:Y:S01]  /*6a30*/  LOP3.LUT R114, R89, 0xffff, RZ, 0xc0, !PT ;  /* 0x0000ffff59727812 */ /* 0x000fe200078ec0ff */
[----:B--2---:R-:W-:Y:S01]  /*6a40*/  @!P2 FMUL R54, R54, R54 ;  /* 0x000000363636a220 */ /* 0x004fe20000400000 */
[----:B------:R-:W-:Y:S01]  /*6a50*/  LOP3.LUT R15, R15, 0xff, RZ, 0xc0, !PT ;  /* 0x000000ff0f0f7812 */ /* 0x000fe200078ec0ff */
[----:B---3--:R-:W-:Y:S01]  /*6a60*/  @!P5 FMUL R74, R74, R74 ;  /* 0x0000004a4a4ad220 */ /* 0x008fe20000400000 */
[----:B------:R-:W-:Y:S01]  /*6a70*/  LOP3.LUT R12, R33, 0xffff, RZ, 0xc0, !PT ;  /* 0x0000ffff210c7812 */ /* 0x000fe200078ec0ff */
[----:B----4-:R-:W-:Y:S01]  /*6a80*/  @!P6 FMUL R55, R55, R55 ;  /* 0x000000373737e220 */ /* 0x010fe20000400000 */
[----:B------:R-:W-:Y:S01]  /*6a90*/  F2FP.SATFINITE.E4M3.F32.PACK_AB_MERGE_C R13, R195, R13, RZ ;  /* 0x0000000dc30d723e */ /* 0x000fe200048070ff */
[----:B------:R-:W-:Y:S01]  /*6aa0*/  FADD R189, R157, R76 ;  /* 0x0000004c9dbd7221 */ /* 0x000fe20000000000 */
[----:B------:R-:W-:Y:S01]  /*6ab0*/  F2FP.SATFINITE.E4M3.F32.PACK_AB_MERGE_C R34, R195, R34, RZ ;  /* 0x00000022c322723e */ /* 0x000fe200048070ff */
[----:B------:R-:W-:Y:S01]  /*6ac0*/  FADD R190, R155, R54 ;  /* 0x000000369bbe7221 */ /* 0x000fe20000000000 */
[----:B------:R-:W-:Y:S01]  /*6ad0*/  F2FP.SATFINITE.E4M3.F32.PACK_AB_MERGE_C R19, R195, R19, RZ ;  /* 0x00000013c313723e */ /* 0x000fe200048070ff */
[----:B------:R-:W-:Y:S01]  /*6ae0*/  FADD R202, R147, R74 ;  /* 0x0000004a93ca7221 */ /* 0x000fe20000000000 */
[----:B------:R-:W-:Y:S01]  /*6af0*/  LOP3.LUT R96, R96, 0xff, RZ, 0xc0, !PT ;  /* 0x000000ff60607812 */ /* 0x000fe200078ec0ff */
[----:B------:R-:W-:Y:S01]  /*6b00*/  FADD R193, R146, R55 ;  /* 0x0000003792c17221 */ /* 0x000fe20000000000 */
[----:B------:R-:W-:Y:S01]  /*6b10*/  LOP3.LUT R89, R88, 0xffff, RZ, 0xc0, !PT ;  /* 0x0000ffff58597812 */ /* 0x000fe200078ec0ff */
[----:B------:R-:W-:Y:S01]  /*6b20*/  IMAD.U32 R73, R73, 0x10000, RZ ;  /* 0x0001000049497824 */ /* 0x000fe200078e00ff */
[----:B------:R-:W-:Y:S01]  /*6b30*/  LOP3.LUT R180, R180, 0xff0000, R3, 0xf8, !PT ;  /* 0x00ff0000b4b47812 */ /* 0x000fe200078ef803 */
[----:B------:R-:W-:Y:S01]  /*6b40*/  IMAD.U32 R3, R150, 0x10000, RZ ;  /* 0x0001000096037824 */ /* 0x000fe200078e00ff */
[----:B------:R-:W-:Y:S01]  /*6b50*/  LOP3.LUT R116, R87, 0xffff, RZ, 0xc0, !PT ;  /* 0x0000ffff57747812 */ /* 0x000fe200078ec0ff */
[----:B------:R-:W-:Y:S01]  /*6b60*/  IMAD.MOV.U32 R32, RZ, RZ, 0x2130 ;  /* 0x00002130ff207424 */ /* 0x000fe200078e00ff */
[C---:B------:R-:W-:Y:S01]  /*6b70*/  F2FP.SATFINITE.E4M3.F32.PACK_AB_MERGE_C R120, R195.reuse, R120, RZ ;  /* 0x00000078c378723e */ /* 0x040fe200048070ff */
[----:B------:R-:W-:Y:S01]  /*6b80*/  FADD R187, R154, R57 ;  /* 0x000000399abb7221 */ /* 0x000fe20000000000 */
[----:B------:R-:W-:Y:S01]  /*6b90*/  F2FP.SATFINITE.E4M3.F32.PACK_AB_MERGE_C R84, R195, R84, RZ ;  /* 0x00000054c354723e */ /* 0x000fe200048070ff */
[----:B------:R-:W-:Y:S01]  /*6ba0*/  FADD R176, R163, R78 ;  /* 0x0000004ea3b07221 */ /* 0x000fe20000000000 */
[----:B------:R-:W-:Y:S01]  /*6bb0*/  F2FP.SATFINITE.E4M3.F32.PACK_AB_MERGE_C R82, R195, R82, RZ ;  /* 0x00000052c352723e */ /* 0x000fe200048070ff */
[----:B------:R-:W-:Y:S01]  /*6bc0*/  FADD R183, R158, R59 ;  /* 0x0000003b9eb77221 */ /* 0x000fe20000000000 */
[----:B------:R-:W-:Y:S01]  /*6bd0*/  PRMT R11, R10, 0x7604, R11 ;  /* 0x000076040a0b7816 */ /* 0x000fe2000000000b */
[----:B------:R-:W-:Y:S01]  /*6be0*/  IMAD.U32 R131, R131, 0x10000, RZ ;  /* 0x0001000083837824 */ /* 0x000fe200078e00ff */
[----:B------:R-:W-:Y:S01]  /*6bf0*/  PRMT R15, R12, 0x7604, R15 ;  /* 0x000076040c0f7816 */ /* 0x000fe2000000000f */
[----:B------:R-:W-:Y:S01]  /*6c00*/  IMAD.U32 R82, R82, 0x10000, RZ ;  /* 0x0001000052527824 */ /* 0x000fe200078e00ff */
[----:B------:R-:W-:Y:S01]  /*6c10*/  LOP3.LUT R10, R31, 0xffff, RZ, 0xc0, !PT ;  /* 0x0000ffff1f0a7812 */ /* 0x000fe200078ec0ff */
[----:B------:R-:W-:Y:S01]  /*6c20*/  FADD R112, R112, R173 ;  /* 0x000000ad70707221 */ /* 0x000fe20000000000 */
[----:B------:R-:W-:Y:S01]  /*6c30*/  PRMT R88, R89, 0x7604, R96 ;  /* 0x0000760459587816 */ /* 0x000fe20000000060 */
[----:B------:R-:W-:Y:S01]  /*6c40*/  FADD R121, R121, R188 ;  /* 0x000000bc79797221 */ /* 0x000fe20000000000 */
[----:B------:R-:W-:Y:S01]  /*6c50*/  LOP3.LUT R13, R13, 0xff, RZ, 0xc0, !PT ;  /* 0x000000ff0d0d7812 */ /* 0x000fe200078ec0ff */
[----:B------:R-:W-:Y:S01]  /*6c60*/  FADD R183, R98, R183 ;  /* 0x000000b762b77221 */ /* 0x000fe20000000000 */
[----:B------:R-:W-:Y:S01]  /*6c70*/  LOP3.LUT R34, R34, 0xffff, RZ, 0xc0, !PT ;  /* 0x0000ffff22227812 */ /* 0x000fe200078ec0ff */
[----:B------:R-:W-:Y:S01]  /*6c80*/  FADD R142, R142, R193 ;  /* 0x000000c18e8e7221 */ /* 0x000fe20000000000 */
[----:B------:R-:W-:Y:S01]  /*6c90*/  LOP3.LUT R12, R19, 0xff, RZ, 0xc0, !PT ;  /* 0x000000ff130c7812 */ /* 0x000fe200078ec0ff */
[----:B------:R-:W-:Y:S01]  /*6ca0*/  FADD R176, R101, R176 ;  /* 0x000000b065b07221 */ /* 0x000fe20000000000 */
[----:B------:R-:W-:Y:S01]  /*6cb0*/  LOP3.LUT R31, R30, 0xffff, RZ, 0xc0, !PT ;  /* 0x0000ffff1e1f7812 */ /* 0x000fe200078ec0ff */
[----:B------:R-:W-:Y:S01]  /*6cc0*/  FADD R101, R112, R121 ;  /* 0x0000007970657221 */ /* 0x000fe20000000000 */
[----:B------:R-:W-:Y:S01]  /*6cd0*/  FSETP.GEU.AND P4, PT, R56, -126, PT ;  /* 0xc2fc00003800780b */ /* 0x000fe20003f8e000 */
[----:B------:R-:W-:Y:S01]  /*6ce0*/  FADD R117, R117, R182 ;  /* 0x000000b675757221 */ /* 0x000fe20000000000 */
[----:B------:R-:W-:Y:S01]  /*6cf0*/  PRMT R89, R116, 0x7604, R95 ;  /* 0x0000760474597816 */ /* 0x000fe2000000005f */
[----:B------:R-:W-:Y:S01]  /*6d00*/  FADD R112, R183, R142 ;  /* 0x0000008eb7707221 */ /* 0x000fe20000000000 */
[----:B-1----:R-:W-:Y:S01]  /*6d10*/  F2FP.SATFINITE.E4M3.F32.PACK_AB_MERGE_C R48, R195, R140, RZ ;  /* 0x0000008cc330723e */ /* 0x002fe200048070ff */
[----:B------:R-:W-:Y:S01]  /*6d20*/  IMAD.MOV.U32 R183, RZ, RZ, 0x1054 ;  /* 0x00001054ffb77424 */ /* 0x000fe200078e00ff */
[----:B------:R-:W-:Y:S01]  /*6d30*/  LOP3.LUT R49, R49, 0xff, RZ, 0xc0, !PT ;  /* 0x000000ff31317812 */ /* 0x000fe200078ec0ff */
[----:B------:R-:W-:Y:S01]  /*6d40*/  IMAD.MOV.U32 R182, RZ, RZ, 0x3276 ;  /* 0x00003276ffb67424 */ /* 0x000fe200078e00ff */
[----:B------:R-:W-:Y:S01]  /*6d50*/  LOP3.LUT R120, R120, 0xff, RZ, 0xc0, !PT ;  /* 0x000000ff78787812 */ /* 0x000fe200078ec0ff */
[----:B------:R-:W-:Y:S01]  /*6d60*/  FADD R111, R111, R174 ;  /* 0x000000ae6f6f7221 */ /* 0x000fe20000000000 */
[----:B------:R-:W-:Y:S01]  /*6d70*/  LOP3.LUT R95, R124, 0xffff, RZ, 0xc0, !PT ;  /* 0x0000ffff7c5f7812 */ /* 0x000fe200078ec0ff */
[----:B------:R-:W-:Y:S01]  /*6d80*/  FADD R192, R127, R192 ;  /* 0x000000c07fc07221 */ /* 0x000fe20000000000 */
[----:B------:R-:W-:Y:S01]  /*6d90*/  LOP3.LUT R40, R40, 0xff0000, R3, 0xf8, !PT ;  /* 0x00ff000028287812 */ /* 0x000fe200078ef803 */
[----:B------:R-:W-:Y:S01]  /*6da0*/  IMAD.U32 R3, R84, 0x10000, RZ ;  /* 0x0001000054037824 */ /* 0x000fe200078e00ff */
[C---:B------:R-:W-:Y:S01]  /*6db0*/  F2FP.SATFINITE.E4M3.F32.PACK_AB_MERGE_C R140, R195.reuse, R169, RZ ;  /* 0x000000a9c38c723e */ /* 0x040fe200048070ff */
[----:B------:R-:W-:Y:S01]  /*6dc0*/  @!P4 FMUL R56, R56, 0.5 ;  /* 0x3f0000003838c820 */ /* 0x000fe20000400000 */
[C---:B------:R-:W-:Y:S01]  /*6dd0*/  F2FP.SATFINITE.E4M3.F32.PACK_AB_MERGE_C R72, R195.reuse, R172, RZ ;  /* 0x000000acc348723e */ /* 0x040fe200048070ff */
[----:B------:R-:W-:Y:S01]  /*6de0*/  FADD R172, R164, R79 ;  /* 0x0000004fa4ac7221 */ /* 0x000fe20000000000 */
[C---:B------:R-:W-:Y:S01]  /*6df0*/  F2FP.SATFINITE.E4M3.F32.PACK_AB_MERGE_C R165, R195.reuse, R165, RZ ;  /* 0x000000a5c3a5723e */ /* 0x040fe200048070ff */
[----:B------:R-:W-:Y:S01]  /*6e00*/  FADD R110, R110, R177 ;  /* 0x000000b16e6e7221 */ /* 0x000fe20000000000 */
[C---:B------:R-:W-:Y:S01]  /*6e10*/  F2FP.SATFINITE.E4M3.F32.PACK_AB_MERGE_C R169, R195.reuse, R170, RZ ;  /* 0x000000aac3a9723e */ /* 0x040fe200048070ff */
[----:B------:R-:W-:Y:S01]  /*6e20*/  FADD R170, R168, R61 ;  /* 0x0000003da8aa7221 */ /* 0x000fe20000000000 */
[----:B------:R-:W-:Y:S01]  /*6e30*/  F2FP.SATFINITE.E4M3.F32.PACK_AB_MERGE_C R160, R195, R160, RZ ;  /* 0x000000a0c3a0723e */ /* 0x000fe200048070ff */
[----:B------:R-:W1:Y:S01]  /*6e40*/  MUFU.EX2 R56, R56 ;  /* 0x0000003800387308 */ /* 0x000e620000000800 */
[----:B------:R-:W-:Y:S01]  /*6e50*/  PRMT R13, R34, 0x7604, R13 ;  /* 0x00007604220d7816 */ /* 0x000fe2000000000d */
[----:B------:R-:W-:Y:S01]  /*6e60*/  IMAD.U32 R169, R169, 0x10000, RZ ;  /* 0x00010000a9a97824 */ /* 0x000fe200078e00ff */
[----:B------:R-:W-:Y:S01]  /*6e70*/  PRMT R31, R31, 0x7604, R12 ;  /* 0x000076041f1f7816 */ /* 0x000fe2000000000c */
[----:B------:R-:W-:Y:S01]  /*6e80*/  IMAD.U32 R12, R123, 0x10000, RZ ;  /* 0x000100007b0c7824 */ /* 0x000fe200078e00ff */
[----:B------:R-:W-:Y:S01]  /*6e90*/  LOP3.LUT R46, R46, 0xffff, RZ, 0xc0, !PT ;  /* 0x0000ffff2e2e7812 */ /* 0x000fe200078ec0ff */
[----:B------:R-:W-:Y:S01]  /*6ea0*/  IMAD.U32 R72, R72, 0x10000, RZ ;  /* 0x0001000048487824 */ /* 0x000fe200078e00ff */
[----:B------:R-:W-:Y:S01]  /*6eb0*/  LOP3.LUT R122, R122, 0xffff, RZ, 0xc0, !PT ;  /* 0x0000ffff7a7a7812 */ /* 0x000fe200078ec0ff */
[----:B------:R-:W-:Y:S01]  /*6ec0*/  FADD R129, R129, R194 ;  /* 0x000000c281817221 */ /* 0x000fe20000000000 */
[----:B------:R-:W-:Y:S01]  /*6ed0*/  F2FP.SATFINITE.E4M3.F32.PACK_AB_MERGE_C R168, R195, R168, RZ ;  /* 0x000000a8c3a8723e */ /* 0x000fe200048070ff */
        /* <DEDUP_REMOVED lines=8> */
[----:B-1----:R-:W-:Y:S01]  /*6f60*/  @!P4 FMUL R56, R56, R56 ;  /* 0x000000383838c220 */ /* 0x002fe20000400000 */
[----:B------:R-:W-:Y:S01]  /*6f70*/  F2FP.SATFINITE.E4M3.F32.PACK_AB_MERGE_C R77, R195, R77, RZ ;  /* 0x0000004dc34d723e */ /* 0x000fe200048070ff */
[----:B------:R-:W-:Y:S01]  /*6f80*/  FADD R137, R137, R200 ;  /* 0x000000c889897221 */ /* 0x000fe20000000000 */
[----:B------:R-:W-:Y:S01]  /*6f90*/  F2FP.SATFINITE.E4M3.F32.PACK_AB_MERGE_C R90, R195, R90, RZ ;  /* 0x0000005ac35a723e */ /* 0x000fe200048070ff */
[----:B------:R-:W-:Y:S01]  /*6fa0*/  FADD R196, R151, R56 ;  /* 0x0000003897c47221 */ /* 0x000fe20000000000 */
[----:B------:R-:W-:Y:S01]  /*6fb0*/  LOP3.LUT R144, R144, 0xff, RZ, 0xc0, !PT ;  /* 0x000000ff90907812 */ /* 0x000fe200078ec0ff */
[----:B------:R-:W-:Y:S01]  /*6fc0*/  IMAD.U32 R24, R77, 0x10000, RZ ;  /* 0x000100004d187824 */ /* 0x000fe200078e00ff */
[----:B------:R-:W-:Y:S01]  /*6fd0*/  LOP3.LUT R165, R165, 0xffff, RZ, 0xc0, !PT ;  /* 0x0000ffffa5a57812 */ /* 0x000fe200078ec0ff */
[----:B------:R-:W-:Y:S01]  /*6fe0*/  IMAD.U32 R90, R90, 0x10000, RZ ;  /* 0x000100005a5a7824 */ /* 0x000fe200078e00ff */
[----:B------:R-:W-:Y:S01]  /*6ff0*/  LOP3.LUT R160, R160, 0xff, RZ, 0xc0, !PT ;  /* 0x000000ffa0a07812 */ /* 0x000fe200078ec0ff */
[----:B------:R-:W-:Y:S01]  /*7000*/  FADD R107, R107, R166 ;  /* 0x000000a66b6b7221 */ /* 0x000fe20000000000 */
[----:B------:R-:W-:Y:S01]  /*7010*/  LOP3.LUT R95, R156, 0xffff, RZ, 0xc0, !PT ;  /* 0x0000ffff9c5f7812 */ /* 0x000fe200078ec0ff */
[----:B------:R-:W-:Y:S01]  /*7020*/  FADD R106, R106, R185 ;  /* 0x000000b96a6a7221 */ /* 0x000fe20000000000 */
[----:B------:R-:W-:Y:S01]  /*7030*/  LOP3.LUT R36, R36, 0xff0000, R3, 0xf8, !PT ;  /* 0x00ff000024247812 */ /* 0x000fe200078ef803 */
[----:B------:R-:W-:Y:S01]  /*7040*/  IMAD.SHL.U32 R3, R46, 0x1000000, RZ ;  /* 0x010000002e037824 */ /* 0x000fe200078e00ff */
[----:B------:R-:W-:Y:S01]  /*7050*/  LOP3.LUT R82, R13, 0xff0000, R82, 0xf8, !PT ;  /* 0x00ff00000d527812 */ /* 0x000fe200078ef852 */
[----:B------:R-:W-:Y:S01]  /*7060*/  IMAD.SHL.U32 R13, R122, 0x1000000, RZ ;  /* 0x010000007a0d7824 */ /* 0x000fe200078e00ff */
[C---:B------:R-:W-:Y:S01]  /*7070*/  F2FP.SATFINITE.E4M3.F32.PACK_AB_MERGE_C R85, R195.reuse, R85, RZ ;  /* 0x00000055c355723e */ /* 0x040fe200048070ff */
[----:B------:R-:W-:Y:S01]  /*7080*/  FADD R118, R118, R139 ;  /* 0x0000008b76767221 */ /* 0x000fe20000000000 */
[----:B------:R-:W-:Y:S01]  /*7090*/  F2FP.SATFINITE.E4M3.F32.PACK_AB_MERGE_C R66, R195, R66, RZ ;  /* 0x00000042c342723e */ /* 0x000fe200048070ff */
[----:B------:R-:W-:Y:S01]  /*70a0*/  FADD R170, R105, R170 ;  /* 0x000000aa69aa7221 */ /* 0x000fe20000000000 */
[----:B------:R-:W-:Y:S01]  /*70b0*/  F2FP.SATFINITE.E4M3.F32.PACK_AB_MERGE_C R81, R195, R81, RZ ;  /* 0x00000051c351723e */ /* 0x000fe200048070ff */
[----:B------:R-:W-:Y:S01]  /*70c0*/  IMAD.U32 R14, R85, 0x10000, RZ ;  /* 0x00010000550e7824 */ /* 0x000fe200078e00ff */
[C---:B------:R-:W-:Y:S01]  /*70d0*/  F2FP.SATFINITE.E4M3.F32.PACK_AB_MERGE_C R64, R195.reuse, R64, RZ ;  /* 0x00000040c340723e */ /* 0x040fe200048070ff */
[----:B------:R-:W-:Y:S01]  /*70e0*/  FADD R187, R104, R187 ;  /* 0x000000bb68bb7221 */ /* 0x000fe20000000000 */
[----:B------:R-:W-:Y:S01]  /*70f0*/  F2FP.SATFINITE.E4M3.F32.PACK_AB_MERGE_C R97, R195, R97, RZ ;  /* 0x00000061c361723e */ /* 0x000fe200048070ff */
[----:B------:R-:W-:Y:S01]  /*7100*/  IMAD.U32 R18, R81, 0x10000, RZ ;  /* 0x0001000051127824 */ /* 0x000fe200078e00ff */
[----:B------:R-:W-:Y:S01]  /*7110*/  LOP3.LUT R4, R49, 0xff0000, R4, 0xf8, !PT ;  /* 0x00ff000031047812 */ /* 0x000fe200078ef804 */
[----:B------:R-:W-:Y:S01]  /*7120*/  FADD R172, R103, R172 ;  /* 0x000000ac67ac7221 */ /* 0x000fe20000000000 */
[----:B------:R-:W-:Y:S01]  /*7130*/  LOP3.LUT R12, R93, 0xff0000, R12, 0xf8, !PT ;  /* 0x00ff00005d0c7812 */ /* 0x000fe200078ef80c */
[----:B------:R-:W-:Y:S01]  /*7140*/  FADD R189, R126, R189 ;  /* 0x000000bd7ebd7221 */ /* 0x000fe20000000000 */
[----:B------:R-:W-:Y:S01]  /*7150*/  LOP3.LUT R168, R168, 0xffff, RZ, 0xc0, !PT ;  /* 0x0000ffffa8a87812 */ /* 0x000fe200078ec0ff */
[----:B------:R-:W-:Y:S01]  /*7160*/  FADD R175, R102, R175 ;  /* 0x000000af66af7221 */ /* 0x000fe20000000000 */
[----:B------:R-:W-:Y:S01]  /*7170*/  LOP3.LUT R167, R167, 0xffff, RZ, 0xc0, !PT ;  /* 0x0000ffffa7a77812 */ /* 0x000fe200078ec0ff */
[----:B------:R-:W-:Y:S01]  /*7180*/  FADD R190, R125, R190 ;  /* 0x000000be7dbe7221 */ /* 0x000fe20000000000 */
[----:B------:R-:W-:Y:S01]  /*7190*/  F2FP.SATFINITE.E4M3.F32.PACK_AB_MERGE_C R141, R195, R141, RZ ;  /* 0x0000008dc38d723e */ /* 0x000fe200048070ff */
[----:B------:R-:W-:Y:S01]  /*71a0*/  FADD R191, R134, R191 ;  /* 0x000000bf86bf7221 */ /* 0x000fe20000000000 */
[----:B------:R-:W-:Y:S01]  /*71b0*/  PRMT R144, R165, 0x7604, R144 ;  /* 0x00007604a5907816 */ /* 0x000fe20000000090 */
[----:B------:R-:W-:Y:S01]  /*71c0*/  FADD R196, R133, R196 ;  /* 0x000000c485c47221 */ /* 0x000fe20000000000 */
[----:B------:R-:W-:Y:S01]  /*71d0*/  PRMT R95, R95, 0x7604, R160 ;  /* 0x000076045f5f7816 */ /* 0x000fe200000000a0 */
        /* <DEDUP_REMOVED lines=9> */
[----:B------:R-:W-:Y:S01]  /*7270*/  LOP3.LUT R97, R97, 0xff, RZ, 0xc0, !PT ;  /* 0x000000ff61617812 */ /* 0x000fe200078ec0ff */
[----:B------:R-:W-:Y:S01]  /*7280*/  FADD R104, R108, R137 ;  /* 0x000000896c687221 */ /* 0x000fe20000000000 */
[----:B------:R-:W-:Y:S01]  /*7290*/  LOP3.LUT R3, R4, R3, RZ, 0xfc, !PT ;  /* 0x0000000304037212 */ /* 0x000fe200078efcff */
[----:B------:R-:W-:Y:S01]  /*72a0*/  IMAD.SHL.U32 R4, R167, 0x1000000, RZ ;  /* 0x01000000a7047824 */ /* 0x000fe200078e00ff */
[----:B------:R-:W-:Y:S01]  /*72b0*/  LOP3.LUT R12, R12, R13, RZ, 0xfc, !PT ;  /* 0x0000000d0c0c7212 */ /* 0x000fe200078efcff */
[----:B------:R-:W-:Y:S01]  /*72c0*/  IMAD.SHL.U32 R13, R168, 0x1000000, RZ ;  /* 0x01000000a80d7824 */ /* 0x000fe200078e00ff */
[----:B------:R-:W-:Y:S01]  /*72d0*/  F2FP.SATFINITE.E4M3.F32.PACK_AB_MERGE_C R62, R195, R62, RZ ;  /* 0x0000003ec33e723e */ /* 0x000fe200048070ff */
[----:B------:R-:W-:Y:S01]  /*72e0*/  FADD R106, R107, R106 ;  /* 0x0000006a6b6a7221 */ /* 0x000fe20000000000 */
[C---:B------:R-:W-:Y:S01]  /*72f0*/  F2FP.SATFINITE.E4M3.F32.PACK_AB_MERGE_C R76, R195.reuse, R76, RZ ;  /* 0x0000004cc34c723e */ /* 0x040fe200048070ff */
[----:B------:R-:W-:Y:S01]  /*7300*/  FADD R98, R118, R117 ;  /* 0x0000007576627221 */ /* 0x000fe20000000000 */
[C---:B------:R-:W-:Y:S01]  /*7310*/  F2FP.SATFINITE.E4M3.F32.PACK_AB_MERGE_C R54, R195.reuse, R54, RZ ;  /* 0x00000036c336723e */ /* 0x040fe200048070ff */
[----:B------:R-:W-:Y:S01]  /*7320*/  FADD R107, R170, R187 ;  /* 0x000000bbaa6b7221 */ /* 0x000fe20000000000 */
[C---:B------:R-:W-:Y:S01]  /*7330*/  F2FP.SATFINITE.E4M3.F32.PACK_AB_MERGE_C R74, R195.reuse, R74, RZ ;  /* 0x0000004ac34a723e */ /* 0x040fe200048070ff */
[----:B------:R-:W-:Y:S01]  /*7340*/  IMAD.U32 R76, R76, 0x10000, RZ ;  /* 0x000100004c4c7824 */ /* 0x000fe200078e00ff */
[C---:B------:R-:W-:Y:S01]  /*7350*/  F2FP.SATFINITE.E4M3.F32.PACK_AB_MERGE_C R55, R195.reuse, R55, RZ ;  /* 0x00000037c337723e */ /* 0x040fe200048070ff */
[----:B------:R-:W-:Y:S01]  /*7360*/  FADD R108, R172, R189 ;  /* 0x000000bdac6c7221 */ /* 0x000fe20000000000 */
[----:B------:R-:W-:Y:S01]  /*7370*/  F2FP.SATFINITE.E4M3.F32.PACK_AB_MERGE_C R92, R195, R92, RZ ;  /* 0x0000005cc35c723e */ /* 0x000fe200048070ff */
[----:B------:R-:W-:Y:S01]  /*7380*/  IMAD.U32 R74, R74, 0x10000, RZ ;  /* 0x000100004a4a7824 */ /* 0x000fe200078e00ff */
[----:B------:R-:W-:Y:S01]  /*7390*/  LOP3.LUT R136, R136, 0xff, RZ, 0xc0, !PT ;  /* 0x000000ff88887812 */ /* 0x000fe200078ec0ff */
[----:B------:R-:W-:Y:S01]  /*73a0*/  FADD R109, R175, R190 ;  /* 0x000000beaf6d7221 */ /* 0x000fe20000000000 */
[----:B------:R-:W-:Y:S01]  /*73b0*/  LOP3.LUT R141, R141, 0xffff, RZ, 0xc0, !PT ;  /* 0x0000ffff8d8d7812 */ /* 0x000fe200078ec0ff */
[----:B------:R-:W-:Y:S01]  /*73c0*/  IMAD.U32 R92, R92, 0x10000, RZ ;  /* 0x000100005c5c7824 */ /* 0x000fe200078e00ff */
[----:B------:R-:W-:Y:S01]  /*73d0*/  PRMT R19, R10, 0x7604, R9 ;  /* 0x000076040a137816 */ /* 0x000fe20000000009 */
[----:B------:R-:W-:Y:S01]  /*73e0*/  IMAD.U32 R10, R71, 0x10000, RZ ;  /* 0x00010000470a7824 */ /* 0x000fe200078e00ff */
[----:B------:R-:W-:Y:S01]  /*73f0*/  LOP3.LUT R144, R144, 0xff0000, R169, 0xf8, !PT ;  /* 0x00ff000090907812 */ /* 0x000fe200078ef8a9 */
[----:B------:R-:W-:Y:S01]  /*7400*/  IMAD.U32 R9, R140, 0x10000, RZ ;  /* 0x000100008c097824 */ /* 0x000fe200078e00ff */
[----:B------:R-:W-:Y:S01]  /*7410*/  LOP3.LUT R95, R95, 0xff0000, R164, 0xf8, !PT ;  /* 0x00ff00005f5f7812 */ /* 0x000fe200078ef8a4 */
[----:B------:R-:W-:Y:S01]  /*7420*/  FADD R111, R176, R191 ;  /* 0x000000bfb06f7221 */ /* 0x000fe20000000000 */
[----:B------:R-:W-:Y:S01]  /*7430*/  LOP3.LUT R152, R152, 0xff, RZ, 0xc0, !PT ;  /* 0x000000ff98987812 */ /* 0x000fe200078ec0ff */
[----:B------:R-:W-:Y:S01]  /*7440*/  FADD R110, R179, R196 ;  /* 0x000000c4b36e7221 */ /* 0x000fe20000000000 */
[----:B------:R-:W-:Y:S01]  /*7450*/  LOP3.LUT R24, R29, 0xff0000, R24, 0xf8, !PT ;  /* 0x00ff00001d187812 */ /* 0x000fe200078ef818 */
[----:B------:R-:W-:Y:S01]  /*7460*/  IMAD.SHL.U32 R29, R64, 0x1000000, RZ ;  /* 0x01000000401d7824 */ /* 0x000fe200078e00ff */
[----:B------:R-:W-:Y:S01]  /*7470*/  LOP3.LUT R90, R23, 0xff0000, R90, 0xf8, !PT ;  /* 0x00ff0000175a7812 */ /* 0x000fe200078ef85a */
[----:B------:R-:W-:Y:S01]  /*7480*/  IMAD.SHL.U32 R23, R66, 0x1000000, RZ ;  /* 0x0100000042177824 */ /* 0x000fe200078e00ff */
[----:B------:R-:W-:Y:S01]  /*7490*/  PRMT R87, R114, 0x7604, R97 ;  /* 0x0000760472577816 */ /* 0x000fe20000000061 */
[----:B------:R-:W-:Y:S01]  /*74a0*/  FADD R113, R148, R143 ;  /* 0x0000008f94717221 */ /* 0x000fe20000000000 */
        /* <DEDUP_REMOVED lines=16> */
[----:B------:R-:W-:Y:S01]  /*75b0*/  LOP3.LUT R13, R144, R13, RZ, 0xfc, !PT ;  /* 0x0000000d900d7212 */ /* 0x000fe200078efcff */
[----:B------:R-:W-:Y:S01]  /*75c0*/  IMAD.SHL.U32 R52, R52, 0x1000000, RZ ;  /* 0x0100000034347824 */ /* 0x000fe200078e00ff */
[----:B------:R-:W-:Y:S01]  /*75d0*/  LOP3.LUT R4, R95, R4, RZ, 0xfc, !PT ;  /* 0x000000045f047212 */ /* 0x000fe200078efcff */
[----:B------:R-:W-:Y:S01]  /*75e0*/  FADD R98, R98, R105 ;  /* 0x0000006962627221 */ /* 0x000fe20000000000 */
[----:B------:R-:W-:Y:S01]  /*75f0*/  F2FP.SATFINITE.E4M3.F32.PACK_AB_MERGE_C R79, R195, R79, RZ ;  /* 0x0000004fc34f723e */ /* 0x000fe200048070ff */
[----:B------:R-:W-:Y:S01]  /*7600*/  FADD R99, R99, R104 ;  /* 0x0000006863637221 */ /* 0x000fe20000000000 */
[----:B------:R-:W-:Y:S01]  /*7610*/  F2FP.SATFINITE.E4M3.F32.PACK_AB_MERGE_C R58, R195, R58, RZ ;  /* 0x0000003ac33a723e */ /* 0x000fe200048070ff */
[----:B------:R-:W-:Y:S01]  /*7620*/  FADD R106, R106, R113 ;  /* 0x000000716a6a7221 */ /* 0x000fe20000000000 */
[----:B------:R-:W-:Y:S01]  /*7630*/  PRMT R152, R153, 0x7604, R152 ;  /* 0x0000760499987816 */ /* 0x000fe20000000098 */
[----:B------:R-:W-:Y:S01]  /*7640*/  IMAD.SHL.U32 R153, R0, 0x4, RZ ;  /* 0x0000000400997824 */ /* 0x000fe200078e00ff */
[----:B------:R-:W-:Y:S01]  /*7650*/  LOP3.LUT R10, R87, 0xff0000, R10, 0xf8, !PT ;  /* 0x00ff0000570a7812 */ /* 0x000fe200078ef80a */
[----:B------:R-:W-:Y:S01]  /*7660*/  IMAD.U32 R22, R79, 0x10000, RZ ;  /* 0x000100004f167824 */ /* 0x000fe200078e00ff */
[----:B------:R-:W-:Y:S01]  /*7670*/  LOP3.LUT R28, R27, 0xff0000, R28, 0xf8, !PT ;  /* 0x00ff00001b1c7812 */ /* 0x000fe200078ef81c */
[----:B------:R-:W-:Y:S01]  /*7680*/  IMAD.SHL.U32 R27, R62, 0x1000000, RZ ;  /* 0x010000003e1b7824 */ /* 0x000fe200078e00ff */
[----:B------:R-:W-:Y:S01]  /*7690*/  LOP3.LUT R23, R14, R23, RZ, 0xfc, !PT ;  /* 0x000000170e177212 */ /* 0x000fe200078efcff */
[----:B------:R-:W-:Y:S01]  /*76a0*/  IMAD.SHL.U32 R14, R55, 0x1000000, RZ ;  /* 0x01000000370e7824 */ /* 0x000fe200078e00ff */
[----:B------:R-:W-:Y:S01]  /*76b0*/  LOP3.LUT R18, R18, R29, RZ, 0xfc, !PT ;  /* 0x0000001d12127212 */ /* 0x000fe200078efcff */
[----:B------:R-:W-:Y:S01]  /*76c0*/  IMAD.SHL.U32 R29, R54, 0x1000000, RZ ;  /* 0x01000000361d7824 */ /* 0x000fe200078e00ff */
[----:B------:R-:W-:Y:S01]  /*76d0*/  LOP3.LUT R136, R136, 0xff0000, R9, 0xf8, !PT ;  /* 0x00ff000088887812 */ /* 0x000fe200078ef809 */
[----:B------:R-:W-:Y:S01]  /*76e0*/  IMAD.SHL.U32 R9, R48, 0x1000000, RZ ;  /* 0x0100000030097824 */ /* 0x000fe200078e00ff */
[----:B------:R-:W-:Y:S01]  /*76f0*/  SEL R0, R4, R13, P1 ;  /* 0x0000000d04007207 */ /* 0x000fe20000800000 */
[----:B------:R-:W-:Y:S01]  /*7700*/  FADD R107, R107, R112 ;  /* 0x000000706b6b7221 */ /* 0x000fe20000000000 */
[----:B------:R-:W-:Y:S01]  /*7710*/  LOP3.LUT R76, R21, 0xff0000, R76, 0xf8, !PT ;  /* 0x00ff0000154c7812 */ /* 0x000fe200078ef84c */
[----:B------:R-:W-:Y:S01]  /*7720*/  FADD R181, R98, R99 ;  /* 0x0000006362b57221 */ /* 0x000fe20000000000 */
[----:B------:R-:W-:-:S02]  /*7730*/  LOP3.LUT R47, R47, 0xff0000, R74, 0xf8, !PT ;  /* 0x00ff00002f2f7812 */ /* 0x000fc400078ef84a */
[----:B------:R-:W-:Y:S02]  /*7740*/  LOP3.LUT R58, R58, 0xffff, RZ, 0xc0, !PT ;  /* 0x0000ffff3a3a7812 */ /* 0x000fe400078ec0ff */
[----:B------:R-:W-:Y:S01]  /*7750*/  SEL R13, R13, R4, P1 ;  /* 0x000000040d0d7207 */ /* 0x000fe20000800000 */
[----:B------:R-:W-:Y:S01]  /*7760*/  IMAD.MOV.U32 R4, RZ, RZ, 0x3021 ;  /* 0x00003021ff047424 */ /* 0x000fe200078e00ff */
[----:B------:R-:W-:Y:S02]  /*7770*/  LOP3.LUT R73, R88, 0xff0000, R73, 0xf8, !PT ;  /* 0x00ff000058497812 */ /* 0x000fe400078ef849 */
[----:B------:R-:W-:Y:S02]  /*7780*/  LOP3.LUT R72, R89, 0xff0000, R72, 0xf8, !PT ;  /* 0x00ff000059487812 */ /* 0x000fe400078ef848 */
[----:B------:R-:W-:Y:S01]  /*7790*/  LOP3.LUT R92, R11, 0xff0000, R92, 0xf8, !PT ;  /* 0x00ff00000b5c7812 */ /* 0x000fe200078ef85c */
[----:B------:R-:W-:Y:S01]  /*77a0*/  IMAD.SHL.U32 R11, R50, 0x1000000, RZ ;  /* 0x01000000320b7824 */ /* 0x000fe200078e00ff */
[----:B------:R-:W-:-:S02]  /*77b0*/  LOP3.LUT R10, R10, R51, RZ, 0xfc, !PT ;  /* 0x000000330a0a7212 */ /* 0x000fc400078efcff */
[----:B------:R-:W-:Y:S02]  /*77c0*/  LOP3.LUT R153, R153, 0xc, RZ, 0xc0, !PT ;  /* 0x0000000c99997812 */ /* 0x000fe400078ec0ff */
[----:B------:R-:W-:Y:S01]  /*77d0*/  LOP3.LUT R82, R82, R27, RZ, 0xfc, !PT ;  /* 0x0000001b52527212 */ /* 0x000fe200078efcff */
[----:B------:R-:W-:Y:S01]  /*77e0*/  IMAD.SHL.U32 R27, R58, 0x1000000, RZ ;  /* 0x010000003a1b7824 */ /* 0x000fe200078e00ff */
[----:B------:R-:W-:Y:S02]  /*77f0*/  LOP3.LUT R76, R76, R29, RZ, 0xfc, !PT ;  /* 0x0000001d4c4c7212 */ /* 0x000fe400078efcff */
[----:B------:R-:W-:Y:S02]  /*7800*/  LOP3.LUT R47, R47, R14, RZ, 0xfc, !PT ;  /* 0x0000000e2f2f7212 */ /* 0x000fe400078efcff */
[----:B------:R-:W-:Y:S02]  /*7810*/  LOP3.LUT R52, R73, R52, RZ, 0xfc, !PT ;  /* 0x0000003449347212 */ /* 0x000fe400078efcff */
[----:B------:R-:W-:-:S02]  /*7820*/  LOP3.LUT R9, R72, R9, RZ, 0xfc, !PT ;  /* 0x0000000948097212 */ /* 0x000fc400078efcff */
[----:B------:R-:W-:Y:S02]  /*7830*/  SEL R14, R10, R3, P1 ;  /* 0x000000030a0e7207 */ /* 0x000fe40000800000 */
[----:B------:R-:W-:Y:S02]  /*7840*/  SEL R29, R3, R10, P1 ;  /* 0x0000000a031d7207 */ /* 0x000fe40000800000 */
[----:B------:R-:W-:Y:S02]  /*7850*/  LOP3.LUT R22, R19, 0xff0000, R22, 0xf8, !PT ;  /* 0x00ff000013167812 */ /* 0x000fe400078ef816 */
[----:B------:R-:W-:Y:S02]  /*7860*/  SHF.R.U32.HI R3, RZ, R153, R4 ;  /* 0x00000099ff037219 */ /* 0x000fe40000011604 */
[----:B------:R-:W-:Y:S02]  /*7870*/  LOP3.LUT R11, R86, R11, RZ, 0xfc, !PT ;  /* 0x0000000b560b7212 */ /* 0x000fe400078efcff */
[----:B------:R-:W-:-:S02]  /*7880*/  SHF.R.U32.HI R4, RZ, R153, R32 ;  /* 0x00000099ff047219 */ /* 0x000fc40000011620 */
[C---:B------:R-:W-:Y:S02]  /*7890*/  F2FP.SATFINITE.E4M3.F32.PACK_AB_MERGE_C R44, R195.reuse, R44, RZ ;  /* 0x0000002cc32c723e */ /* 0x040fe400048070ff */
[C---:B------:R-:W-:Y:S02]  /*78a0*/  F2FP.SATFINITE.E4M3.F32.PACK_AB_MERGE_C R42, R195.reuse, R42, RZ ;  /* 0x0000002ac32a723e */ /* 0x040fe400048070ff */
[----:B------:R-:W-:Y:S02]  /*78b0*/  F2FP.SATFINITE.E4M3.F32.PACK_AB_MERGE_C R43, R195, R43, RZ ;  /* 0x0000002bc32b723e */ /* 0x000fe400048070ff */
[----:B------:R-:W-:Y:S02]  /*78c0*/  SEL R10, R9, R52, P1 ;  /* 0x00000034090a7207 */ /* 0x000fe40000800000 */
[----:B------:R-:W-:Y:S02]  /*78d0*/  LOP3.LUT R27, R22, R27, RZ, 0xfc, !PT ;  /* 0x0000001b161b7212 */ /* 0x000fe400078efcff */
[----:B------:R-:W-:-:S02]  /*78e0*/  SEL R9, R52, R9, P1 ;  /* 0x0000000934097207 */ /* 0x000fc40000800000 */
[C---:B------:R-:W-:Y:S02]  /*78f0*/  F2FP.SATFINITE.E4M3.F32.PACK_AB_MERGE_C R159, R195.reuse, R159, RZ ;  /* 0x0000009fc39f723e */ /* 0x040fe400048070ff */
[C---:B------:R-:W-:Y:S02]  /*7900*/  F2FP.SATFINITE.E4M3.F32.PACK_AB_MERGE_C R154, R195.reuse, R154, RZ ;  /* 0x0000009ac39a723e */ /* 0x040fe400048070ff */
[----:B------:R-:W-:Y:S01]  /*7910*/  F2FP.SATFINITE.E4M3.F32.PACK_AB_MERGE_C R157, R195, R157, RZ ;  /* 0x0000009dc39d723e */ /* 0x000fe200048070ff */
[----:B------:R-:W-:Y:S01]  /*7920*/  IMAD.U32 R159, R159, 0x10000, RZ ;  /* 0x000100009f9f7824 */ /* 0x000fe200078e00ff */
[C---:B------:R-:W-:Y:S02]  /*7930*/  F2FP.SATFINITE.E4M3.F32.PACK_AB_MERGE_C R155, R195.reuse, R155, RZ ;  /* 0x0000009bc39b723e */ /* 0x040fe400048070ff */
[----:B------:R-:W-:Y:S01]  /*7940*/  F2FP.SATFINITE.E4M3.F32.PACK_AB_MERGE_C R91, R195, R91, RZ ;  /* 0x0000005bc35b723e */ /* 0x000fe200048070ff */
[----:B------:R-:W-:Y:S01]  /*7950*/  IMAD.U32 R157, R157, 0x10000, RZ ;  /* 0x000100009d9d7824 */ /* 0x000fe200078e00ff */
[----:B------:R-:W-:-:S02]  /*7960*/  SEL R22, R12, R11, P1 ;  /* 0x0000000b0c167207 */ /* 0x000fc40000800000 */
[----:B------:R-:W-:Y:S01]  /*7970*/  LOP3.LUT R3, R3, 0xf, RZ, 0xc0, !PT ;  /* 0x0000000f03037812 */ /* 0x000fe200078ec0ff */
[----:B------:R-:W-:Y:S01]  /*7980*/  IMAD.U32 R20, R91, 0x10000, RZ ;  /* 0x000100005b147824 */ /* 0x000fe200078e00ff */
[----:B------:R-:W-:Y:S02]  /*7990*/  LOP3.LUT R4, R4, 0xf, RZ, 0xc0, !PT ;  /* 0x0000000f04047812 */ /* 0x000fe400078ec0ff */
[----:B------:R-:W-:Y:S01]  /*79a0*/  SEL R11, R11, R12, P1 ;  /* 0x0000000c0b0b7207 */ /* 0x000fe20000800000 */
[----:B------:R-:W-:Y:S01]  /*79b0*/  SHFL.IDX PT, R10, R10, R3, 0x1c1f ;  /* 0x001c1f030a0a7589 */ /* 0x000fe200000e0000 */
[C---:B------:R-:W-:Y:S02]  /*79c0*/  F2FP.SATFINITE.E4M3.F32.PACK_AB_MERGE_C R80, R195.reuse, R80, RZ ;  /* 0x00000050c350723e */ /* 0x040fe400048070ff */
[----:B------:R-:W-:Y:S01]  /*79d0*/  F2FP.SATFINITE.E4M3.F32.PACK_AB_MERGE_C R63, R195, R63, RZ ;  /* 0x0000003fc33f723e */ /* 0x000fe200048070ff */
[----:B------:R-:W1:Y:S01]  /*79e0*/  SHFL.IDX PT, R9, R9, R4, 0x1c1f ;  /* 0x001c1f0409097589 */ /* 0x000e6200000e0000 */
[----:B------:R-:W-:Y:S01]  /*79f0*/  LOP3.LUT R45, R45, 0xff, RZ, 0xc0, !PT ;  /* 0x000000ff2d2d7812 */ /* 0x000fe200078ec0ff */
[----:B------:R-:W-:Y:S01]  /*7a00*/  IMAD.U32 R80, R80, 0x10000, RZ ;  /* 0x0001000050507824 */ /* 0x000fe200078e00ff */
[----:B------:R-:W-:Y:S01]  /*7a10*/  LOP3.LUT R44, R44, 0xffff, RZ, 0xc0, !PT ;  /* 0x0000ffff2c2c7812 */ /* 0x000fe200078ec0ff */
[----:B------:R-:W-:Y:S01]  /*7a20*/  SHFL.IDX PT, R14, R14, R3, 0x1c1f ;  /* 0x001c1f030e0e7589 */ /* 0x000fe200000e0000 */
[----:B------:R-:W-:-:S02]  /*7a30*/  LOP3.LUT R42, R42, 0xff, RZ, 0xc0, !PT ;  /* 0x000000ff2a2a7812 */ /* 0x000fc400078ec0ff */
[----:B------:R-:W-:Y:S01]  /*7a40*/  LOP3.LUT R43, R43, 0xffff, RZ, 0xc0, !PT ;  /* 0x0000ffff2b2b7812 */ /* 0x000fe200078ec0ff */
[----:B------:R-:W2:Y:S01]  /*7a50*/  SHFL.IDX PT, R29, R29, R4, 0x1c1f ;  /* 0x001c1f041d1d7589 */ /* 0x000ea200000e0000 */
[C---:B------:R-:W-:Y:S02]  /*7a60*/  F2FP.SATFINITE.E4M3.F32.PACK_AB_MERGE_C R39, R195.reuse, R39, RZ ;  /* 0x00000027c327723e */ /* 0x040fe400048070ff */
[----:B------:R-:W-:Y:S01]  /*7a70*/  F2FP.SATFINITE.E4M3.F32.PACK_AB_MERGE_C R38, R195, R38, RZ ;  /* 0x00000026c326723e */ /* 0x000fe200048070ff */
[----:B------:R-:W-:Y:S01]  /*7a80*/  SHFL.IDX PT, R22, R22, R3, 0x1c1f ;  /* 0x001c1f0316167589 */ /* 0x000fe200000e0000 */
[----:B------:R-:W-:Y:S02]  /*7a90*/  LOP3.LUT R154, R154, 0xffff, RZ, 0xc0, !PT ;  /* 0x0000ffff9a9a7812 */ /* 0x000fe400078ec0ff */
[----:B------:R-:W-:Y:S01]  /*7aa0*/  LOP3.LUT R155, R155, 0xffff, RZ, 0xc0, !PT ;  /* 0x0000ffff9b9b7812 */ /* 0x000fe200078ec0ff */
[----:B------:R-:W3:Y:S01]  /*7ab0*/  SHFL.IDX PT, R11, R11, R4, 0x1c1f ;  /* 0x001c1f040b0b7589 */ /* 0x000ee200000e0000 */
[C---:B------:R-:W-:Y:S01]  /*7ac0*/  F2FP.SATFINITE.E4M3.F32.PACK_AB_MERGE_C R61, R195.reuse, R61, RZ ;  /* 0x0000003dc33d723e */ /* 0x040fe200048070ff */
[----:B------:R-:W-:Y:S01]  /*7ad0*/  IMAD.SHL.U32 R19, R154, 0x1000000, RZ ;  /* 0x010000009a137824 */ /* 0x000fe200078e00ff */
[----:B------:R-:W-:Y:S01]  /*7ae0*/  F2FP.SATFINITE.E4M3.F32.PACK_AB_MERGE_C R128, R195, R128, RZ ;  /* 0x00000080c380723e */ /* 0x000fe200048070ff */
[----:B------:R-:W-:Y:S01]  /*7af0*/  IMAD.SHL.U32 R155, R155, 0x1000000, RZ ;  /* 0x010000009b9b7824 */ /* 0x000fe200078e00ff */
[C---:B------:R-:W-:Y:S01]  /*7b00*/  F2FP.SATFINITE.E4M3.F32.PACK_AB_MERGE_C R132, R195.reuse, R132, RZ ;  /* 0x00000084c384723e */ /* 0x040fe200048070ff */
[----:B------:R-:W-:Y:S01]  /*7b10*/  SHFL.IDX PT, R0, R0, R3, 0x1c1f ;  /* 0x001c1f0300007589 */ /* 0x000fe200000e0000 */
[----:B------:R-:W-:-:S02]  /*7b20*/  F2FP.SATFINITE.E4M3.F32.PACK_AB_MERGE_C R151, R195, R151, RZ ;  /* 0x00000097c397723e */ /* 0x000fc400048070ff */
[C---:B------:R-:W-:Y:S01]  /*7b30*/  F2FP.SATFINITE.E4M3.F32.PACK_AB_MERGE_C R147, R195.reuse, R147, RZ ;  /* 0x00000093c393723e */ /* 0x040fe200048070ff */
[----:B------:R-:W-:Y:S01]  /*7b40*/  SHFL.IDX PT, R13, R13, R4, 0x1c1f ;  /* 0x001c1f040d0d7589 */ /* 0x000fe200000e0000 */
[C---:B------:R-:W-:Y:S02]  /*7b50*/  F2FP.SATFINITE.E4M3.F32.PACK_AB_MERGE_C R146, R195.reuse, R146, RZ ;  /* 0x00000092c392723e */ /* 0x040fe400048070ff */
[----:B------:R-:W-:Y:S01]  /*7b60*/  F2FP.SATFINITE.E4M3.F32.PACK_AB_MERGE_C R57, R195, R57, RZ ;  /* 0x00000039c339723e */ /* 0x000fe200048070ff */
[----:B------:R-:W-:Y:S01]  /*7b70*/  IMAD.U32 R147, R147, 0x10000, RZ ;  /* 0x0001000093937824 */ /* 0x000fe200078e00ff */
[----:B------:R-:W-:Y:S02]  /*7b80*/  PRMT R44, R44, 0x7604, R45 ;  /* 0x000076042c2c7816 */ /* 0x000fe4000000002d */
[----:B------:R-:W-:Y:S02]  /*7b90*/  PRMT R42, R43, 0x7604, R42 ;  /* 0x000076042b2a7816 */ /* 0x000fe4000000002a */
[----:B------:R-:W-:-:S02]  /*7ba0*/  LOP3.LUT R138, R138, 0xffff, RZ, 0xc0, !PT ;  /* 0x0000ffff8a8a7812 */ /* 0x000fc400078ec0ff */
[----:B------:R-:W-:Y:S02]  /*7bb0*/  LOP3.LUT R63, R63, 0xffff, RZ, 0xc0, !PT ;  /* 0x0000ffff3f3f7812 */ /* 0x000fe400078ec0ff */
[C---:B------:R-:W-:Y:S02]  /*7bc0*/  F2FP.SATFINITE.E4M3.F32.PACK_AB_MERGE_C R78, R195.reuse, R78, RZ ;  /* 0x0000004ec34e723e */ /* 0x040fe400048070ff */
[----:B------:R-:W-:Y:S01]  /*7bd0*/  F2FP.SATFINITE.E4M3.F32.PACK_AB_MERGE_C R60, R195, R60, RZ ;  /* 0x0000003cc33c723e */ /* 0x000fe200048070ff */
[----:B------:R-:W-:Y:S01]  /*7be0*/  IMAD.SHL.U32 R63, R63, 0x1000000, RZ ;  /* 0x010000003f3f7824 */ /* 0x000fe200078e00ff */
[C---:B------:R-:W-:Y:S01]  /*7bf0*/  F2FP.SATFINITE.E4M3.F32.PACK_AB_MERGE_C R59, R195.reuse, R59, RZ ;  /* 0x0000003bc33b723e */ /* 0x040fe200048070ff */
[----:B------:R-:W-:Y:S01]  /*7c00*/  IMAD.U32 R78, R78, 0x10000, RZ ;  /* 0x000100004e4e7824 */ /* 0x000fe200078e00ff */
[C---:B------:R-:W-:Y:S02]  /*7c10*/  F2FP.SATFINITE.E4M3.F32.PACK_AB_MERGE_C R56, R195.reuse, R56, RZ ;  /* 0x00000038c338723e */ /* 0x040fe400048070ff */
[----:B------:R-:W-:-:S02]  /*7c20*/  F2FP.SATFINITE.E4M3.F32.PACK_AB_MERGE_C R163, R195, R163, RZ ;  /* 0x000000a3c3a3723e */ /* 0x000fc400048070ff */
[C---:B------:R-:W-:Y:S02]  /*7c30*/  F2FP.SATFINITE.E4M3.F32.PACK_AB_MERGE_C R161, R195.reuse, R161, RZ ;  /* 0x000000a1c3a1723e */ /* 0x040fe400048070ff */
[----:B------:R-:W-:Y:S01]  /*7c40*/  F2FP.SATFINITE.E4M3.F32.PACK_AB_MERGE_C R158, R195, R158, RZ ;  /* 0x0000009ec39e723e */ /* 0x000fe200048070ff */
[----:B------:R-:W-:Y:S01]  /*7c50*/  IMAD.U32 R163, R163, 0x10000, RZ ;  /* 0x00010000a3a37824 */ /* 0x000fe200078e00ff */
[C---:B------:R-:W-:Y:S02]  /*7c60*/  F2FP.SATFINITE.E4M3.F32.PACK_AB_MERGE_C R119, R195.reuse, R119, RZ ;  /* 0x00000077c377723e */ /* 0x040fe400048070ff */
[C---:B------:R-:W-:Y:S02]  /*7c70*/  F2FP.SATFINITE.E4M3.F32.PACK_AB_MERGE_C R69, R195.reuse, R69, RZ ;  /* 0x00000045c345723e */ /* 0x040fe400048070ff */
[----:B------:R-:W-:Y:S01]  /*7c80*/  F2FP.SATFINITE.E4M3.F32.PACK_AB_MERGE_C R65, R195, R65, RZ ;  /* 0x00000041c341723e */ /* 0x000fe200048070ff */
[----:B------:R-:W-:Y:S01]  /*7c90*/  IMAD.U32 R119, R119, 0x10000, RZ ;  /* 0x0001000077777824 */ /* 0x000fe200078e00ff */
[----:B------:R-:W-:-:S02]  /*7ca0*/  LOP3.LUT R39, R39, 0xff, RZ, 0xc0, !PT ;  /* 0x000000ff27277812 */ /* 0x000fc400078ec0ff */
[----:B------:R-:W-:Y:S02]  /*7cb0*/  LOP3.LUT R38, R38, 0xffff, RZ, 0xc0, !PT ;  /* 0x0000ffff26267812 */ /* 0x000fe400078ec0ff */
[C---:B------:R-:W-:Y:S02]  /*7cc0*/  F2FP.SATFINITE.E4M3.F32.PACK_AB_MERGE_C R68, R195.reuse, R68, RZ ;  /* 0x00000044c344723e */ /* 0x040fe400048070ff */
[C---:B------:R-:W-:Y:S02]  /*7cd0*/  F2FP.SATFINITE.E4M3.F32.PACK_AB_MERGE_C R83, R195.reuse, R83, RZ ;  /* 0x00000053c353723e */ /* 0x040fe400048070ff */
[----:B------:R-:W-:Y:S02]  /*7ce0*/  F2FP.SATFINITE.E4M3.F32.PACK_AB_MERGE_C R67, R195, R67, RZ ;  /* 0x00000043c343723e */ /* 0x000fe400048070ff */
[----:B------:R-:W-:Y:S01]  /*7cf0*/  LOP3.LUT R61, R61, 0xffff, RZ, 0xc0, !PT ;  /* 0x0000ffff3d3d7812 */ /* 0x000fe200078ec0ff */
[----:B------:R-:W-:Y:S01]  /*7d00*/  IMAD.U32 R16, R83, 0x10000, RZ ;  /* 0x0001000053107824 */ /* 0x000fe200078e00ff */
[----:B------:R-:W-:-:S02]  /*7d10*/  LOP3.LUT R94, R128, 0xff, RZ, 0xc0, !PT ;  /* 0x000000ff805e7812 */ /* 0x000fc400078ec0ff */
[----:B------:R-:W-:Y:S01]  /*7d20*/  LOP3.LUT R97, R132, 0xffff, RZ, 0xc0, !PT ;  /* 0x0000ffff84617812 */ /* 0x000fe200078ec0ff */
[----:B------:R-:W-:Y:S01]  /*7d30*/  IMAD.SHL.U32 R61, R61, 0x1000000, RZ ;  /* 0x010000003d3d7824 */ /* 0x000fe200078e00ff */
[----:B------:R-:W-:Y:S02]  /*7d40*/  LOP3.LUT R44, R44, 0xff0000, R159, 0xf8, !PT ;  /* 0x00ff00002c2c7812 */ /* 0x000fe400078ef89f */
[----:B------:R-:W-:Y:S02]  /*7d50*/  LOP3.LUT R42, R42, 0xff0000, R157, 0xf8, !PT ;  /* 0x00ff00002a2a7812 */ /* 0x000fe400078ef89d */
[----:B------:R-:W-:Y:S01]  /*7d60*/  LOP3.LUT R20, R17, 0xff0000, R20, 0xf8, !PT ;  /* 0x00ff000011147812 */ /* 0x000fe200078ef814 */
[----:B------:R-:W-:Y:S01]  /*7d70*/  IMAD.SHL.U32 R17, R138, 0x1000000, RZ ;  /* 0x010000008a117824 */ /* 0x000fe200078e00ff */
[----:B------:R-:W-:Y:S02]  /*7d80*/  LOP3.LUT R151, R151, 0xffff, RZ, 0xc0, !PT ;  /* 0x0000ffff97977812 */ /* 0x000fe400078ec0ff */
[----:B------:R-:W-:-:S02]  /*7d90*/  LOP3.LUT R146, R146, 0xffff, RZ, 0xc0, !PT ;  /* 0x0000ffff92927812 */ /* 0x000fc400078ec0ff */
[----:B------:R-:W-:Y:S01]  /*7da0*/  LOP3.LUT R57, R57, 0xffff, RZ, 0xc0, !PT ;  /* 0x0000ffff39397812 */ /* 0x000fe200078ec0ff */
[----:B------:R-:W-:Y:S01]  /*7db0*/  IMAD.SHL.U32 R151, R151, 0x1000000, RZ ;  /* 0x0100000097977824 */ /* 0x000fe200078e00ff */
[----:B------:R-:W-:Y:S01]  /*7dc0*/  LOP3.LUT R60, R60, 0xffff, RZ, 0xc0, !PT ;  /* 0x0000ffff3c3c7812 */ /* 0x000fe200078ec0ff */
[----:B------:R-:W-:Y:S01]  /*7dd0*/  IMAD.SHL.U32 R21, R146, 0x1000000, RZ ;  /* 0x0100000092157824 */ /* 0x000fe200078e00ff */
[----:B------:R-:W-:Y:S01]  /*7de0*/  LOP3.LUT R59, R59, 0xffff, RZ, 0xc0, !PT ;  /* 0x0000ffff3b3b7812 */ /* 0x000fe200078ec0ff */
[----:B------:R-:W-:Y:S01]  /*7df0*/  IMAD.SHL.U32 R57, R57, 0x1000000, RZ ;  /* 0x0100000039397824 */ /* 0x000fe200078e00ff */
[----:B------:R-:W-:Y:S01]  /*7e00*/  LOP3.LUT R56, R56, 0xffff, RZ, 0xc0, !PT ;  /* 0x0000ffff38387812 */ /* 0x000fe200078ec0ff */
[----:B------:R-:W-:Y:S01]  /*7e10*/  IMAD.SHL.U32 R60, R60, 0x1000000, RZ ;  /* 0x010000003c3c7824 */ /* 0x000fe200078e00ff */
[----:B------:R-:W-:Y:S01]  /*7e20*/  PRMT R38, R38, 0x7604, R39 ;  /* 0x0000760426267816 */ /* 0x000fe20000000027 */
[----:B------:R-:W-:Y:S01]  /*7e30*/  IMAD.SHL.U32 R59, R59, 0x1000000, RZ ;  /* 0x010000003b3b7824 */ /* 0x000fe200078e00ff */
[----:B------:R-:W-:Y:S01]  /*7e40*/  LOP3.LUT R80, R25, 0xff0000, R80, 0xf8, !PT ;  /* 0x00ff000019507812 */ /* 0x000fe200078ef850 */
[----:B------:R-:W-:Y:S01]  /*7e50*/  IMAD.SHL.U32 R33, R56, 0x1000000, RZ ;  /* 0x0100000038217824 */ /* 0x000fe200078e00ff */
[----:B------:R-:W-:-:S02]  /*7e60*/  LOP3.LUT R130, R130, 0xffff, RZ, 0xc0, !PT ;  /* 0x0000ffff82827812 */ /* 0x000fc400078ec0ff */
[----:B------:R-:W-:Y:S02]  /*7e70*/  LOP3.LUT R161, R161, 0xffff, RZ, 0xc0, !PT ;  /* 0x0000ffffa1a17812 */ /* 0x000fe400078ec0ff */
[----:B------:R-:W-:Y:S01]  /*7e80*/  LOP3.LUT R158, R158, 0xffff, RZ, 0xc0, !PT ;  /* 0x0000ffff9e9e7812 */ /* 0x000fe200078ec0ff */
[----:B------:R-:W-:Y:S01]  /*7e90*/  IMAD.SHL.U32 R15, R130, 0x1000000, RZ ;  /* 0x01000000820f7824 */ /* 0x000fe200078e00ff */
[----:B------:R-:W-:Y:S01]  /*7ea0*/  LOP3.LUT R69, R69, 0xffff, RZ, 0xc0, !PT ;  /* 0x0000ffff45457812 */ /* 0x000fe200078ec0ff */
[----:B------:R-:W-:Y:S01]  /*7eb0*/  IMAD.SHL.U32 R161, R161, 0x1000000, RZ ;  /* 0x01000000a1a17824 */ /* 0x000fe200078e00ff */
[----:B------:R-:W-:Y:S02]  /*7ec0*/  LOP3.LUT R65, R65, 0xffff, RZ, 0xc0, !PT ;  /* 0x0000ffff41417812 */ /* 0x000fe400078ec0ff */
[----:B------:R-:W-:Y:S01]  /*7ed0*/  LOP3.LUT R68, R68, 0xffff, RZ, 0xc0, !PT ;  /* 0x0000ffff44447812 */ /* 0x000fe200078ec0ff */
[----:B------:R-:W-:Y:S01]  /*7ee0*/  IMAD.SHL.U32 R69, R69, 0x1000000, RZ ;  /* 0x0100000045457824 */ /* 0x000fe200078e00ff */
[----:B------:R-:W-:Y:S01]  /*7ef0*/  LOP3.LUT R67, R67, 0xffff, RZ, 0xc0, !PT ;  /* 0x0000ffff43437812 */ /* 0x000fe200078ec0ff */
[----:B------:R-:W-:Y:S01]  /*7f00*/  IMAD.SHL.U32 R65, R65, 0x1000000, RZ ;  /* 0x0100000041417824 */ /* 0x000fe200078e00ff */
[----:B------:R-:W-:Y:S01]  /*7f10*/  PRMT R94, R97, 0x7604, R94 ;  /* 0x00007604615e7816 */ /* 0x000fe2000000005e */
[----:B------:R-:W-:Y:S01]  /*7f20*/  IMAD.SHL.U32 R25, R68, 0x1000000, RZ ;  /* 0x0100000044197824 */ /* 0x000fe200078e00ff */
[----:B------:R-:W-:Y:S01]  /*7f30*/  LOP3.LUT R19, R44, R19, RZ, 0xfc, !PT ;  /* 0x000000132c137212 */ /* 0x000fe200078efcff */
[----:B------:R-:W-:Y:S01]  /*7f40*/  IMAD.SHL.U32 R67, R67, 0x1000000, RZ ;  /* 0x0100000043437824 */ /* 0x000fe200078e00ff */
[----:B------:R-:W-:-:S02]  /*7f50*/  LOP3.LUT R42, R42, R155, RZ, 0xfc, !PT ;  /* 0x0000009b2a2a7212 */ /* 0x000fc400078efcff */
[----:B------:R-:W-:Y:S02]  /*7f60*/  LOP3.LUT R38, R38, 0xff0000, R147, 0xf8, !PT ;  /* 0x00ff000026267812 */ /* 0x000fe400078ef893 */
[----:B------:R-:W-:Y:S01]  /*7f70*/  LOP3.LUT R136, R136, R17, RZ, 0xfc, !PT ;  /* 0x0000001188887212 */ /* 0x000fe200078efcff */
[----:B------:R-:W-:Y:S01]  /*7f80*/  IMAD.SHL.U32 R17, R158, 0x1000000, RZ ;  /* 0x010000009e117824 */ /* 0x000fe200078e00ff */
[----:B------:R-:W-:Y:S02]  /*7f90*/  LOP3.LUT R63, R80, R63, RZ, 0xfc, !PT ;  /* 0x0000003f503f7212 */ /* 0x000fe400078efcff */
[----:B------:R-:W-:Y:S02]  /*7fa0*/  LOP3.LUT R31, R31, 0xff0000, R78, 0xf8, !PT ;  /* 0x00ff00001f1f7812 */ /* 0x000fe400078ef84e */
[----:B------:R-:W-:Y:S02]  /*7fb0*/  LOP3.LUT R94, R94, 0xff0000, R131, 0xf8, !PT ;  /* 0x00ff00005e5e7812 */ /* 0x000fe400078ef883 */
[----:B------:R-:W-:-:S02]  /*7fc0*/  LOP3.LUT R152, R152, 0xff0000, R163, 0xf8, !PT ;  /* 0x00ff000098987812 */ /* 0x000fc400078ef8a3 */
[----:B------:R-:W-:Y:S02]  /*7fd0*/  LOP3.LUT R26, R26, 0xff0000, R119, 0xf8, !PT ;  /* 0x00ff00001a1a7812 */ /* 0x000fe400078ef877 */
[----:B------:R-:W-:Y:S02]  /*7fe0*/  SEL R32, R42, R19, P1 ;  /* 0x000000132a207207 */ /* 0x000fe40000800000 */
[----:B------:R-:W-:Y:S02]  /*7ff0*/  LOP3.LUT R16, R35, 0xff0000, R16, 0xf8, !PT ;  /* 0x00ff000023107812 */ /* 0x000fe400078ef810 */
[----:B------:R-:W-:Y:S01]  /*8000*/  LOP3.LUT R20, R20, R61, RZ, 0xfc, !PT ;  /* 0x0000003d14147212 */ /* 0x000fe200078efcff */
[----:B------:R-:W-:Y:S01]  /*8010*/  SHFL.IDX PT, R37, R32, R3, 0x1c1f ;  /* 0x001c1f0320257589 */ /* 0x000fe200000e0000 */
[----:B------:R-:W-:Y:S02]  /*8020*/  SEL R19, R19, R42, P1 ;  /* 0x0000002a13137207 */ /* 0x000fe40000800000 */
[----:B------:R-:W-:-:S02]  /*8030*/  LOP3.LUT R40, R40, R151, RZ, 0xfc, !PT ;  /* 0x0000009728287212 */ /* 0x000fc400078efcff */
[----:B------:R-:W-:Y:S02]  /*8040*/  LOP3.LUT R21, R38, R21, RZ, 0xfc, !PT ;  /* 0x0000001526157212 */ /* 0x000fe400078efcff */
[----:B------:R-:W-:Y:S02]  /*8050*/  LOP3.LUT R57, R90, R57, RZ, 0xfc, !PT ;  /* 0x000000395a397212 */ /* 0x000fe400078efcff */
[----:B------:R-:W-:Y:S02]  /*8060*/  SEL R42, R63, R18, P1 ;  /* 0x000000123f2a7207 */ /* 0x000fe40000800000 */
[----:B------:R-:W-:Y:S02]  /*8070*/  LOP3.LUT R31, R31, R60, RZ, 0xfc, !PT ;  /* 0x0000003c1f1f7212 */ /* 0x000fe400078efcff */
[----:B------:R-:W-:Y:S02]  /*8080*/  LOP3.LUT R24, R24, R59, RZ, 0xfc, !PT ;  /* 0x0000003b18187212 */ /* 0x000fe400078efcff */
[----:B------:R-:W-:-:S02]  /*8090*/  LOP3.LUT R28, R28, R33, RZ, 0xfc, !PT ;  /* 0x000000211c1c7212 */ /* 0x000fc400078efcff */
[----:B------:R-:W-:Y:S02]  /*80a0*/  SEL R63, R18, R63, P1 ;  /* 0x0000003f123f7207 */ /* 0x000fe40000800000 */
[----:B------:R-:W-:Y:S02]  /*80b0*/  LOP3.LUT R15, R94, R15, RZ, 0xfc, !PT ;  /* 0x0000000f5e0f7212 */ /* 0x000fe400078efcff */
[----:B------:R-:W-:Y:S01]  /*80c0*/  LOP3.LUT R152, R152, R161, RZ, 0xfc, !PT ;  /* 0x000000a198987212 */ /* 0x000fe200078efcff */
[----:B------:R-:W-:Y:S01]  /*80d0*/  SHFL.IDX PT, R48, R63, R4, 0x1c1f ;  /* 0x001c1f043f307589 */ /* 0x000fe200000e0000 */
[----:B------:R-:W-:Y:S01]  /*80e0*/  LOP3.LUT R17, R180, R17, RZ, 0xfc, !PT ;  /* 0x00000011b4117212 */ /* 0x000fe200078efcff */
[----:B------:R-:W-:Y:S01]  /*80f0*/  FADD R180, R106, R107 ;  /* 0x0000006b6ab47221 */ /* 0x000fe20000000000 */
[----:B------:R-:W-:Y:S02]  /*8100*/  LOP3.LUT R26, R26, R69, RZ, 0xfc, !PT ;  /* 0x000000451a1a7212 */ /* 0x000fe400078efcff */
[----:B------:R-:W-:-:S02]  /*8110*/  LOP3.LUT R65, R92, R65, RZ, 0xfc, !PT ;  /* 0x000000415c417212 */ /* 0x000fc400078efcff */
[----:B------:R-:W-:Y:S02]  /*8120*/  LOP3.LUT R25, R36, R25, RZ, 0xfc, !PT ;  /* 0x0000001924197212 */ /* 0x000fe400078efcff */
[----:B------:R-:W-:Y:S02]  /*8130*/  LOP3.LUT R16, R16, R67, RZ, 0xfc, !PT ;  /* 0x0000004310107212 */ /* 0x000fe400078efcff */
[----:B------:R-:W-:Y:S02]  /*8140*/  SEL R44, R27, R20, P1 ;  /* 0x000000141b2c7207 */ /* 0x000fe40000800000 */
[----:B------:R-:W-:Y:S02]  /*8150*/  SEL R51, R20, R27, P1 ;  /* 0x0000001b14337207 */ /* 0x000fe40000800000 */
[----:B------:R-:W-:Y:S01]  /*8160*/  SEL R34, R21, R40, P1 ;  /* 0x0000002815227207 */ /* 0x000fe20000800000 */
[----:B------:R-:W-:Y:S01]  /*8170*/  SHFL.IDX PT, R49, R44, R3, 0x1c1f ;  /* 0x001c1f032c317589 */ /* 0x000fe200000e0000 */
[----:B------:R-:W-:-:S02]  /*8180*/  SEL R54, R76, R57, P1 ;  /* 0x000000394c367207 */ /* 0x000fc40000800000 */
[----:B------:R-:W-:Y:S01]  /*8190*/  SEL R21, R40, R21, P1 ;  /* 0x0000001528157207 */ /* 0x000fe20000800000 */
[----:B------:R-:W-:Y:S01]  /*81a0*/  SHFL.IDX PT, R50, R51, R4, 0x1c1f ;  /* 0x001c1f0433327589 */ /* 0x000fe200000e0000 */
[----:B------:R-:W-:Y:S02]  /*81b0*/  SEL R46, R24, R31, P1 ;  /* 0x0000001f182e7207 */ /* 0x000fe40000800000 */
[----:B------:R-:W-:Y:S01]  /*81c0*/  SEL R53, R31, R24, P1 ;  /* 0x000000181f357207 */ /* 0x000fe20000800000 */
[----:B------:R-:W-:Y:S01]  /*81d0*/  SHFL.IDX PT, R54, R54, R3, 0x1c1f ;  /* 0x001c1f0336367589 */ /* 0x000fe200000e0000 */
[----:B------:R-:W-:Y:S02]  /*81e0*/  SEL R57, R57, R76, P1 ;  /* 0x0000004c39397207 */ /* 0x000fe40000800000 */
[----:B------:R-:W-:Y:S01]  /*81f0*/  SEL R183, R183, 0x5410, P1 ;  /* 0x00005410b7b77807 */ /* 0x000fe20000800000 */
[----:B------:R-:W-:Y:S01]  /*8200*/  SHFL.IDX PT, R52, R53, R4, 0x1c1f ;  /* 0x001c1f0435347589 */ /* 0x000fe200000e0000 */
[----:B------:R-:W-:-:S02]  /*8210*/  SEL R182, R182, 0x7632, P1 ;  /* 0x00007632b6b67807 */ /* 0x000fc40000800000 */
[----:B------:R-:W-:Y:S01]  /*8220*/  SEL R56, R47, R28, P1 ;  /* 0x0000001c2f387207 */ /* 0x000fe20000800000 */
[----:B------:R-:W4:Y:S01]  /*8230*/  SHFL.IDX PT, R57, R57, R4, 0x1c1f ;  /* 0x001c1f0439397589 */ /* 0x000f2200000e0000 */
[----:B------:R-:W-:Y:S02]  /*8240*/  SEL R55, R28, R47, P1 ;  /* 0x0000002f1c377207 */ /* 0x000fe40000800000 */
[----:B------:R-:W-:Y:S01]  /*8250*/  SEL R12, R136, R15, P1 ;  /* 0x0000000f880c7207 */ /* 0x000fe20000800000 */
[----:B------:R-:W5:Y:S01]  /*8260*/  SHFL.IDX PT, R47, R42, R3, 0x1c1f ;  /* 0x001c1f032a2f7589 */ /* 0x000f6200000e0000 */
        /* <DEDUP_REMOVED lines=10> */
[----:B------:R-:W-:Y:S01]  /*8310*/  SEL R33, R25, R16, P1 ;  /* 0x0000001019217207 */ /* 0x000fe20000800000 */
[----:B------:R-:W-:Y:S01]  /*8320*/  SHFL.IDX PT, R18, R23, R4, 0x1c1f ;  /* 0x001c1f0417127589 */ /* 0x000fe200000e0000 */
[----:B------:R-:W-:-:S02]  /*8330*/  SEL R65, R65, R82, P1 ;  /* 0x0000005241417207 */ /* 0x000fc40000800000 */
[CCC-:B-1----:R-:W-:Y:S01]  /*8340*/  PRMT R26, R10.reuse, R183.reuse, R9.reuse ;  /* 0x000000b70a1a7216 */ /* 0x1c2fe20000000009 */
[----:B------:R-:W1:Y:S01]  /*8350*/  SHFL.IDX PT, R16, R21, R4, 0x1c1f ;  /* 0x001c1f0415107589 */ /* 0x000e6200000e0000 */
[-C--:B------:R-:W-:Y:S02]  /*8360*/  PRMT R27, R10, R182.reuse, R9 ;  /* 0x000000b60a1b7216 */ /* 0x080fe40000000009 */
[CCC-:B--2---:R-:W-:Y:S01]  /*8370*/  PRMT R24, R14.reuse, R183.reuse, R29.reuse ;  /* 0x000000b70e187216 */ /* 0x1c4fe2000000001d */
[----:B------:R5:W2:Y:S01]  /*8380*/  SHFL.IDX PT, R9, R46, R3, 0x1c1f ;  /* 0x001c1f032e097589 */ /* 0x000aa200000e0000 */
[-C--:B------:R-:W-:Y:S02]  /*8390*/  PRMT R25, R14, R182.reuse, R29 ;  /* 0x000000b60e197216 */ /* 0x080fe4000000001d */
[C-C-:B---3--:R-:W-:Y:S01]  /*83a0*/  PRMT R28, R22.reuse, R183, R11.reuse ;  /* 0x000000b7161c7216 */ /* 0x148fe2000000000b */
[----:B------:R-:W3:Y:S01]  /*83b0*/  SHFL.IDX PT, R10, R17, R4, 0x1c1f ;  /* 0x001c1f04110a7589 */ /* 0x000ee200000e0000 */
[----:B------:R-:W-:-:S02]  /*83c0*/  PRMT R29, R22, R182, R11 ;  /* 0x000000b6161d7216 */ /* 0x000fc4000000000b */
[-C--:B----4-:R-:W-:Y:S01]  /*83d0*/  PRMT R53, R54, R182.reuse, R57 ;  /* 0x000000b636357216 */ /* 0x090fe20000000039 */
[----:B------:R-:W4:Y:S01]  /*83e0*/  SHFL.IDX PT, R14, R19, R4, 0x1c1f ;  /* 0x001c1f04130e7589 */ /* 0x000f2200000e0000 */
[-C--:B------:R-:W-:Y:S02]  /*83f0*/  PRMT R32, R0, R183.reuse, R13 ;  /* 0x000000b700207216 */ /* 0x080fe4000000000d */
[CCC-:B-----5:R-:W-:Y:S01]  /*8400*/  PRMT R46, R47.reuse, R183.reuse, R48.reuse ;  /* 0x000000b72f2e7216 */ /* 0x1e0fe20000000030 */
[----:B------:R1:W-:Y:S01]  /*8410*/  SHFL.IDX PT, R43, R38, R3, 0x1c1f ;  /* 0x001c1f03262b7589 */ /* 0x0003e200000e0000 */
[-C--:B------:R-:W-:Y:S02]  /*8420*/  PRMT R47, R47, R182.reuse, R48 ;  /* 0x000000b62f2f7216 */ /* 0x080fe40000000030 */
[C-C-:B------:R-:W-:Y:S01]  /*8430*/  PRMT R48, R49.reuse, R183, R50.reuse ;  /* 0x000000b731307216 */ /* 0x140fe20000000032 */
[----:B------:R-:W5:Y:S01]  /*8440*/  SHFL.IDX PT, R20, R33, R4, 0x1c1f ;  /* 0x001c1f0421147589 */ /* 0x000f6200000e0000 */
[----:B------:R-:W-:-:S03]  /*8450*/  PRMT R49, R49, R182, R50 ;  /* 0x000000b631317216 */ /* 0x000fc60000000032 */
[----:B------:R4:W-:Y:S01]  /*8460*/  SHFL.IDX PT, R45, R40, R3, 0x1c1f ;  /* 0x001c1f03282d7589 */ /* 0x0009e200000e0000 */
[----:B-1----:R-:W-:-:S03]  /*8470*/  PRMT R38, R39, R183, R16 ;  /* 0x000000b727267216 */ /* 0x002fc60000000010 */
[----:B------:R-:W1:Y:S01]  /*8480*/  SHFL.IDX PT, R22, R65, R4, 0x1c1f ;  /* 0x001c1f0441167589 */ /* 0x000e6200000e0000 */
[CCC-:B--2---:R-:W-:Y:S02]  /*8490*/  PRMT R50, R9.reuse, R183.reuse, R52.reuse ;  /* 0x000000b709327216 */ /* 0x1c4fe40000000034 */
[-C--:B------:R-:W-:Y:S01]  /*84a0*/  PRMT R51, R9, R182.reuse, R52 ;  /* 0x000000b609337216 */ /* 0x080fe20000000034 */
[----:B------:R-:W-:Y:S01]  /*84b0*/  SHFL.IDX PT, R56, R56, R3, 0x1c1f ;  /* 0x001c1f0338387589 */ /* 0x000fe200000e0000 */
[-C--:B------:R-:W-:Y:S02]  /*84c0*/  PRMT R52, R54, R183.reuse, R57 ;  /* 0x000000b736347216 */ /* 0x080fe40000000039 */
[-C--:B---3--:R-:W-:Y:S01]  /*84d0*/  PRMT R34, R35, R183.reuse, R10 ;  /* 0x000000b723227216 */ /* 0x088fe2000000000a */
[----:B------:R-:W2:Y:S01]  /*84e0*/  SHFL.IDX PT, R55, R55, R4, 0x1c1f ;  /* 0x001c1f0437377589 */ /* 0x000ea200000e0000 */
[-C--:B----4-:R-:W-:Y:S02]  /*84f0*/  PRMT R36, R37, R183.reuse, R14 ;  /* 0x000000b725247216 */ /* 0x090fe4000000000e */
[----:B------:R-:W-:Y:S01]  /*8500*/  PRMT R40, R41, R183, R18 ;  /* 0x000000b729287216 */ /* 0x000fe20000000012 */
[----:B------:R-:W-:Y:S01]  /*8510*/  SHFL.IDX PT, R12, R12, R3, 0x1c1f ;  /* 0x001c1f030c0c7589 */ /* 0x000fe200000e0000 */
[----:B------:R-:W-:-:S02]  /*8520*/  PRMT R33, R0, R182, R13 ;  /* 0x000000b600217216 */ /* 0x000fc4000000000d */
[-C--:B------:R-:W-:Y:S01]  /*8530*/  PRMT R35, R35, R182.reuse, R10 ;  /* 0x000000b623237216 */ /* 0x080fe2000000000a */
[----:B------:R-:W3:Y:S01]  /*8540*/  SHFL.IDX PT, R15, R15, R4, 0x1c1f ;  /* 0x001c1f040f0f7589 */ /* 0x000ee200000e0000 */
[-C--:B-----5:R-:W-:Y:S02]  /*8550*/  PRMT R42, R43, R183.reuse, R20 ;  /* 0x000000b72b2a7216 */ /* 0x0a0fe40000000014 */
[-C--:B------:R-:W-:Y:S02]  /*8560*/  PRMT R37, R37, R182.reuse, R14 ;  /* 0x000000b625257216 */ /* 0x080fe4000000000e */
[-C--:B------:R-:W-:Y:S02]  /*8570*/  PRMT R39, R39, R182.reuse, R16 ;  /* 0x000000b627277216 */ /* 0x080fe40000000010 */
[----:B------:R-:W-:Y:S02]  /*8580*/  PRMT R41, R41, R182, R18 ;  /* 0x000000b629297216 */ /* 0x000fe40000000012 */
[----:B-1----:R-:W-:-:S02]  /*8590*/  PRMT R44, R45, R183, R22 ;  /* 0x000000b72d2c7216 */ /* 0x002fc40000000016 */
[-C--:B------:R-:W-:Y:S02]  /*85a0*/  PRMT R43, R43, R182.reuse, R20 ;  /* 0x000000b62b2b7216 */ /* 0x080fe40000000014 */
[-C--:B------:R-:W-:Y:S02]  /*85b0*/  PRMT R45, R45, R182.reuse, R22 ;  /* 0x000000b62d2d7216 */ /* 0x080fe40000000016 */
[CCC-:B--2---:R-:W-:Y:S02]  /*85c0*/  PRMT R54, R56.reuse, R183.reuse, R55.reuse ;  /* 0x000000b738367216 */ /* 0x1c4fe40000000037 */
[-C--:B------:R-:W-:Y:S02]  /*85d0*/  PRMT R55, R56, R182.reuse, R55 ;  /* 0x000000b638377216 */ /* 0x080fe40000000037 */
[C-C-:B---3--:R-:W-:Y:S02]  /*85e0*/  PRMT R30, R12.reuse, R183, R15.reuse ;  /* 0x000000b70c1e7216 */ /* 0x148fe4000000000f */
[----:B------:R-:W-:Y:S01]  /*85f0*/  PRMT R31, R12, R182, R15 ;  /* 0x000000b60c1f7216 */ /* 0x000fe2000000000f */
[----:B------:R-:W-:Y:S06]  /*8600*/  @!P0 BRA `(.L_x_19) ;  /* 0x0000000000048947 */ /* 0x000fec0003800000 */
[----:B------:R-:W-:Y:S01]  /*8610*/  BPT.TRAP 0x1 ;  /* 0x000000040000795c */ /* 0x000fe20000300000 */
.L_x_19:
[----:B------:R-:W1:Y:S02]  /*8620*/  SYNCS.PHASECHK.TRANS64.TRYWAIT P2, [UR36+0x42008], R2 ;  /* 0x04200802ff0075a7 */ /* 0x000e640008040164 */
[----:B-1----:R-:W-:Y:S05]  /*8630*/  @!P2 BRA `(.L_x_20) ;  /* 0x0000014c00b0a947 */ /* 0x002fea0003800000 */
.L_x_107:
[----:B------:R-:W-:Y:S01]  /*8640*/  UIADD3 UR10, UR6, 0xc00, URZ ;  /* 0x00000c00060a7890 */ /* 0x000fe2000fffe03f */
[----:B------:R-:W-:Y:S01]  /*8650*/  WARPGROUP.ARRIVE ;  /* 0x00000000000079c5 */ /* 0x000fe20000000000 */
[----:B------:R-:W-:-:S07]  /*8660*/  UMOV UR11, 0x40000040 ;  /* 0x40000040000b7882 */ /* 0x000fce0000000000 */
[----:B------:R-:W-:Y:S01]  /*8670*/  QGMMA.64x192x32.F32.E4M3.E4M3 R56, R24, gdesc[UR8], RZ, !UPT, gsb0 ;  /* 0x02e0000818387df3 */ /* 0x000fe2000c0008ff */
[----:B------:R-:W-:Y:S01]  /*8680*/  UIADD3 UR10, UR6, 0xc02, URZ ;  /* 0x00000c02060a7890 */ /* 0x000fe2000fffe03f */
[----:B------:R-:W-:Y:S01]  /*8690*/  UMOV UR11, 0x40000040 ;  /* 0x40000040000b7882 */ /* 0x000fe20000000000 */
[----:B------:R-:W-:Y:S02]  /*86a0*/  WARPGROUP.DEPBAR.LE gsb0, 0x0 ;  /* 0x00008000000079c5 */ /* 0x000fe40000010000 */
[----:B------:R-:W-:-:S15]  /*86b0*/  WARPGROUP.ARRIVE ;  /* 0x00000000000079c5 */ /* 0x000fde0000000000 */
[----:B------:R-:W-:Y:S01]  /*86c0*/  QGMMA.64x192x32.F32.E4M3.E4M3 R56, R28, gdesc[UR8], R56, gsb0 ;  /* 0x02e000081c387df3 */ /* 0x000fe20008000838 */
        /* <DEDUP_REMOVED lines=29> */
[----:B------:R-:W-:Y:S03]  /*88a0*/  QGMMA.64x192x32.F32.E4M3.E4M3 R56, R52, gdesc[UR8], R56, gsb0 ;  /* 0x02e0000834387df3 */ /* 0x000fe60008000838 */
[----:B------:R-:W-:Y:S02]  /*88b0*/  WARPGROUP.DEPBAR.LE gsb0, 0x0 ;  /* 0x00008000000079c5 */ /* 0x000fe40000010000 */
[----:B------:R2:W-:Y:S04]  /*88c0*/  STL.64 [R1], R56 ;  /* 0x0000003801007387 */ /* 0x0005e80000100a00 */
[----:B------:R2:W-:Y:S04]  /*88d0*/  STL.64 [R1+0x8], R58 ;  /* 0x0000083a01007387 */ /* 0x0005e80000100a00 */
        /* <DEDUP_REMOVED lines=45> */
[----:B------:R2:W-:Y:S01]  /*8bb0*/  STL.64 [R1+0x178], R150 ;  /* 0x0001789601007387 */ /* 0x0005e20000100a00 */
[----:B------:R-:W-:Y:S05]  /*8bc0*/  @!P0 BRA `(.L_x_21) ;  /* 0x0000000000048947 */ /* 0x000fea0003800000 */
[----:B------:R-:W-:Y:S01]  /*8bd0*/  BPT.TRAP 0x1 ;  /* 0x000000040000795c */ /* 0x000fe20000300000 */
.L_x_21:
[----:B------:R-:W-:Y:S01]  /*8be0*/  UISETP.GT.U32.AND UP0, UPT, UR4, 0x1, UPT ;  /* 0x000000010400788c */ /* 0x000fe2000bf04070 */
[----:B-1----:R-:W-:Y:S01]  /*8bf0*/  IMAD.MOV.U32 R2, RZ, RZ, RZ ;  /* 0x000000ffff027224 */ /* 0x002fe200078e00ff */
[----:B------:R-:W-:-:S04]  /*8c00*/  UIADD3 UR5, UR36, 0x42028, URZ ;  /* 0x0004202824057890 */ /* 0x000fc8000fffe03f */
[----:B------:R-:W-:Y:S01]  /*8c10*/  PLOP3.LUT P2, PT, PT, PT, UP0, 0x80, 0x0 ;  /* 0x000000000000781c */ /* 0x000fe20003f4f008 */
[----:B------:R-:W-:-:S09]  /*8c20*/  UPRMT UR5, URZ, 0x654, UR5 ;  /* 0x000006543f057896 */ /* 0x000fd20008000005 */
[----:B------:R-:W-:Y:S03]  /*8c30*/  SYNCS.ARRIVE.TRANS64.RED.A1T0 RZ, [UR5], RZ ;  /* 0x000000ffffff79a7 */ /* 0x000fe60008100405 */
[----:B------:R-:W-:Y:S05]  /*8c40*/  @P2 BRA `(.L_x_22) ;  /* 0x0000000000042947 */ /* 0x000fea0003800000 */
[----:B------:R-:W-:Y:S01]  /*8c50*/  BPT.TRAP 0x1 ;  /* 0x000000040000795c */ /* 0x000fe20000300000 */
.L_x_22:
[C---:B------:R-:W-:Y:S01]  /*8c60*/  ISETP.GE.AND P3, PT, R8.reuse, 0x201, PT ;  /* 0x000002010800780c */ /* 0x040fe20003f66270 */
[----:B------:R-:W-:Y:S01]  /*8c70*/  VIADD R0, R8, 0xff ;  /* 0x000000ff08007836 */ /* 0x000fe20000000000 */
[----:B------:R-:W-:Y:S01]  /*8c80*/  UMOV UR4, 0x1 ;  /* 0x0000000100047882 */ /* 0x000fe20000000000 */
[----:B------:R-:W-:-:S03]  /*8c90*/  UMOV UR5, 0x2 ;  /* 0x0000000200057882 */ /* 0x000fc60000000000 */
[----:B------:R-:W-:-:S04]  /*8ca0*/  SHF.R.S32.HI R9, RZ, 0x1f, R0 ;  /* 0x0000001fff097819 */ /* 0x000fc80000011400 */
[----:B------:R-:W-:Y:S01]  /*8cb0*/  LEA.HI R9, R9, R0, RZ, 0x8 ;  /* 0x0000000009097211 */ /* 0x000fe200078f40ff */
[----:B------:R-:W-:-:S03]  /*8cc0*/  VIADD R0, R7, 0x100 ;  /* 0x0000010007007836 */ /* 0x000fc60000000000 */
[----:B------:R-:W-:Y:S01]  /*8cd0*/  LEA.HI.SX32 R178, R9, 0xffffffff, 0x18 ;  /* 0xffffffff09b27811 */ /* 0x000fe200078fc2ff */
[----:B------:R-:W-:Y:S06]  /*8ce0*/  @!P3 BRA `(.L_x_23) ;  /* 0x000000780040b947 */ /* 0x000fec0003800000 */
[----:B------:R-:W-:Y:S01]  /*8cf0*/  IMAD.MOV.U32 R8, RZ, RZ, R6 ;  /* 0x000000ffff087224 */ /* 0x000fe200078e0006 */
[----:B------:R-:W-:Y:S01]  /*8d00*/  UMOV UR5, 0x2 ;  /* 0x0000000200057882 */ /* 0x000fe20000000000 */
[----:B------:R-:W-:Y:S01]  /*8d10*/  IMAD.MOV.U32 R9, RZ, RZ, R5 ;  /* 0x000000ffff097224 */ /* 0x000fe200078e0005 */
[----:B------:R-:W-:Y:S01]  /*8d20*/  UMOV UR4, 0x1 ;  /* 0x0000000100047882 */ /* 0x000fe20000000000 */
[----:B------:R-:W-:Y:S01]  /*8d30*/  IMAD.MOV.U32 R7, RZ, RZ, R178 ;  /* 0x000000ffff077224 */ /* 0x000fe200078e00b2 */
[----:B------:R-:W-:Y:S01]  /*8d40*/  ULDC UR32, c[0x0][0x604] ;  /* 0x0001810000207ab9 */ /* 0x000fe20000000800 */
[----:B------:R-:W-:-:S07]  /*8d50*/  IMAD.MOV.U32 R2, RZ, RZ, RZ ;  /* 0x000000ffff027224 */ /* 0x000fce00078e00ff */
.L_x_34:
[----:B------:R-:W-:-:S13]  /*8d60*/  PLOP3.LUT P4, PT, PT, PT, UP1, 0x80, 0x0 ;  /* 0x000000000000781c */ /* 0x000fda0003f8f018 */
[----:B-1----:R-:W-:Y:S05]  /*8d70*/  @!P4 BRA `(.L_x_24) ;  /* 0x000000000004c947 */ /* 0x002fea0003800000 */
[----:B------:R-:W-:Y:S01]  /*8d80*/  BPT.TRAP 0x1 ;  /* 0x000000040000795c */ /* 0x000fe20000300000 */
.L_x_24:
[----:B------:R-:W-:Y:S01]  /*8d90*/  ULEA UR7, UR5, UR36, 0x3 ;  /* 0x0000002405077291 */ /* 0x000fe2000f8e183f */
[----:B------:R-:W-:-:S08]  /*8da0*/  SHF.L.U32 R3, R2, 0x1f, RZ ;  /* 0x0000001f02037819 */ /* 0x000fd000000006ff */
[----:B------:R-:W1:Y:S02]  /*8db0*/  SYNCS.PHASECHK.TRANS64.TRYWAIT P3, [UR7+0x42000], R3 ;  /* 0x04200003ff0075a7 */ /* 0x000e640008060147 */
[----:B-1----:R-:W-:Y:S05]  /*8dc0*/  @!P3 BRA `(.L_x_25) ;  /* 0x0000014400e4b947 */ /* 0x002fea0003800000 */
.L_x_108:
[----:B------:R-:W-:Y:S01]  /*8dd0*/  UIMAD UR10, UR5, 0xc00, UR6 ;  /* 0x00000c00050a78a4 */ /* 0x000fe2000f8e0206 */
[----:B--2---:R-:W-:Y:S01]  /*8de0*/  WARPGROUP.ARRIVE ;  /* 0x00000000000079c5 */ /* 0x004fe20000000000 */
[----:B------:R-:W-:Y:S01]  /*8df0*/  UMOV UR11, 0x80000020 ;  /* 0x80000020000b7882 */ /* 0x000fe20000000000 */
[----:B------:R-:W-:Y:S01]  /*8e00*/  UMOV UR31, 0x80000020 ;  /* 0x80000020001f7882 */ /* 0x000fe20000000000 */
[----:B------:R-:W-:Y:S02]  /*8e10*/  UIADD3 UR30, UR10, 0x2, URZ ;  /* 0x000000020a1e7890 */ /* 0x000fe4000fffe03f */
[----:B------:R-:W-:Y:S01]  /*8e20*/  UIADD3 UR14, UR10, 0x400, URZ ;  /* 0x000004000a0e7890 */ /* 0x000fe2000fffe03f */
[----:B------:R-:W-:Y:S02]  /*8e30*/  UMOV UR15, 0x80000020 ;  /* 0x80000020000f7882 */ /* 0x000fe40000000000 */
[----:B------:R-:W-:Y:S01]  /*8e40*/  QGMMA.64x256x32.F32.E4M3.E4M3 R24, gdesc[UR8], RZ, !UPT, gsb0 ;  /* 0x03e00000081879f3 */ /* 0x000fe2000c0008ff */
[----:B------:R-:W-:Y:S01]  /*8e50*/  UIADD3 UR18, UR10, 0x402, URZ ;  /* 0x000004020a127890 */ /* 0x000fe2000fffe03f */
[----:B------:R-:W-:Y:S01]  /*8e60*/  UMOV UR19, 0x80000020 ;  /* 0x8000002000137882 */ /* 0x000fe20000000000 */
[----:B------:R-:W-:Y:S01]  /*8e70*/  UIADD3 UR22, UR10, 0x800, URZ ;  /* 0x000008000a167890 */ /* 0x000fe2000fffe03f */
[----:B------:R-:W-:Y:S01]  /*8e80*/  UMOV UR23, 0x80000020 ;  /* 0x8000002000177882 */ /* 0x000fe20000000000 */
[----:B------:R-:W-:Y:S01]  /*8e90*/  UIADD3 UR26, UR10, 0x802, URZ ;  /* 0x000008020a1a7890 */ /* 0x000fe2000fffe03f */
[----:B------:R-:W-:Y:S01]  /*8ea0*/  UMOV UR27, 0x80000020 ;  /* 0x80000020001b7882 */ /* 0x000fe20000000000 */
[----:B------:R-:W-:-:S04]  /*8eb0*/  UIADD3 UR5, UR5, 0x1, URZ ;  /* 0x0000000105057890 */ /* 0x000fc8000fffe03f */
[----:B------:R-:W-:-:S04]  /*8ec0*/  UISETP.NE.AND UP0, UPT, UR5, 0x5, UPT ;  /* 0x000000050500788c */ /* 0x000fc8000bf05270 */
[----:B------:R-:W-:Y:S02]  /*8ed0*/  USEL UR10, URZ, 0x1, UP0 ;  /* 0x000000013f0a7887 */ /* 0x000fe40008000000 */
[----:B------:R-:W-:-:S04]  /*8ee0*/  USEL UR7, UR5, URZ, UP0 ;  /* 0x0000003f05077287 */ /* 0x000fc80008000000 */
[----:B------:R-:W-:Y:S01]  /*8ef0*/  LOP3.LUT R152, R2, UR10, RZ, 0x3c, !PT ;  /* 0x0000000a02987c12 */ /* 0x000fe2000f8e3cff */
        /* <DEDUP_REMOVED lines=20> */
[----:B------:R-:W-:Y:S05]  /*9040*/  @!P4 BRA `(.L_x_26) ;  /* 0x000000000004c947 */ /* 0x000fea0003800000 */
[----:B------:R-:W-:Y:S01]  /*9050*/  BPT.TRAP 0x1 ;  /* 0x000000040000795c */ /* 0x000fe20000300000 */
.L_x_26:
[----:B------:R-:W-:Y:S01]  /*9060*/  FMNMX R2, R24, R9, !PT ;  /* 0x0000000918027209 */ /* 0x000fe20007800000 */
[----:B------:R2:W-:Y:S03]  /*9070*/  STL [R1+0x184], R7 ;  /* 0x0001840701007387 */ /* 0x0005e60000100800 */
[----:B-1----:R-:W-:-:S04]  /*9080*/  FMNMX R3, R25, R2, !PT ;  /* 0x0000000219037209 */ /* 0x002fc80007800000 */
[----:B------:R-:W-:Y:S01]  /*9090*/  FMNMX R2, R28, R3, !PT ;  /* 0x000000031c027209 */ /* 0x000fe20007800000 */
[----:B--2---:R-:W2:Y:S03]  /*90a0*/  LDL.LU R7, [R1] ;  /* 0x0000000001077983 */ /* 0x004ea60000300800 */
[----:B------:R-:W-:Y:S01]  /*90b0*/  FMNMX R3, R29, R2, !PT ;  /* 0x000000021d037209 */ /* 0x000fe20007800000 */
[----:B------:R1:W-:Y:S03]  /*90c0*/  STL [R1+0x180], R0 ;  /* 0x0001800001007387 */ /* 0x0003e60000100800 */
[----:B------:R-:W-:-:S04]  /*90d0*/  FMNMX R2, R32, R3, !PT ;  /* 0x0000000320027209 */ /* 0x000fc80007800000 */
[----:B------:R-:W-:-:S04]  /*90e0*/  FMNMX R3, R33, R2, !PT ;  /* 0x0000000221037209 */ /* 0x000fc80007800000 */
[----:B------:R-:W-:Y:S01]  /*90f0*/  FMNMX R2, R36, R3, !PT ;  /* 0x0000000324027209 */ /* 0x000fe20007800000 */
[----:B-1----:R-:W3:Y:S03]  /*9100*/  LDL.LU R0, [R1+0x4] ;  /* 0x0000040001007983 */ /* 0x002ee60000300800 */
[----:B------:R-:W-:Y:S01]  /*9110*/  FMNMX R3, R37, R2, !PT ;  /* 0x0000000225037209 */ /* 0x000fe20007800000 */
[----:B------:R-:W4:Y:S03]  /*9120*/  LDL.LU R153, [R1+0x10] ;  /* 0x0000100001997983 */ /* 0x000f260000300800 */
        /* <DEDUP_REMOVED lines=111> */
[----:B------:R-:W4:Y:S04]  /*9820*/  LDL.LU R176, [R1+0xcc] ;  /* 0x0000cc0001b07983 */ /* 0x000f280000300800 */
[----:B------:R-:W1:Y:S04]  /*9830*/  SHFL.BFLY PT, R3, R6, 0x1, 0x1f ;  /* 0x0c201f0006037f89 */ /* 0x000e6800000e0000 */
[----:B------:R-:W4:Y:S04]  /*9840*/  LDL.LU R175, [R1+0xd8] ;  /* 0x0000d80001af7983 */ /* 0x000f280000300800 */
[----:B------:R-:W4:Y:S04]  /*9850*/  LDL.LU R174, [R1+0xdc] ;  /* 0x0000dc0001ae7983 */ /* 0x000f280000300800 */
[----:B------:R-:W4:Y:S04]  /*9860*/  LDL.LU R173, [R1+0xe8] ;  /* 0x0000e80001ad7983 */ /* 0x000f280000300800 */
[----:B------:R-:W4:Y:S04]  /*9870*/  LDL.LU R172, [R1+0xec] ;  /* 0x0000ec0001ac7983 */ /* 0x000f280000300800 */
[----:B------:R-:W4:Y:S01]  /*9880*/  LDL.LU R171, [R1+0xf8] ;  /* 0x0000f80001ab7983 */ /* 0x000f220000300800 */
[----:B-1----:R-:W-:-:S03]  /*9890*/  FMNMX R12, R6, R3, !PT ;  /* 0x00000003060c7209 */ /* 0x002fc60007800000 */
        /* <DEDUP_REMOVED lines=8> */
[----:B------:R-:W4:Y:S01]  /*9920*/  LDL.LU R164, [R1+0x12c] ;  /* 0x00012c0001a47983 */ /* 0x000f220000300800 */
[----:B------:R-:W-:-:S03]  /*9930*/  FSETP.NEU.AND P3, PT, R5, -INF , PT ;  /* 0xff8000000500780b */ /* 0x000fc60003f6d000 */
[----:B------:R-:W4:Y:S01]  /*9940*/  LDL.LU R163, [R1+0x138] ;  /* 0x0001380001a37983 */ /* 0x000f220000300800 */
[----:B------:R-:W-:-:S03]  /*9950*/  FSEL R3, R5, RZ, P3 ;  /* 0x000000ff05037208 */ /* 0x000fc60001800000 */
[----:B------:R-:W4:Y:S02]  /*9960*/  LDL.LU R162, [R1+0x13c] ;  /* 0x00013c0001a27983 */ /* 0x000f240000300800 */
[----:B------:R-:W-:Y:S02]  /*9970*/  FMUL R2, R3, UR32 ;  /* 0x0000002003027c20 */ /* 0x000fe40008400000 */
[----:B------:R-:W4:Y:S02]  /*9980*/  LDL.LU R161, [R1+0x148] ;  /* 0x0001480001a17983 */ /* 0x000f240000300800 */
[----:B------:R-:W-:-:S01]  /*9990*/  FFMA R4, R24, UR32, -R2 ;  /* 0x0000002018047c23 */ /* 0x000fc20008000802 */
[--C-:B------:R-:W-:Y:S01]  /*99a0*/  FFMA R11, R28, UR32, -R2.reuse ;  /* 0x000000201c0b7c23 */ /* 0x100fe20008000802 */
[----:B------:R-:W-:-:S01]  /*99b0*/  FFMA R10, R25, UR32, -R2 ;  /* 0x00000020190a7c23 */ /* 0x000fc20008000802 */
[--C-:B------:R-:W-:Y:S01]  /*99c0*/  FFMA R13, R32, UR32, -R2.reuse ;  /* 0x00000020200d7c23 */ /* 0x100fe20008000802 */
[----:B------:R-:W-:-:S01]  /*99d0*/  FFMA R12, R29, UR32, -R2 ;  /* 0x000000201d0c7c23 */ /* 0x000fc20008000802 */
[----:B------:R-:W-:Y:S01]  /*99e0*/  FSETP.GEU.AND P5, PT, R4, -126, PT ;  /* 0xc2fc00000400780b */ /* 0x000fe20003fae000 */
[----:B------:R-:W-:-:S01]  /*99f0*/  FFMA R15, R36, UR32, -R2 ;  /* 0x00000020240f7c23 */ /* 0x000fc20008000802 */
[----:B------:R-:W-:Y:S01]  /*9a00*/  FSETP.GEU.AND P3, PT, R11, -126, PT ;  /* 0xc2fc00000b00780b */ /* 0x000fe20003f6e000 */
[----:B------:R-:W-:-:S01]  /*9a10*/  FFMA R14, R33, UR32, -R2 ;  /* 0x00000020210e7c23 */ /* 0x000fc20008000802 */
[----:B------:R-:W-:Y:S01]  /*9a20*/  FSETP.GEU.AND P6, PT, R10, -126, PT ;  /* 0xc2fc00000a00780b */ /* 0x000fe20003fce000 */
[----:B------:R-:W-:-:S01]  /*9a30*/  FFMA R17, R40, UR32, -R2 ;  /* 0x0000002028117c23 */ /* 0x000fc20008000802 */
[--C-:B------:R-:W-:Y:S01]  /*9a40*/  FFMA R16, R37, UR32, -R2.reuse ;  /* 0x0000002025107c23 */ /* 0x100fe20008000802 */
[----:B------:R-:W-:-:S01]  /*9a50*/  FFMA R19, R44, UR32, -R2 ;  /* 0x000000202c137c23 */ /* 0x000fc20008000802 */
[--C-:B------:R-:W-:Y:S01]  /*9a60*/  FFMA R18, R41, UR32, -R2.reuse ;  /* 0x0000002029127c23 */ /* 0x100fe20008000802 */
[----:B------:R-:W-:-:S01]  /*9a70*/  FFMA R21, R48, UR32, -R2 ;  /* 0x0000002030157c23 */ /* 0x000fc20008000802 */
[--C-:B------:R-:W-:Y:S01]  /*9a80*/  FFMA R20, R45, UR32, -R2.reuse ;  /* 0x000000202d147c23 */ /* 0x100fe20008000802 */
[----:B------:R-:W-:-:S01]  /*9a90*/  FFMA R23, R52, UR32, -R2 ;  /* 0x0000002034177c23 */ /* 0x000fc20008000802 */
[--C-:B------:R-:W-:Y:S01]  /*9aa0*/  FFMA R22, R49, UR32, -R2.reuse ;  /* 0x0000002031167c23 */ /* 0x100fe20008000802 */
[----:B------:R-:W-:Y:S01]  /*9ab0*/  @!P5 FMUL R4, R4, 0.5 ;  /* 0x3f0000000404d820 */ /* 0x000fe20000400000 */
[--C-:B------:R-:W-:Y:S01]  /*9ac0*/  FFMA R105, R105, UR32, -R2.reuse ;  /* 0x0000002069697c23 */ /* 0x100fe20008000802 */
[----:B------:R-:W-:-:S01]  /*9ad0*/  FFMA R120, R120, UR32, -R2 ;  /* 0x0000002078787c23 */ /* 0x000fc20008000802 */
[--C-:B------:R-:W-:Y:S01]  /*9ae0*/  FFMA R108, R108, UR32, -R2.reuse ;  /* 0x000000206c6c7c23 */ /* 0x100fe20008000802 */
[----:B------:R-:W-:-:S01]  /*9af0*/  FFMA R136, R136, UR32, -R2 ;  /* 0x0000002088887c23 */ /* 0x000fc20008000802 */
[--C-:B------:R-:W-:Y:S01]  /*9b00*/  FFMA R109, R109, UR32, -R2.reuse ;  /* 0x000000206d6d7c23 */ /* 0x100fe20008000802 */
[----:B------:R-:W1:Y:S01]  /*9b10*/  MUFU.EX2 R4, R4 ;  /* 0x0000000400047308 */ /* 0x000e620000000800 */
[----:B------:R-:W-:Y:S01]  /*9b20*/  @!P3 FMUL R11, R11, 0.5 ;  /* 0x3f0000000b0bb820 */ /* 0x000fe20000400000 */
[----:B------:R-:W-:Y:S01]  /*9b30*/  @!P6 FMUL R10, R10, 0.5 ;  /* 0x3f0000000a0ae820 */ /* 0x000fe20000400000 */
[----:B------:R-:W-:-:S01]  /*9b40*/  FFMA R112, R112, UR32, -R2 ;  /* 0x0000002070707c23 */ /* 0x000fc20008000802 */
[--C-:B------:R-:W-:Y:S01]  /*9b50*/  FFMA R121, R121, UR32, -R2.reuse ;  /* 0x0000002079797c23 */ /* 0x100fe20008000802 */
[----:B------:R-:W-:-:S01]  /*9b60*/  FFMA R124, R124, UR32, -R2 ;  /* 0x000000207c7c7c23 */ /* 0x000fc20008000802 */
[--C-:B------:R-:W-:Y:S01]  /*9b70*/  FFMA R137, R137, UR32, -R2.reuse ;  /* 0x0000002089897c23 */ /* 0x100fe20008000802 */
[----:B------:R-:W-:-:S01]  /*9b80*/  FFMA R140, R140, UR32, -R2 ;  /* 0x000000208c8c7c23 */ /* 0x000fc20008000802 */
[----:B------:R-:W2:Y:S01]  /*9b90*/  MUFU.EX2 R11, R11 ;  /* 0x0000000b000b7308 */ /* 0x000ea20000000800 */
[----:B------:R-:W-:Y:S01]  /*9ba0*/  FSETP.GEU.AND P4, PT, R12, -126, PT ;  /* 0xc2fc00000c00780b */ /* 0x000fe20003f8e000 */
[--C-:B------:R-:W-:Y:S01]  /*9bb0*/  FFMA R113, R113, UR32, -R2.reuse ;  /* 0x0000002071717c23 */ /* 0x100fe20008000802 */
[----:B------:R-:W-:-:S01]  /*9bc0*/  FFMA R116, R116, UR32, -R2 ;  /* 0x0000002074747c23 */ /* 0x000fc20008000802 */
[--C-:B------:R-:W-:Y:S01]  /*9bd0*/  FFMA R125, R125, UR32, -R2.reuse ;  /* 0x000000207d7d7c23 */ /* 0x100fe20008000802 */
[----:B------:R-:W-:-:S01]  /*9be0*/  FFMA R128, R128, UR32, -R2 ;  /* 0x0000002080807c23 */ /* 0x000fc20008000802 */
[--C-:B------:R-:W-:Y:S01]  /*9bf0*/  FFMA R141, R141, UR32, -R2.reuse ;  /* 0x000000208d8d7c23 */ /* 0x100fe20008000802 */
[----:B------:R-:W-:-:S01]  /*9c00*/  FFMA R144, R144, UR32, -R2 ;  /* 0x0000002090907c23 */ /* 0x000fc20008000802 */
[--C-:B------:R-:W-:Y:S01]  /*9c10*/  FFMA R129, R129, UR32, -R2.reuse ;  /* 0x0000002081817c23 */ /* 0x100fe20008000802 */
[----:B-1----:R-:W-:Y:S01]  /*9c20*/  @!P5 FMUL R4, R4, R4 ;  /* 0x000000040404d220 */ /* 0x002fe20000400000 */
[----:B------:R-:W-:Y:S01]  /*9c30*/  FSETP.GEU.AND P5, PT, R13, -126, PT ;  /* 0xc2fc00000d00780b */ /* 0x000fe20003fae000 */
[----:B------:R-:W1:Y:S01]  /*9c40*/  MUFU.EX2 R10, R10 ;  /* 0x0000000a000a7308 */ /* 0x000e620000000800 */
[----:B------:R-:W-:-:S01]  /*9c50*/  FFMA R145, R145, UR32, -R2 ;  /* 0x0000002091917c23 */ /* 0x000fc20008000802 */
[--C-:B------:R-:W-:Y:S01]  /*9c60*/  FFMA R132, R132, UR32, -R2.reuse ;  /* 0x0000002084847c23 */ /* 0x100fe20008000802 */
[----:B------:R-:W-:-:S01]  /*9c70*/  FFMA R148, R148, UR32, -R2 ;  /* 0x0000002094947c23 */ /* 0x000fc20008000802 */
[--C-:B------:R-:W-:Y:S01]  /*9c80*/  FFMA R133, R133, UR32, -R2.reuse ;  /* 0x0000002085857c23 */ /* 0x100fe20008000802 */
[----:B------:R-:W-:-:S01]  /*9c90*/  FFMA R85, R85, UR32, -R2 ;  /* 0x0000002055557c23 */ /* 0x000fc20008000802 */
[----:B--2---:R-:W-:Y:S01]  /*9ca0*/  @!P3 FMUL R11, R11, R11 ;  /* 0x0000000b0b0bb220 */ /* 0x004fe20000400000 */
[----:B------:R-:W-:Y:S01]  /*9cb0*/  FSETP.GEU.AND P3, PT, R15, -126, PT ;  /* 0xc2fc00000f00780b */ /* 0x000fe20003f6e000 */
[--C-:B------:R-:W-:Y:S01]  /*9cc0*/  FFMA R117, R117, UR32, -R2.reuse ;  /* 0x0000002075757c23 */ /* 0x100fe20008000802 */
[----:B------:R-:W2:Y:S03]  /*9cd0*/  LDL.LU R160, [R1+0x14c] ;  /* 0x00014c0001a07983 */ /* 0x000ea60000300800 */
[----:B------:R-:W-:Y:S01]  /*9ce0*/  @!P5 FMUL R13, R13, 0.5 ;  /* 0x3f0000000d0dd820 */ /* 0x000fe20000400000 */
[----:B------:R-:W-:Y:S01]  /*9cf0*/  @!P4 FMUL R12, R12, 0.5 ;  /* 0x3f0000000c0cc820 */ /* 0x000fe20000400000 */
[----:B------:R-:W-:-:S01]  /*9d00*/  FFMA R25, R56, UR32, -R2 ;  /* 0x0000002038197c23 */ /* 0x000fc20008000802 */
[--C-:B------:R-:W-:Y:S01]  /*9d10*/  FFMA R24, R53, UR32, -R2.reuse ;  /* 0x0000002035187c23 */ /* 0x100fe20008000802 */
[----:B------:R-:W-:-:S01]  /*9d20*/  FFMA R29, R60, UR32, -R2 ;  /* 0x000000203c1d7c23 */ /* 0x000fc20008000802 */
[----:B-1----:R-:W-:Y:S01]  /*9d30*/  @!P6 FMUL R10, R10, R10 ;  /* 0x0000000a0a0ae220 */ /* 0x002fe20000400000 */
[----:B------:R-:W1:Y:S01]  /*9d40*/  MUFU.EX2 R13, R13 ;  /* 0x0000000d000d7308 */ /* 0x000e620000000800 */
[----:B------:R-:W-:Y:S01]  /*9d50*/  FSETP.GEU.AND P6, PT, R14, -126, PT ;  /* 0xc2fc00000e00780b */ /* 0x000fe20003fce000 */
[----:B------:R-:W-:Y:S01]  /*9d60*/  @!P3 FMUL R15, R15, 0.5 ;  /* 0x3f0000000f0fb820 */ /* 0x000fe20000400000 */
[----:B------:R-:W-:-:S01]  /*9d70*/  FFMA R28, R57, UR32, -R2 ;  /* 0x00000020391c7c23 */ /* 0x000fc20008000802 */
[--C-:B------:R-:W-:Y:S01]  /*9d80*/  FFMA R33, R64, UR32, -R2.reuse ;  /* 0x0000002040217c23 */ /* 0x100fe20008000802 */
[----:B------:R-:W-:-:S01]  /*9d90*/  FFMA R32, R61, UR32, -R2 ;  /* 0x000000203d207c23 */ /* 0x000fc20008000802 */
[--C-:B------:R-:W-:Y:S01]  /*9da0*/  FFMA R37, R68, UR32, -R2.reuse ;  /* 0x0000002044257c23 */ /* 0x100fe20008000802 */
[----:B------:R-:W-:-:S01]  /*9db0*/  FFMA R36, R65, UR32, -R2 ;  /* 0x0000002041247c23 */ /* 0x000fc20008000802 */
[----:B------:R-:W3:Y:S01]  /*9dc0*/  MUFU.EX2 R12, R12 ;  /* 0x0000000c000c7308 */ /* 0x000ee20000000800 */
[----:B------:R-:W-:-:S01]  /*9dd0*/  FFMA R41, R72, UR32, -R2 ;  /* 0x0000002048297c23 */ /* 0x000fc20008000802 */
[--C-:B------:R-:W-:Y:S01]  /*9de0*/  FFMA R40, R69, UR32, -R2.reuse ;  /* 0x0000002045287c23 */ /* 0x100fe20008000802 */
[----:B------:R-:W-:-:S01]  /*9df0*/  FFMA R45, R76, UR32, -R2 ;  /* 0x000000204c2d7c23 */ /* 0x000fc20008000802 */
[--C-:B------:R-:W-:Y:S01]  /*9e00*/  FFMA R44, R73, UR32, -R2.reuse ;  /* 0x00000020492c7c23 */ /* 0x100fe20008000802 */
[----:B------:R-:W-:-:S01]  /*9e10*/  FFMA R49, R80, UR32, -R2 ;  /* 0x0000002050317c23 */ /* 0x000fc20008000802 */
[--C-:B------:R-:W-:Y:S01]  /*9e20*/  FFMA R48, R77, UR32, -R2.reuse ;  /* 0x000000204d307c23 */ /* 0x100fe20008000802 */
[----:B------:R-:W-:-:S01]  /*9e30*/  FFMA R52, R81, UR32, -R2 ;  /* 0x0000002051347c23 */ /* 0x000fc20008000802 */
[----:B------:R-:W3:Y:S01]  /*9e40*/  MUFU.EX2 R15, R15 ;  /* 0x0000000f000f7308 */ /* 0x000ee20000000800 */
[----:B------:R-:W-:Y:S01]  /*9e50*/  @!P6 FMUL R14, R14, 0.5 ;  /* 0x3f0000000e0ee820 */ /* 0x000fe20000400000 */
[----:B-1----:R-:W-:Y:S01]  /*9e60*/  @!P5 FMUL R13, R13, R13 ;  /* 0x0000000d0d0dd220 */ /* 0x002fe20000400000 */
[----:B------:R-:W-:Y:S01]  /*9e70*/  FSETP.GEU.AND P5, PT, R17, -126, PT ;  /* 0xc2fc00001100780b */ /* 0x000fe20003fae000 */
[----:B------:R-:W2:Y:S04]  /*9e80*/  LDL.LU R159, [R1+0x158] ;  /* 0x00015800019f7983 */ /* 0x000ea80000300800 */
[----:B------:R-:W1:Y:S01]  /*9e90*/  MUFU.EX2 R14, R14 ;  /* 0x0000000e000e7308 */ /* 0x000e620000000800 */
[----:B---3--:R-:W-:Y:S01]  /*9ea0*/  @!P4 FMUL R12, R12, R12 ;  /* 0x0000000c0c0cc220 */ /* 0x008fe20000400000 */
[----:B------:R-:W-:Y:S01]  /*9eb0*/  FSETP.GEU.AND P4, PT, R16, -126, PT ;  /* 0xc2fc00001000780b */ /* 0x000fe20003f8e000 */
[----:B------:R-:W-:-:S01]  /*9ec0*/  FFMA R53, R84, UR32, -R2 ;  /* 0x0000002054357c23 */ /* 0x000fc20008000802 */
[--C-:B------:R-:W-:Y:S01]  /*9ed0*/  FFMA R57, R89, UR32, -R2.reuse ;  /* 0x0000002059397c23 */ /* 0x100fe20008000802 */
[----:B------:R-:W-:-:S01]  /*9ee0*/  FFMA R56, R88, UR32, -R2 ;  /* 0x0000002058387c23 */ /* 0x000fc20008000802 */
[--C-:B------:R-:W-:Y:S01]  /*9ef0*/  FFMA R61, R93, UR32, -R2.reuse ;  /* 0x000000205d3d7c23 */ /* 0x100fe20008000802 */
[----:B------:R-:W-:-:S01]  /*9f00*/  FFMA R60, R92, UR32, -R2 ;  /* 0x000000205c3c7c23 */ /* 0x000fc20008000802 */
[----:B------:R-:W-:Y:S01]  /*9f10*/  @!P3 FMUL R15, R15, R15 ;  /* 0x0000000f0f0fb220 */ /* 0x000fe20000400000 */
[----:B------:R-:W-:Y:S01]  /*9f20*/  FSETP.GEU.AND P3, PT, R19, -126, PT ;  /* 0xc2fc00001300780b */ /* 0x000fe20003f6e000 */
[----:B------:R-:W-:Y:S01]  /*9f30*/  @!P5 FMUL R17, R17, 0.5 ;  /* 0x3f0000001111d820 */ /* 0x000fe20000400000 */
[----:B------:R-:W-:-:S01]  /*9f40*/  FFMA R65, R97, UR32, -R2 ;  /* 0x0000002061417c23 */ /* 0x000fc20008000802 */
[--C-:B------:R-:W-:Y:S01]  /*9f50*/  FFMA R64, R96, UR32, -R2.reuse ;  /* 0x0000002060407c23 */ /* 0x100fe20008000802 */
[----:B------:R-:W-:-:S02]  /*9f60*/  FFMA R69, R101, UR32, -R2 ;  /* 0x0000002065457c23 */ /* 0x000fc40008000802 */
[----:B------:R-:W-:Y:S01]  /*9f70*/  @!P4 FMUL R16, R16, 0.5 ;  /* 0x3f0000001010c820 */ /* 0x000fe20000400000 */
[----:B------:R-:W-:-:S01]  /*9f80*/  FFMA R68, R100, UR32, -R2 ;  /* 0x0000002064447c23 */ /* 0x000fc20008000802 */
[----:B------:R-:W3:Y:S01]  /*9f90*/  MUFU.EX2 R17, R17 ;  /* 0x0000001100117308 */ /* 0x000ee20000000800 */
[----:B-1----:R-:W-:Y:S01]  /*9fa0*/  @!P6 FMUL R14, R14, R14 ;  /* 0x0000000e0e0ee220 */ /* 0x002fe20000400000 */
[----:B------:R-:W-:Y:S01]  /*9fb0*/  FSETP.GEU.AND P6, PT, R18, -126, PT ;  /* 0xc2fc00001200780b */ /* 0x000fe20003fce000 */
[----:B------:R-:W-:-:S01]  /*9fc0*/  FFMA R72, R104, UR32, -R2 ;  /* 0x0000002068487c23 */ /* 0x000fc20008000802 */
[----:B------:R-:W2:Y:S01]  /*9fd0*/  LDL.LU R158, [R1+0x15c] ;  /* 0x00015c00019e7983 */ /* 0x000ea20000300800 */
[----:B------:R-:W-:-:S03]  /*9fe0*/  @!P3 FMUL R19, R19, 0.5 ;  /* 0x3f0000001313b820 */ /* 0x000fc60000400000 */
[----:B------:R-:W1:Y:S07]  /*9ff0*/  MUFU.EX2 R16, R16 ;  /* 0x0000001000107308 */ /* 0x000e6e0000000800 */
[----:B------:R-:W-:Y:S01]  /*a000*/  @!P6 FMUL R18, R18, 0.5 ;  /* 0x3f0000001212e820 */ /* 0x000fe20000400000 */
[----:B------:R-:W1:Y:S01]  /*a010*/  MUFU.EX2 R19, R19 ;  /* 0x0000001300137308 */ /* 0x000e620000000800 */
[----:B---3--:R-:W-:Y:S01]  /*a020*/  @!P5 FMUL R17, R17, R17 ;  /* 0x000000111111d220 */ /* 0x008fe20000400000 */
[----:B------:R-:W-:Y:S01]  /*a030*/  FSETP.GEU.AND P5, PT, R21, -126, PT ;  /* 0xc2fc00001500780b */ /* 0x000fe20003fae000 */
[----:B------:R-:W-:-:S01]  /*a040*/  FADD R92, -R3, R9 ;  /* 0x00000009035c7221 */ /* 0x000fc20000000100 */
[----:B------:R-:W-:Y:S01]  /*a050*/  FFMA R2, R149, UR32, -R2 ;  /* 0x0000002095027c23 */ /* 0x000fe20008000802 */
[----:B------:R-:W3:Y:S03]  /*a060*/  LDL.LU R157, [R1+0x168] ;  /* 0x00016800019d7983 */ /* 0x000ee60000300800 */
[----:B------:R-:W1:Y:S02]  /*a070*/  MUFU.EX2 R18, R18 ;  /* 0x0000001200127308 */ /* 0x000e640000000800 */
[----:B-1----:R-:W-:Y:S01]  /*a080*/  @!P4 FMUL R16, R16, R16 ;  /* 0x000000101010c220 */ /* 0x002fe20000400000 */
[----:B------:R-:W-:Y:S01]  /*a090*/  FSETP.GEU.AND P4, PT, R20, -126, PT ;  /* 0xc2fc00001400780b */ /* 0x000fe20003f8e000 */
[----:B------:R-:W3:Y:S03]  /*a0a0*/  LDL.LU R156, [R1+0x16c] ;  /* 0x00016c00019c7983 */ /* 0x000ee60000300800 */
[----:B------:R-:W-:Y:S01]  /*a0b0*/  @!P5 FMUL R21, R21, 0.5 ;  /* 0x3f0000001515d820 */ /* 0x000fe20000400000 */
[----:B------:R-:W3:Y:S01]  /*a0c0*/  LDL.LU R155, [R1+0x178] ;  /* 0x00017800019b7983 */ /* 0x000ee20000300800 */
[----:B------:R-:W-:Y:S01]  /*a0d0*/  @!P3 FMUL R19, R19, R19 ;  /* 0x000000131313b220 */ /* 0x000fe20000400000 */
[----:B------:R-:W-:-:S02]  /*a0e0*/  FSETP.GEU.AND P3, PT, R23, -126, PT ;  /* 0xc2fc00001700780b */ /* 0x000fc40003f6e000 */
[----:B------:R-:W3:Y:S01]  /*a0f0*/  LDL.LU R154, [R1+0x17c] ;  /* 0x00017c00019a7983 */ /* 0x000ee20000300800 */
[----:B------:R-:W1:Y:S03]  /*a100*/  MUFU.EX2 R21, R21 ;  /* 0x0000001500157308 */ /* 0x000e660000000800 */
[----:B------:R-:W-:Y:S01]  /*a110*/  @!P4 FMUL R20, R20, 0.5 ;  /* 0x3f0000001414c820 */ /* 0x000fe20000400000 */
[----:B------:R-:W2:Y:S01]  /*a120*/  LDL.LU R93, [R1+0x80] ;  /* 0x00008000015d7983 */ /* 0x000ea20000300800 */
[----:B------:R-:W-:Y:S01]  /*a130*/  @!P6 FMUL R18, R18, R18 ;  /* 0x000000121212e220 */ /* 0x000fe20000400000 */
[----:B------:R-:W-:Y:S02]  /*a140*/  FSETP.GEU.AND P6, PT, R22, -126, PT ;  /* 0xc2fc00001600780b */ /* 0x000fe40003fce000 */
[----:B------:R-:W3:Y:S01]  /*a150*/  LDL.LU R96, [R1+0x74] ;  /* 0x0000740001607983 */ /* 0x000ee20000300800 */
[----:B------:R-:W1:Y:S01]  /*a160*/  MUFU.EX2 R20, R20 ;  /* 0x0000001400147308 */ /* 0x000e620000000800 */
[----:B------:R-:W-:-:S02]  /*a170*/  @!P3 FMUL R23, R23, 0.5 ;  /* 0x3f0000001717b820 */ /* 0x000fc40000400000 */
[----:B------:R-:W2:Y:S04]  /*a180*/  LDL.LU R97, [R1+0x70] ;  /* 0x0000700001617983 */ /* 0x000ea80000300800 */
[----:B------:R-:W3:Y:S01]  /*a190*/  LDL.LU R100, [R1+0x64] ;  /* 0x0000640001647983 */ /* 0x000ee20000300800 */
[----:B------:R-:W1:Y:S02]  /*a1a0*/  MUFU.EX2 R23, R23 ;  /* 0x0000001700177308 */ /* 0x000e640000000800 */
[----:B-1----:R-:W-:Y:S01]  /*a1b0*/  @!P5 FMUL R21, R21, R21 ;  /* 0x000000151515d220 */ /* 0x002fe20000400000 */
[----:B------:R-:W-:Y:S01]  /*a1c0*/  @!P6 FMUL R22, R22, 0.5 ;  /* 0x3f0000001616e820 */ /* 0x000fe20000400000 */
[C---:B------:R-:W-:Y:S01]  /*a1d0*/  FSETP.GEU.AND P5, PT, R25.reuse, -126, PT ;  /* 0xc2fc00001900780b */ /* 0x040fe20003fae000 */
[----:B------:R-:W2:Y:S04]  /*a1e0*/  LDL.LU R101, [R1+0x60] ;  /* 0x0000600001657983 */ /* 0x000ea80000300800 */
[----:B------:R-:W1:Y:S01]  /*a1f0*/  MUFU.EX2 R22, R22 ;  /* 0x0000001600167308 */ /* 0x000e620000000800 */
[----:B------:R-:W-:Y:S01]  /*a200*/  @!P4 FMUL R20, R20, R20 ;  /* 0x000000141414c220 */ /* 0x000fe20000400000 */
[----:B------:R-:W-:Y:S01]  /*a210*/  FSETP.GEU.AND P4, PT, R24, -126, PT ;  /* 0xc2fc00001800780b */ /* 0x000fe20003f8e000 */
[----:B------:R-:W3:Y:S05]  /*a220*/  LDL.LU R104, [R1+0x54] ;  /* 0x0000540001687983 */ /* 0x000eea0000300800 */
[----:B------:R-:W-:Y:S01]  /*a230*/  @!P5 FMUL R25, R25, 0.5 ;  /* 0x3f0000001919d820 */ /* 0x000fe20000400000 */
[----:B------:R-:W-:Y:S01]  /*a240*/  @!P3 FMUL R23, R23, R23 ;  /* 0x000000171717b220 */ /* 0x000fe20000400000 */
[----:B------:R-:W-:-:S04]  /*a250*/  FSETP.GEU.AND P3, PT, R29, -126, PT ;  /* 0xc2fc00001d00780b */ /* 0x000fc80003f6e000 */
[----:B------:R-:W1:Y:S01]  /*a260*/  MUFU.EX2 R25, R25 ;  /* 0x0000001900197308 */ /* 0x000e620000000800 */
[----:B------:R-:W-:Y:S01]  /*a270*/  @!P4 FMUL R24, R24, 0.5 ;  /* 0x3f0000001818c820 */ /* 0x000fe20000400000 */
[----:B-1----:R-:W-:Y:S01]  /*a280*/  @!P6 FMUL R22, R22, R22 ;  /* 0x000000161616e220 */ /* 0x002fe20000400000 */
[----:B------:R-:W-:-:S05]  /*a290*/  FSETP.GEU.AND P6, PT, R28, -126, PT ;  /* 0xc2fc00001c00780b */ /* 0x000fca0003fce000 */
[----:B------:R-:W1:Y:S01]  /*a2a0*/  MUFU.EX2 R24, R24 ;  /* 0x0000001800187308 */ /* 0x000e620000000800 */
[----:B------:R-:W-:-:S07]  /*a2b0*/  @!P3 FMUL R29, R29, 0.5 ;  /* 0x3f0000001d1db820 */ /* 0x000fce0000400000 */
[----:B------:R-:W1:Y:S01]  /*a2c0*/  MUFU.EX2 R29, R29 ;  /* 0x0000001d001d7308 */ /* 0x000e620000000800 */
[----:B------:R-:W-:Y:S01]  /*a2d0*/  @!P6 FMUL R28, R28, 0.5 ;  /* 0x3f0000001c1ce820 */ /* 0x000fe20000400000 */
[----:B------:R-:W-:Y:S01]  /*a2e0*/  @!P5 FMUL R25, R25, R25 ;  /* 0x000000191919d220 */ /* 0x000fe20000400000 */
[----:B------:R-:W-:-:S05]  /*a2f0*/  FSETP.GEU.AND P5, PT, R33, -126, PT ;  /* 0xc2fc00002100780b */ /* 0x000fca0003fae000 */
[----:B------:R-:W1:Y:S02]  /*a300*/  MUFU.EX2 R28, R28 ;  /* 0x0000001c001c7308 */ /* 0x000e640000000800 */
[----:B-1----:R-:W-:Y:S01]  /*a310*/  @!P4 FMUL R24, R24, R24 ;  /* 0x000000181818c220 */ /* 0x002fe20000400000 */
[----:B------:R-:W-:-:S05]  /*a320*/  FSETP.GEU.AND P4, PT, R32, -126, PT ;  /* 0xc2fc00002000780b */ /* 0x000fca0003f8e000 */
[----:B------:R-:W-:Y:S01]  /*a330*/  @!P5 FMUL R33, R33, 0.5 ;  /* 0x3f0000002121d820 */ /* 0x000fe20000400000 */
[----:B------:R-:W-:Y:S01]  /*a340*/  @!P3 FMUL R29, R29, R29 ;  /* 0x0000001d1d1db220 */ /* 0x000fe20000400000 */
[----:B------:R-:W-:-:S04]  /*a350*/  FSETP.GEU.AND P3, PT, R37, -126, PT ;  /* 0xc2fc00002500780b */ /* 0x000fc80003f6e000 */
[----:B------:R-:W1:Y:S02]  /*a360*/  MUFU.EX2 R33, R33 ;  /* 0x0000002100217308 */ /* 0x000e640000000800 */
[----:B------:R-:W-:Y:S01]  /*a370*/  @!P4 FMUL R32, R32, 0.5 ;  /* 0x3f0000002020c820 */ /* 0x000fe20000400000 */
[----:B------:R-:W-:Y:S01]  /*a380*/  @!P6 FMUL R28, R28, R28 ;  /* 0x0000001c1c1ce220 */ /* 0x000fe20000400000 */
[----:B------:R-:W-:-:S04]  /*a390*/  FSETP.GEU.AND P6, PT, R36, -126, PT ;  /* 0xc2fc00002400780b */ /* 0x000fc80003fce000 */
[----:B------:R-:W1:Y:S01]  /*a3a0*/  MUFU.EX2 R32, R32 ;  /* 0x0000002000207308 */ /* 0x000e620000000800 */
[----:B------:R-:W-:-:S07]  /*a3b0*/  @!P3 FMUL R37, R37, 0.5 ;  /* 0x3f0000002525b820 */ /* 0x000fce0000400000 */
[----:B------:R-:W1:Y:S01]  /*a3c0*/  MUFU.EX2 R37, R37 ;  /* 0x0000002500257308 */ /* 0x000e620000000800 */
[----:B------:R-:W-:Y:S01]  /*a3d0*/  @!P6 FMUL R36, R36, 0.5 ;  /* 0x3f0000002424e820 */ /* 0x000fe20000400000 */
[----:B-1----:R-:W-:Y:S01]  /*a3e0*/  @!P5 FMUL R33, R33, R33 ;  /* 0x000000212121d220 */ /* 0x002fe20000400000 */
[----:B------:R-:W-:-:S05]  /*a3f0*/  FSETP.GEU.AND P5, PT, R41, -126, PT ;  /* 0xc2fc00002900780b */ /* 0x000fca0003fae000 */
[----:B------:R-:W1:Y:S01]  /*a400*/  MUFU.EX2 R36, R36 ;  /* 0x0000002400247308 */ /* 0x000e620000000800 */
[----:B------:R-:W-:Y:S01]  /*a410*/  @!P4 FMUL R32, R32, R32 ;  /* 0x000000202020c220 */ /* 0x000fe20000400000 */
[----:B------:R-:W-:-:S06]  /*a420*/  FSETP.GEU.AND P4, PT, R40, -126, PT ;  /* 0xc2fc00002800780b */ /* 0x000fcc0003f8e000 */
        /* <DEDUP_REMOVED lines=13> */
[----:B------:R-:W4:Y:S01]  /*a500*/  MUFU.EX2 R44, R44 ;  /* 0x0000002c002c7308 */ /* 0x000f220000000800 */
[----:B-1----:R-:W-:Y:S01]  /*a510*/  @!P4 FMUL R40, R40, R40 ;  /* 0x000000282828c220 */ /* 0x002fe20000400000 */
[----:B------:R-:W-:-:S06]  /*a520*/  FSETP.GEU.AND P4, PT, R48, -126, PT ;  /* 0xc2fc00003000780b */ /* 0x000fcc0003f8e000 */
[----:B------:R-:W-:Y:S01]  /*a530*/  @!P5 FMUL R49, R49, 0.5 ;  /* 0x3f0000003131d820 */ /* 0x000fe20000400000 */
[----:B------:R-:W-:Y:S01]  /*a540*/  @!P3 FMUL R45, R45, R45 ;  /* 0x0000002d2d2db220 */ /* 0x000fe20000400000 */
[----:B------:R-:W-:-:S04]  /*a550*/  FSETP.GEU.AND P3, PT, R53, -126, PT ;  /* 0xc2fc00003500780b */ /* 0x000fc80003f6e000 */
[----:B------:R-:W1:Y:S01]  /*a560*/  MUFU.EX2 R49, R49 ;  /* 0x0000003100317308 */ /* 0x000e620000000800 */
[----:B------:R-:W-:Y:S01]  /*a570*/  @!P4 FMUL R48, R48, 0.5 ;  /* 0x3f0000003030c820 */ /* 0x000fe20000400000 */
[----:B----4-:R-:W-:Y:S01]  /*a580*/  @!P6 FMUL R44, R44, R44 ;  /* 0x0000002c2c2ce220 */ /* 0x010fe20000400000 */
[----:B------:R-:W-:-:S05]  /*a590*/  FSETP.GEU.AND P6, PT, R52, -126, PT ;  /* 0xc2fc00003400780b */ /* 0x000fca0003fce000 */
[----:B------:R-:W4:Y:S01]  /*a5a0*/  MUFU.EX2 R48, R48 ;  /* 0x0000003000307308 */ /* 0x000f220000000800 */
[----:B------:R-:W-:-:S07]  /*a5b0*/  @!P3 FMUL R53, R53, 0.5 ;  /* 0x3f0000003535b820 */ /* 0x000fce0000400000 */
[----:B------:R-:W4:Y:S01]  /*a5c0*/  MUFU.EX2 R53, R53 ;  /* 0x0000003500357308 */ /* 0x000f220000000800 */
[----:B------:R-:W-:Y:S01]  /*a5d0*/  @!P6 FMUL R52, R52, 0.5 ;  /* 0x3f0000003434e820 */ /* 0x000fe20000400000 */
[----:B-1----:R-:W-:Y:S01]  /*a5e0*/  @!P5 FMUL R49, R49, R49 ;  /* 0x000000313131d220 */ /* 0x002fe20000400000 */
[----:B------:R-:W-:-:S05]  /*a5f0*/  FSETP.GEU.AND P5, PT, R57, -126, PT ;  /* 0xc2fc00003900780b */ /* 0x000fca0003fae000 */
[----:B------:R-:W1:Y:S01]  /*a600*/  MUFU.EX2 R52, R52 ;  /* 0x0000003400347308 */ /* 0x000e620000000800 */
[----:B----4-:R-:W-:Y:S01]  /*a610*/  @!P4 FMUL R48, R48, R48 ;  /* 0x000000303030c220 */ /* 0x010fe20000400000 */
[----:B------:R-:W-:-:S06]  /*a620*/  FSETP.GEU.AND P4, PT, R56, -126, PT ;  /* 0xc2fc00003800780b */ /* 0x000fcc0003f8e000 */
[----:B------:R-:W-:Y:S01]  /*a630*/  @!P5 FMUL R57, R57, 0.5 ;  /* 0x3f0000003939d820 */ /* 0x000fe20000400000 */
[----:B------:R-:W-:Y:S01]  /*a640*/  @!P3 FMUL R53, R53, R53 ;  /* 0x000000353535b220 */ /* 0x000fe20000400000 */
[----:B------:R-:W-:-:S04]  /*a650*/  FSETP.GEU.AND P3, PT, R61, -126, PT ;  /* 0xc2fc00003d00780b */ /* 0x000fc80003f6e000 */
[----:B------:R-:W4:Y:S01]  /*a660*/  MUFU.EX2 R57, R57 ;  /* 0x0000003900397308 */ /* 0x000f220000000800 */
[----:B------:R-:W-:Y:S01]  /*a670*/  @!P4 FMUL R56, R56, 0.5 ;  /* 0x3f0000003838c820 */ /* 0x000fe20000400000 */
[----:B-1----:R-:W-:Y:S01]  /*a680*/  @!P6 FMUL R52, R52, R52 ;  /* 0x000000343434e220 */ /* 0x002fe20000400000 */
[----:B------:R-:W-:-:S05]  /*a690*/  FSETP.GEU.AND P6, PT, R60, -126, PT ;  /* 0xc2fc00003c00780b */ /* 0x000fca0003fce000 */
[----:B------:R-:W1:Y:S01]  /*a6a0*/  MUFU.EX2 R56, R56 ;  /* 0x0000003800387308 */ /* 0x000e620000000800 */
[----:B------:R-:W-:-:S07]  /*a6b0*/  @!P3 FMUL R61, R61, 0.5 ;  /* 0x3f0000003d3db820 */ /* 0x000fce0000400000 */
[----:B------:R-:W1:Y:S01]  /*a6c0*/  MUFU.EX2 R61, R61 ;  /* 0x0000003d003d7308 */ /* 0x000e620000000800 */
[----:B------:R-:W-:Y:S01]  /*a6d0*/  @!P6 FMUL R60, R60, 0.5 ;  /* 0x3f0000003c3ce820 */ /* 0x000fe20000400000 */
[----:B----4-:R-:W-:Y:S01]  /*a6e0*/  @!P5 FMUL R57, R57, R57 ;  /* 0x000000393939d220 */ /* 0x010fe20000400000 */
[----:B------:R-:W-:-:S05]  /*a6f0*/  FSETP.GEU.AND P5, PT, R65, -126, PT ;  /* 0xc2fc00004100780b */ /* 0x000fca0003fae000 */
[----:B------:R-:W4:Y:S01]  /*a700*/  MUFU.EX2 R60, R60 ;  /* 0x0000003c003c7308 */ /* 0x000f220000000800 */
[----:B-1----:R-:W-:Y:S01]  /*a710*/  @!P4 FMUL R56, R56, R56 ;  /* 0x000000383838c220 */ /* 0x002fe20000400000 */
[----:B------:R-:W-:Y:S01]  /*a720*/  FSETP.GEU.AND P4, PT, R64, -126, PT ;  /* 0xc2fc00004000780b */ /* 0x000fe20003f8e000 */
[----:B------:R-:W-:Y:S01]  /*a730*/  @!P3 FMUL R61, R61, R61 ;  /* 0x0000003d3d3db220 */ /* 0x000fe20000400000 */
[----:B------:R-:W-:-:S04]  /*a740*/  FSETP.GEU.AND P3, PT, R69, -126, PT ;  /* 0xc2fc00004500780b */ /* 0x000fc80003f6e000 */
[----:B------:R-:W-:-:S07]  /*a750*/  @!P5 FMUL R65, R65, 0.5 ;  /* 0x3f0000004141d820 */ /* 0x000fce0000400000 */
[----:B------:R-:W-:Y:S01]  /*a760*/  @!P4 FMUL R64, R64, 0.5 ;  /* 0x3f0000004040c820 */ /* 0x000fe20000400000 */
[----:B------:R-:W1:Y:S01]  /*a770*/  MUFU.EX2 R65, R65 ;  /* 0x0000004100417308 */ /* 0x000e620000000800 */
[----:B----4-:R-:W-:Y:S01]  /*a780*/  @!P6 FMUL R60, R60, R60 ;  /* 0x0000003c3c3ce220 */ /* 0x010fe20000400000 */
[----:B------:R-:W-:Y:S01]  /*a790*/  FSETP.GEU.AND P6, PT, R68, -126, PT ;  /* 0xc2fc00004400780b */ /* 0x000fe20003fce000 */
[----:B------:R-:W-:-:S05]  /*a7a0*/  @!P3 FMUL R69, R69, 0.5 ;  /* 0x3f0000004545b820 */ /* 0x000fca0000400000 */
[----:B------:R-:W4:Y:S08]  /*a7b0*/  MUFU.EX2 R64, R64 ;  /* 0x0000004000407308 */ /* 0x000f300000000800 */
[----:B------:R-:W4:Y:S01]  /*a7c0*/  MUFU.EX2 R69, R69 ;  /* 0x0000004500457308 */ /* 0x000f220000000800 */
[----:B------:R-:W-:Y:S01]  /*a7d0*/  @!P6 FMUL R68, R68, 0.5 ;  /* 0x3f0000004444e820 */ /* 0x000fe20000400000 */
[----:B-1----:R-:W-:Y:S01]  /*a7e0*/  @!P5 FMUL R65, R65, R65 ;  /* 0x000000414141d220 */ /* 0x002fe20000400000 */
[----:B------:R-:W-:-:S05]  /*a7f0*/  FSETP.GEU.AND P5, PT, R105, -126, PT ;  /* 0xc2fc00006900780b */ /* 0x000fca0003fae000 */
[----:B------:R-:W1:Y:S01]  /*a800*/  MUFU.EX2 R68, R68 ;  /* 0x0000004400447308 */ /* 0x000e620000000800 */
[----:B----4-:R-:W-:Y:S01]  /*a810*/  @!P4 FMUL R64, R64, R64 ;  /* 0x000000404040c220 */ /* 0x010fe20000400000 */
[----:B------:R-:W-:Y:S01]  /*a820*/  FSETP.GEU.AND P4, PT, R72, -126, PT ;  /* 0xc2fc00004800780b */ /* 0x000fe20003f8e000 */
[----:B------:R-:W-:Y:S01]  /*a830*/  @!P3 FMUL R69, R69, R69 ;  /* 0x000000454545b220 */ /* 0x000fe20000400000 */
[----:B------:R-:W-:-:S04]  /*a840*/  FSETP.GEU.AND P3, PT, R120, -126, PT ;  /* 0xc2fc00007800780b */ /* 0x000fc80003f6e000 */
[----:B------:R-:W-:-:S04]  /*a850*/  @!P5 FMUL R105, R105, 0.5 ;  /* 0x3f0000006969d820 */ /* 0x000fc80000400000 */
[----:B------:R4:W4:Y:S03]  /*a860*/  MUFU.EX2 R3, R105 ;  /* 0x0000006900037308 */ /* 0x0009260000000800 */
[----:B------:R-:W-:Y:S01]  /*a870*/  @!P4 FMUL R72, R72, 0.5 ;  /* 0x3f0000004848c820 */ /* 0x000fe20000400000 */
[----:B-1----:R-:W-:Y:S01]  /*a880*/  @!P6 FMUL R68, R68, R68 ;  /* 0x000000444444e220 */ /* 0x002fe20000400000 */
[----:B------:R-:W-:Y:S01]  /*a890*/  FSETP.GEU.AND P6, PT, R108, -126, PT ;  /* 0xc2fc00006c00780b */ /* 0x000fe20003fce000 */
[----:B------:R-:W-:-:S03]  /*a8a0*/  @!P3 FMUL R120, R120, 0.5 ;  /* 0x3f0000007878b820 */ /* 0x000fc60000400000 */
[----:B------:R-:W1:Y:S01]  /*a8b0*/  MUFU.EX2 R72, R72 ;  /* 0x0000004800487308 */ /* 0x000e620000000800 */
[----:B------:R-:W-:-:S01]  /*a8c0*/  FADD R89, R4, R56 ;  /* 0x0000003804597221 */ /* 0x000fc20000000000 */
[----:B----4-:R-:W4:Y:S04]  /*a8d0*/  LDL.LU R105, [R1+0x50] ;  /* 0x0000500001697983 */ /* 0x010f280000300800 */
[----:B------:R-:W2:Y:S02]  /*a8e0*/  LDL.LU R149, [R1+0x44] ;  /* 0x0000440001957983 */ /* 0x000ea40000300800 */
[----:B------:R-:W1:Y:S01]  /*a8f0*/  MUFU.EX2 R120, R120 ;  /* 0x0000007800787308 */ /* 0x000e620000000800 */
[----:B------:R-:W-:Y:S01]  /*a900*/  @!P6 FMUL R108, R108, 0.5 ;  /* 0x3f0000006c6ce820 */ /* 0x000fe20000400000 */
[----:B------:R-:W-:Y:S01]  /*a910*/  @!P5 FMUL R3, R3, R3 ;  /* 0x000000030303d220 */ /* 0x000fe20000400000 */
[----:B------:R-:W-:-:S05]  /*a920*/  FSETP.GEU.AND P5, PT, R136, -126, PT ;  /* 0xc2fc00008800780b */ /* 0x000fca0003fae000 */
[----:B------:R-:W3:Y:S01]  /*a930*/  MUFU.EX2 R108, R108 ;  /* 0x0000006c006c7308 */ /* 0x000ee20000000800 */
[----:B-1----:R-:W-:Y:S01]  /*a940*/  @!P4 FMUL R72, R72, R72 ;  /* 0x000000484848c220 */ /* 0x002fe20000400000 */
[----:B------:R-:W-:-:S06]  /*a950*/  FSETP.GEU.AND P4, PT, R109, -126, PT ;  /* 0xc2fc00006d00780b */ /* 0x000fcc0003f8e000 */
[----:B------:R-:W-:Y:S01]  /*a960*/  @!P5 FMUL R136, R136, 0.5 ;  /* 0x3f0000008888d820 */ /* 0x000fe20000400000 */
[----:B------:R-:W-:Y:S01]  /*a970*/  @!P3 FMUL R120, R120, R120 ;  /* 0x000000787878b220 */ /* 0x000fe20000400000 */
[----:B------:R-:W-:-:S04]  /*a980*/  FSETP.GEU.AND P3, PT, R112, -126, PT ;  /* 0xc2fc00007000780b */ /* 0x000fc80003f6e000 */
[----:B------:R-:W1:Y:S01]  /*a990*/  MUFU.EX2 R136, R136 ;  /* 0x0000008800887308 */ /* 0x000e620000000800 */
[----:B------:R-:W-:Y:S01]  /*a9a0*/  @!P4 FMUL R109, R109, 0.5 ;  /* 0x3f0000006d6dc820 */ /* 0x000fe20000400000 */
[----:B---3--:R-:W-:Y:S01]  /*a9b0*/  @!P6 FMUL R108, R108, R108 ;  /* 0x0000006c6c6ce220 */ /* 0x008fe20000400000 */
[----:B------:R-:W-:-:S05]  /*a9c0*/  FSETP.GEU.AND P6, PT, R121, -126, PT ;  /* 0xc2fc00007900780b */ /* 0x000fca0003fce000 */
[----:B------:R-:W3:Y:S01]  /*a9d0*/  MUFU.EX2 R109, R109 ;  /* 0x0000006d006d7308 */ /* 0x000ee20000000800 */
[----:B------:R-:W-:-:S07]  /*a9e0*/  @!P3 FMUL R112, R112, 0.5 ;  /* 0x3f0000007070b820 */ /* 0x000fce0000400000 */
[----:B------:R-:W3:Y:S01]  /*a9f0*/  MUFU.EX2 R112, R112 ;  /* 0x0000007000707308 */ /* 0x000ee20000000800 */
[----:B------:R-:W-:Y:S01]  /*aa00*/  @!P6 FMUL R121, R121, 0.5 ;  /* 0x3f0000007979e820 */ /* 0x000fe20000400000 */
[----:B-1----:R-:W-:Y:S01]  /*aa10*/  @!P5 FMUL R136, R136, R136 ;  /* 0x000000888888d220 */ /* 0x002fe20000400000 */
[----:B------:R-:W-:-:S05]  /*aa20*/  FSETP.GEU.AND P5, PT, R124, -126, PT ;  /* 0xc2fc00007c00780b */ /* 0x000fca0003fae000 */
[----:B------:R-:W1:Y:S01]  /*aa30*/  MUFU.EX2 R121, R121 ;  /* 0x0000007900797308 */ /* 0x000e620000000800 */
[----:B---3--:R-:W-:Y:S01]  /*aa40*/  @!P4 FMUL R109, R109, R109 ;  /* 0x0000006d6d6dc220 */ /* 0x008fe20000400000 */
[----:B------:R-:W-:-:S06]  /*aa50*/  FSETP.GEU.AND P4, PT, R137, -126, PT ;  /* 0xc2fc00008900780b */ /* 0x000fcc0003f8e000 */
[----:B------:R-:W-:Y:S01]  /*aa60*/  @!P5 FMUL R124, R124, 0.5 ;  /* 0x3f0000007c7cd820 */ /* 0x000fe20000400000 */
[----:B------:R-:W-:Y:S01]  /*aa70*/  @!P3 FMUL R112, R112, R112 ;  /* 0x000000707070b220 */ /* 0x000fe20000400000 */
[----:B------:R-:W-:-:S04]  /*aa80*/  FSETP.GEU.AND P3, PT, R140, -126, PT ;  /* 0xc2fc00008c00780b */ /* 0x000fc80003f6e000 */
[----:B------:R-:W3:Y:S01]  /*aa90*/  MUFU.EX2 R124, R124 ;  /* 0x0000007c007c7308 */ /* 0x000ee20000000800 */
[----:B------:R-:W-:Y:S01]  /*aaa0*/  @!P4 FMUL R137, R137, 0.5 ;  /* 0x3f0000008989c820 */ /* 0x000fe20000400000 */
[----:B-1----:R-:W-:Y:S01]  /*aab0*/  @!P6 FMUL R121, R121, R121 ;  /* 0x000000797979e220 */ /* 0x002fe20000400000 */
[----:B------:R-:W-:-:S05]  /*aac0*/  FSETP.GEU.AND P6, PT, R113, -126, PT ;  /* 0xc2fc00007100780b */ /* 0x000fca0003fce000 */
[----:B------:R-:W1:Y:S01]  /*aad0*/  MUFU.EX2 R137, R137 ;  /* 0x0000008900897308 */ /* 0x000e620000000800 */
[----:B------:R-:W-:-:S07]  /*aae0*/  @!P3 FMUL R140, R140, 0.5 ;  /* 0x3f0000008c8cb820 */ /* 0x000fce0000400000 */
[----:B------:R-:W1:Y:S01]  /*aaf0*/  MUFU.EX2 R140, R140 ;  /* 0x0000008c008c7308 */ /* 0x000e620000000800 */
[----:B------:R-:W-:Y:S01]  /*ab00*/  @!P6 FMUL R113, R113, 0.5 ;  /* 0x3f0000007171e820 */ /* 0x000fe20000400000 */
[----:B---3--:R-:W-:Y:S01]  /*ab10*/  @!P5 FMUL R124, R124, R124 ;  /* 0x0000007c7c7cd220 */ /* 0x008fe20000400000 */
[----:B------:R-:W-:-:S05]  /*ab20*/  FSETP.GEU.AND P5, PT, R116, -126, PT ;  /* 0xc2fc00007400780b */ /* 0x000fca0003fae000 */
[----:B------:R-:W3:Y:S01]  /*ab30*/  MUFU.EX2 R113, R113 ;  /* 0x0000007100717308 */ /* 0x000ee20000000800 */
[----:B-1----:R-:W-:Y:S01]  /*ab40*/  @!P4 FMUL R137, R137, R137 ;  /* 0x000000898989c220 */ /* 0x002fe20000400000 */
[----:B------:R-:W-:Y:S01]  /*ab50*/  FSETP.GEU.AND P4, PT, R125, -126, PT ;  /* 0xc2fc00007d00780b */ /* 0x000fe20003f8e000 */
[----:B------:R-:W-:-:S05]  /*ab60*/  FADD R6, R25, R120 ;  /* 0x0000007819067221 */ /* 0x000fca0000000000 */
[----:B------:R-:W-:Y:S01]  /*ab70*/  @!P5 FMUL R116, R116, 0.5 ;  /* 0x3f0000007474d820 */ /* 0x000fe20000400000 */
[----:B------:R-:W-:Y:S01]  /*ab80*/  @!P3 FMUL R140, R140, R140 ;  /* 0x0000008c8c8cb220 */ /* 0x000fe20000400000 */
[----:B------:R-:W-:Y:S01]  /*ab90*/  FSETP.GEU.AND P3, PT, R128, -126, PT ;  /* 0xc2fc00008000780b */ /* 0x000fe20003f6e000 */
[----:B------:R-:W-:-:S01]  /*aba0*/  FADD R89, R89, R6 ;  /* 0x0000000659597221 */ /* 0x000fc20000000000 */
[----:B------:R-:W-:Y:S02]  /*abb0*/  FADD R6, R17, R72 ;  /* 0x0000004811067221 */ /* 0x000fe40000000000 */
[----:B------:R-:W1:Y:S01]  /*abc0*/  MUFU.EX2 R116, R116 ;  /* 0x0000007400747308 */ /* 0x000e620000000800 */
[----:B------:R-:W-:-:S01]  /*abd0*/  FADD R9, R41, R136 ;  /* 0x0000008829097221 */ /* 0x000fc20000000000 */
[----:B------:R-:W-:Y:S01]  /*abe0*/  @!P4 FMUL R125, R125, 0.5 ;  /* 0x3f0000007d7dc820 */ /* 0x000fe20000400000 */
[----:B---3--:R-:W-:Y:S01]  /*abf0*/  @!P6 FMUL R113, R113, R113 ;  /* 0x000000717171e220 */ /* 0x008fe20000400000 */
[----:B------:R-:W-:Y:S01]  /*ac00*/  FSETP.GEU.AND P6, PT, R141, -126, PT ;  /* 0xc2fc00008d00780b */ /* 0x000fe20003fce000 */
[----:B------:R-:W-:-:S01]  /*ac10*/  FADD R6, R6, R9 ;  /* 0x0000000906067221 */ /* 0x000fc20000000000 */
[----:B------:R-:W-:-:S02]  /*ac20*/  FADD R9, R28, R121 ;  /* 0x000000791c097221 */ /* 0x000fc40000000000 */
[----:B------:R-:W3:Y:S01]  /*ac30*/  MUFU.EX2 R125, R125 ;  /* 0x0000007d007d7308 */ /* 0x000ee20000000800 */
[----:B------:R-:W-:Y:S01]  /*ac40*/  @!P3 FMUL R128, R128, 0.5 ;  /* 0x3f0000008080b820 */ /* 0x000fe20000400000 */
[----:B------:R-:W-:Y:S01]  /*ac50*/  FADD R89, R89, R6 ;  /* 0x0000000659597221 */ /* 0x000fe20000000000 */
[----:B------:R-:W-:-:S01]  /*ac60*/  FADD R6, R10, R57 ;  /* 0x000000390a067221 */ /* 0x000fc20000000000 */
[----:B------:R-:W-:-:S03]  /*ac70*/  FADD R73, R44, R137 ;  /* 0x000000892c497221 */ /* 0x000fc60000000000 */
[----:B------:R-:W-:Y:S01]  /*ac80*/  FADD R6, R6, R9 ;  /* 0x0000000906067221 */ /* 0x000fe20000000000 */
[----:B------:R-:W3:Y:S01]  /*ac90*/  MUFU.EX2 R128, R128 ;  /* 0x0000008000807308 */ /* 0x000ee20000000800 */
[----:B------:R-:W-:-:S01]  /*aca0*/  FADD R9, R18, R3 ;  /* 0x0000000312097221 */ /* 0x000fc20000000000 */
[----:B------:R-:W-:Y:S01]  /*acb0*/  @!P6 FMUL R141, R141, 0.5 ;  /* 0x3f0000008d8de820 */ /* 0x000fe20000400000 */
[----:B-1----:R-:W-:Y:S01]  /*acc0*/  @!P5 FMUL R116, R116, R116 ;  /* 0x000000747474d220 */ /* 0x002fe20000400000 */
[----:B------:R-:W-:Y:S01]  /*acd0*/  FSETP.GEU.AND P5, PT, R144, -126, PT ;  /* 0xc2fc00009000780b */ /* 0x000fe20003fae000 */
[----:B------:R-:W-:-:S01]  /*ace0*/  FADD R9, R9, R73 ;  /* 0x0000004909097221 */ /* 0x000fc20000000000 */
[----:B------:R-:W-:Y:S02]  /*acf0*/  FADD R73, R29, R124 ;  /* 0x0000007c1d497221 */ /* 0x000fe40000000000 */
[----:B------:R-:W1:Y:S01]  /*ad00*/  MUFU.EX2 R141, R141 ;  /* 0x0000008d008d7308 */ /* 0x000e620000000800 */
[----:B------:R-:W-:-:S01]  /*ad10*/  FADD R6, R6, R9 ;  /* 0x0000000906067221 */ /* 0x000fc20000000000 */
[----:B------:R-:W-:Y:S01]  /*ad20*/  FADD R9, R11, R60 ;  /* 0x0000003c0b097221 */ /* 0x000fe20000000000 */
[----:B---3--:R-:W-:Y:S01]  /*ad30*/  @!P4 FMUL R125, R125, R125 ;  /* 0x0000007d7d7dc220 */ /* 0x008fe20000400000 */
[----:B------:R-:W-:Y:S01]  /*ad40*/  FSETP.GEU.AND P4, PT, R129, -126, PT ;  /* 0xc2fc00008100780b */ /* 0x000fe20003f8e000 */
[----:B------:R-:W-:-:S01]  /*ad50*/  FADD R76, R45, R140 ;  /* 0x0000008c2d4c7221 */ /* 0x000fc20000000000 */
[----:B------:R-:W-:Y:S01]  /*ad60*/  FADD R9, R9, R73 ;  /* 0x0000004909097221 */ /* 0x000fe20000000000 */
[----:B------:R-:W-:-:S02]  /*ad70*/  FADD R73, R19, R108 ;  /* 0x0000006c13497221 */ /* 0x000fc40000000000 */
[----:B------:R-:W-:Y:S01]  /*ad80*/  @!P5 FMUL R144, R144, 0.5 ;  /* 0x3f0000009090d820 */ /* 0x000fe20000400000 */
[----:B------:R-:W-:Y:S01]  /*ad90*/  @!P3 FMUL R128, R128, R128 ;  /* 0x000000808080b220 */ /* 0x000fe20000400000 */
[----:B------:R-:W-:Y:S01]  /*ada0*/  FSETP.GEU.AND P3, PT, R145, -126, PT ;  /* 0xc2fc00009100780b */ /* 0x000fe20003f6e000 */
[----:B------:R-:W-:-:S01]  /*adb0*/  FADD R73, R73, R76 ;  /* 0x0000004c49497221 */ /* 0x000fc20000000000 */
[----:B------:R-:W-:Y:S02]  /*adc0*/  FADD R76, R32, R125 ;  /* 0x0000007d204c7221 */ /* 0x000fe40000000000 */
[----:B------:R-:W3:Y:S01]  /*add0*/  MUFU.EX2 R144, R144 ;  /* 0x0000009000907308 */ /* 0x000ee20000000800 */
[----:B------:R-:W-:-:S01]  /*ade0*/  FADD R9, R9, R73 ;  /* 0x0000004909097221 */ /* 0x000fc20000000000 */
[----:B------:R-:W-:Y:S01]  /*adf0*/  FADD R73, R12, R61 ;  /* 0x0000003d0c497221 */ /* 0x000fe20000000000 */
[----:B------:R-:W-:Y:S01]  /*ae00*/  @!P4 FMUL R129, R129, 0.5 ;  /* 0x3f0000008181c820 */ /* 0x000fe20000400000 */
[----:B-1----:R-:W-:-:S02]  /*ae10*/  @!P6 FMUL R141, R141, R141 ;  /* 0x0000008d8d8de220 */ /* 0x002fc40000400000 */
[----:B------:R-:W-:-:S01]  /*ae20*/  FADD R73, R73, R76 ;  /* 0x0000004c49497221 */ /* 0x000fc20000000000 */
[----:B------:R-:W-:Y:S01]  /*ae30*/  FADD R76, R20, R109 ;  /* 0x0000006d144c7221 */ /* 0x000fe20000000000 */
[----:B------:R-:W-:-:S01]  /*ae40*/  FADD R77, R48, R141 ;  /* 0x0000008d304d7221 */ /* 0x000fc20000000000 */
[----:B------:R-:W-:Y:S01]  /*ae50*/  @!P3 FMUL R145, R145, 0.5 ;  /* 0x3f0000009191b820 */ /* 0x000fe20000400000 */
[----:B------:R-:W1:Y:S02]  /*ae60*/  MUFU.EX2 R129, R129 ;  /* 0x0000008100817308 */ /* 0x000e640000000800 */
[----:B------:R-:W-:-:S01]  /*ae70*/  FADD R76, R76, R77 ;  /* 0x0000004d4c4c7221 */ /* 0x000fc20000000000 */
[----:B------:R-:W-:-:S03]  /*ae80*/  FADD R77, R33, R128 ;  /* 0x00000080214d7221 */ /* 0x000fc60000000000 */
[----:B------:R-:W-:Y:S02]  /*ae90*/  FADD R73, R73, R76 ;  /* 0x0000004c49497221 */ /* 0x000fe40000000000 */
[----:B------:R-:W1:Y:S01]  /*aea0*/  MUFU.EX2 R145, R145 ;  /* 0x0000009100917308 */ /* 0x000e620000000800 */
[----:B------:R-:W-:-:S01]  /*aeb0*/  FADD R76, R13, R64 ;  /* 0x000000400d4c7221 */ /* 0x000fc20000000000 */
[----:B---3--:R-:W-:-:S03]  /*aec0*/  @!P5 FMUL R144, R144, R144 ;  /* 0x000000909090d220 */ /* 0x008fc60000400000 */
[----:B------:R-:W-:Y:S01]  /*aed0*/  FADD R76, R76, R77 ;  /* 0x0000004d4c4c7221 */ /* 0x000fe20000000000 */
[----:B------:R-:W-:-:S01]  /*aee0*/  FADD R77, R21, R112 ;  /* 0x00000070154d7221 */ /* 0x000fc20000000000 */
[----:B------:R-:W-:Y:S01]  /*aef0*/  FADD R80, R49, R144 ;  /* 0x0000009031507221 */ /* 0x000fe20000000000 */
[----:B-1----:R-:W-:-:S03]  /*af00*/  @!P4 FMUL R129, R129, R129 ;  /* 0x000000818181c220 */ /* 0x002fc60000400000 */
[----:B------:R-:W-:Y:S01]  /*af10*/  FADD R77, R77, R80 ;  /* 0x000000504d4d7221 */ /* 0x000fe20000000000 */
[----:B------:R-:W-:-:S03]  /*af20*/  FADD R80, R36, R129 ;  /* 0x0000008124507221 */ /* 0x000fc60000000000 */
[----:B------:R-:W-:Y:S01]  /*af30*/  FADD R76, R76, R77 ;  /* 0x0000004d4c4c7221 */ /* 0x000fe20000000000 */
[----:B------:R-:W-:-:S01]  /*af40*/  FADD R77, R14, R65 ;  /* 0x000000410e4d7221 */ /* 0x000fc20000000000 */
[----:B------:R-:W-:-:S03]  /*af50*/  @!P3 FMUL R145, R145, R145 ;  /* 0x000000919191b220 */ /* 0x000fc60000400000 */
[----:B------:R-:W-:Y:S01]  /*af60*/  FADD R77, R77, R80 ;  /* 0x000000504d4d7221 */ /* 0x000fe20000000000 */
[----:B------:R-:W-:-:S01]  /*af70*/  FADD R80, R22, R113 ;  /* 0x0000007116507221 */ /* 0x000fc20000000000 */
[----:B------:R-:W-:-:S04]  /*af80*/  FADD R81, R52, R145 ;  /* 0x0000009134517221 */ /* 0x000fc80000000000 */
[----:B------:R-:W-:-:S04]  /*af90*/  FADD R80, R80, R81 ;  /* 0x0000005150507221 */ /* 0x000fc80000000000 */
[----:B------:R-:W-:-:S04]  /*afa0*/  FADD R77, R77, R80 ;  /* 0x000000504d4d7221 */ /* 0x000fc80000000000 */
[----:B------:R-:W-:Y:S01]  /*afb0*/  FADD R77, R6, R77 ;  /* 0x0000004d064d7221 */ /* 0x000fe20000000000 */
[----:B------:R-:W-:-:S04]  /*afc0*/  FMNMX R6, R26, R8, !PT ;  /* 0x000000081a067209 */ /* 0x000fc80007800000 */
        /* <DEDUP_REMOVED lines=47> */
[----:B------:R-:W-:Y:S02]  /*b2c0*/  FMNMX R6, R122, R6, !PT ;  /* 0x000000067a067209 */ /* 0x000fe40007800000 */
[----:B------:R-:W-:Y:S02]  /*b2d0*/  FSETP.GEU.AND P6, PT, R132, -126, PT ;  /* 0xc2fc00008400780b */ /* 0x000fe40003fce000 */
[----:B------:R-:W-:Y:S02]  /*b2e0*/  FMNMX R6, R123, R6, !PT ;  /* 0x000000067b067209 */ /* 0x000fe40007800000 */
[----:B------:R-:W-:Y:S02]  /*b2f0*/  FSETP.GEU.AND P4, PT, R148, -126, PT ;  /* 0xc2fc00009400780b */ /* 0x000fe40003f8e000 */
[----:B------:R-:W-:-:S04]  /*b300*/  FMNMX R6, R126, R6, !PT ;  /* 0x000000067e067209 */ /* 0x000fc80007800000 */
[----:B------:R-:W-:-:S04]  /*b310*/  FMNMX R6, R127, R6, !PT ;  /* 0x000000067f067209 */ /* 0x000fc80007800000 */
[----:B------:R-:W-:Y:S01]  /*b320*/  FMNMX R6, R130, R6, !PT ;  /* 0x0000000682067209 */ /* 0x000fe20007800000 */
[----:B------:R-:W-:Y:S02]  /*b330*/  @!P6 FMUL R132, R132, 0.5 ;  /* 0x3f0000008484e820 */ /* 0x000fe40000400000 */
[----:B------:R-:W-:Y:S01]  /*b340*/  @!P4 FMUL R148, R148, 0.5 ;  /* 0x3f0000009494c820 */ /* 0x000fe20000400000 */
[----:B------:R-:W-:-:S03]  /*b350*/  FMNMX R6, R131, R6, !PT ;  /* 0x0000000683067209 */ /* 0x000fc60007800000 */
[----:B------:R-:W1:Y:S01]  /*b360*/  MUFU.EX2 R132, R132 ;  /* 0x0000008400847308 */ /* 0x000e620000000800 */
[----:B------:R-:W-:-:S04]  /*b370*/  FMNMX R6, R134, R6, !PT ;  /* 0x0000000686067209 */ /* 0x000fc80007800000 */
[----:B------:R-:W-:-:S03]  /*b380*/  FMNMX R6, R135, R6, !PT ;  /* 0x0000000687067209 */ /* 0x000fc60007800000 */
[----:B------:R-:W3:Y:S01]  /*b390*/  MUFU.EX2 R148, R148 ;  /* 0x0000009400947308 */ /* 0x000ee20000000800 */
[----:B------:R-:W-:-:S04]  /*b3a0*/  FMNMX R6, R138, R6, !PT ;  /* 0x000000068a067209 */ /* 0x000fc80007800000 */
[----:B------:R-:W-:Y:S02]  /*b3b0*/  FMNMX R6, R139, R6, !PT ;  /* 0x000000068b067209 */ /* 0x000fe40007800000 */
[----:B------:R-:W-:Y:S02]  /*b3c0*/  FSETP.GEU.AND P3, PT, R133, -126, PT ;  /* 0xc2fc00008500780b */ /* 0x000fe40003f6e000 */
[----:B------:R-:W-:Y:S01]  /*b3d0*/  FMNMX R6, R142, R6, !PT ;  /* 0x000000068e067209 */ /* 0x000fe20007800000 */
[----:B-1----:R-:W-:Y:S01]  /*b3e0*/  @!P6 FMUL R132, R132, R132 ;  /* 0x000000848484e220 */ /* 0x002fe20000400000 */
[----:B------:R-:W-:Y:S02]  /*b3f0*/  FSETP.GEU.AND P5, PT, R85, -126, PT ;  /* 0xc2fc00005500780b */ /* 0x000fe40003fae000 */
[----:B------:R-:W-:Y:S02]  /*b400*/  FSETP.GEU.AND P6, PT, R117, -126, PT ;  /* 0xc2fc00007500780b */ /* 0x000fe40003fce000 */
[----:B------:R-:W-:Y:S01]  /*b410*/  FMNMX R6, R143, R6, !PT ;  /* 0x000000068f067209 */ /* 0x000fe20007800000 */
[----:B---3--:R-:W-:Y:S01]  /*b420*/  @!P4 FMUL R148, R148, R148 ;  /* 0x000000949494c220 */ /* 0x008fe20000400000 */
[----:B------:R-:W-:Y:S01]  /*b430*/  FSETP.GEU.AND P4, PT, R2, -126, PT ;  /* 0xc2fc00000200780b */ /* 0x000fe20003f8e000 */
[----:B------:R-:W-:-:S01]  /*b440*/  FADD R80, R15, R68 ;  /* 0x000000440f507221 */ /* 0x000fc20000000000 */
[----:B------:R-:W-:Y:S01]  /*b450*/  FADD R81, R37, R132 ;  /* 0x0000008425517221 */ /* 0x000fe20000000000 */
[----:B------:R-:W-:Y:S01]  /*b460*/  FMNMX R6, R146, R6, !PT ;  /* 0x0000000692067209 */ /* 0x000fe20007800000 */
[----:B------:R-:W-:-:S02]  /*b470*/  FADD R84, R53, R148 ;  /* 0x0000009435547221 */ /* 0x000fc40000000000 */
[----:B------:R-:W-:-:S01]  /*b480*/  FADD R80, R80, R81 ;  /* 0x0000005150507221 */ /* 0x000fc20000000000 */
[----:B------:R-:W-:Y:S01]  /*b490*/  FADD R81, R23, R116 ;  /* 0x0000007417517221 */ /* 0x000fe20000000000 */
[----:B------:R-:W-:Y:S01]  /*b4a0*/  @!P3 FMUL R133, R133, 0.5 ;  /* 0x3f0000008585b820 */ /* 0x000fe20000400000 */
[----:B------:R-:W-:Y:S02]  /*b4b0*/  FMNMX R6, R147, R6, !PT ;  /* 0x0000000693067209 */ /* 0x000fe40007800000 */
[----:B------:R-:W-:-:S01]  /*b4c0*/  FADD R81, R81, R84 ;  /* 0x0000005451517221 */ /* 0x000fc20000000000 */
[----:B------:R-:W-:Y:S01]  /*b4d0*/  @!P5 FMUL R85, R85, 0.5 ;  /* 0x3f0000005555d820 */ /* 0x000fe20000400000 */
[----:B------:R-:W-:Y:S01]  /*b4e0*/  FMNMX R6, R150, R6, !PT ;  /* 0x0000000696067209 */ /* 0x000fe20007800000 */
[----:B------:R-:W-:Y:S01]  /*b4f0*/  @!P6 FMUL R117, R117, 0.5 ;  /* 0x3f0000007575e820 */ /* 0x000fe20000400000 */
[----:B------:R-:W-:Y:S01]  /*b500*/  @!P4 FMUL R2, R2, 0.5 ;  /* 0x3f0000000202c820 */ /* 0x000fe20000400000 */
[----:B------:R-:W1:Y:S01]  /*b510*/  MUFU.EX2 R133, R133 ;  /* 0x0000008500857308 */ /* 0x000e620000000800 */
[----:B------:R-:W-:-:S01]  /*b520*/  FADD R80, R80, R81 ;  /* 0x0000005150507221 */ /* 0x000fc20000000000 */
[----:B------:R-:W-:-:S03]  /*b530*/  FMNMX R6, R151, R6, !PT ;  /* 0x0000000697067209 */ /* 0x000fc60007800000 */
[----:B------:R-:W-:-:S03]  /*b540*/  FADD R9, R9, R80 ;  /* 0x0000005009097221 */ /* 0x000fc60000000000 */
[----:B------:R-:W3:Y:S01]  /*b550*/  MUFU.EX2 R85, R85 ;  /* 0x0000005500557308 */ /* 0x000ee20000000800 */
[----:B------:R-:W4:Y:S07]  /*b560*/  SHFL.BFLY PT, R80, R6, 0x1, 0x1f ;  /* 0x0c201f0006507f89 */ /* 0x000f2e00000e0000 */
[----:B------:R-:W2:Y:S08]  /*b570*/  MUFU.EX2 R117, R117 ;  /* 0x0000007500757308 */ /* 0x000eb00000000800 */
[----:B------:R-:W4:Y:S01]  /*b580*/  MUFU.EX2 R2, R2 ;  /* 0x0000000200027308 */ /* 0x000f220000000800 */
[----:B-1----:R-:W-:Y:S01]  /*b590*/  @!P3 FMUL R133, R133, R133 ;  /* 0x000000858585b220 */ /* 0x002fe20000400000 */
[----:B------:R-:W-:Y:S01]  /*b5a0*/  FADD R81, R16, R69 ;  /* 0x0000004510517221 */ /* 0x000fe20000000000 */
[----:B---3--:R-:W-:-:S02]  /*b5b0*/  @!P5 FMUL R85, R85, R85 ;  /* 0x000000555555d220 */ /* 0x008fc40000400000 */
[----:B------:R-:W-:Y:S01]  /*b5c0*/  FADD R84, R40, R133 ;  /* 0x0000008528547221 */ /* 0x000fe20000000000 */
[----:B--2---:R-:W-:-:S03]  /*b5d0*/  @!P6 FMUL R117, R117, R117 ;  /* 0x000000757575e220 */ /* 0x004fc60000400000 */
[----:B------:R-:W-:Y:S01]  /*b5e0*/  FADD R81, R81, R84 ;  /* 0x0000005451517221 */ /* 0x000fe20000000000 */
[----:B------:R-:W-:-:S01]  /*b5f0*/  FADD R84, R24, R117 ;  /* 0x0000007518547221 */ /* 0x000fc20000000000 */
[----:B----4-:R-:W-:-:S04]  /*b600*/  @!P4 FMUL R2, R2, R2 ;  /* 0x000000020202c220 */ /* 0x010fc80000400000 */
[----:B------:R-:W-:Y:S01]  /*b610*/  FADD R88, R85, R2 ;  /* 0x0000000255587221 */ /* 0x000fe20000000000 */
[----:B------:R-:W-:-:S03]  /*b620*/  FMNMX R6, R6, R80, !PT ;  /* 0x0000005006067209 */ /* 0x000fc60007800000 */
[----:B------:R-:W-:Y:S01]  /*b630*/  FADD R84, R84, R88 ;  /* 0x0000005854547221 */ /* 0x000fe20000000000 */
[----:B------:R-:W-:-:S01]  /*b640*/  FADD R76, R89, R76 ;  /* 0x0000004c594c7221 */ /* 0x000fc20000000000 */
[----:B------:R-:W2:Y:S02]  /*b650*/  LDL.LU R88, [R1+0x40] ;  /* 0x0000400001587983 */ /* 0x000ea40000300800 */
[----:B------:R-:W-:-:S02]  /*b660*/  FADD R81, R81, R84 ;  /* 0x0000005451517221 */ /* 0x000fc40000000000 */
[----:B------:R-:W1:Y:S01]  /*b670*/  SHFL.BFLY PT, R84, R6, 0x2, 0x1f ;  /* 0x0c401f0006547f89 */ /* 0x000e6200000e0000 */
[----:B------:R-:W-:Y:S01]  /*b680*/  FMUL R80, R92, UR32 ;  /* 0x000000205c507c20 */ /* 0x000fe20008400000 */
[----:B------:R-:W-:Y:S02]  /*b690*/  FADD R73, R73, R81 ;  /* 0x0000005149497221 */ /* 0x000fe40000000000 */
[----:B------:R-:W3:Y:S02]  /*b6a0*/  LDL.LU R89, [R1+0x34] ;  /* 0x0000340001597983 */ /* 0x000ee40000300800 */
[----:B------:R-:W-:-:S02]  /*b6b0*/  FADD R73, R77, R73 ;  /* 0x000000494d497221 */ /* 0x000fc40000000000 */
[----:B------:R-:W4:Y:S04]  /*b6c0*/  LDL.LU R92, [R1+0x30] ;  /* 0x00003000015c7983 */ /* 0x000f280000300800 */
[----:B------:R-:W2:Y:S01]  /*b6d0*/  LDL.LU R81, [R1+0x24] ;  /* 0x0000240001517983 */ /* 0x000ea20000300800 */
[----:B-1----:R-:W-:-:S03]  /*b6e0*/  FMNMX R6, R6, R84, !PT ;  /* 0x0000005406067209 */ /* 0x002fc60007800000 */
[----:B------:R-:W3:Y:S04]  /*b6f0*/  LDL.LU R84, [R1+0x20] ;  /* 0x0000200001547983 */ /* 0x000ee80000300800 */
[----:B------:R-:W4:Y:S01]  /*b700*/  LDL.LU R77, [R1+0x14] ;  /* 0x00001400014d7983 */ /* 0x000f220000300800 */
[----:B------:R-:W-:Y:S01]  /*b710*/  FSETP.GEU.AND P3, PT, R80, -126, PT ;  /* 0xc2fc00005000780b */ /* 0x000fe20003f6e000 */
[----:B------:R-:W-:Y:S01]  /*b720*/  FADD R9, R76, R9 ;  /* 0x000000094c097221 */ /* 0x000fe20000000000 */
[----:B------:R-:W-:-:S11]  /*b730*/  FSETP.NEU.AND P4, PT, R6, -INF , PT ;  /* 0xff8000000600780b */ /* 0x000fd60003f8d000 */
[----:B------:R-:W-:Y:S01]  /*b740*/  @!P3 FMUL R80, R80, 0.5 ;  /* 0x3f0000005050b820 */ /* 0x000fe20000400000 */
[----:B------:R-:W-:-:S01]  /*b750*/  FADD R76, R9, R73 ;  /* 0x00000049094c7221 */ /* 0x000fc20000000000 */
[----:B------:R-:W-:-:S04]  /*b760*/  FSEL R73, R6, RZ, P4 ;  /* 0x000000ff06497208 */ /* 0x000fc80002000000 */
[----:B------:R-:W1:Y:S01]  /*b770*/  MUFU.EX2 R80, R80 ;  /* 0x0000005000507308 */ /* 0x000e620000000800 */
[----:B------:R-:W-:-:S04]  /*b780*/  FMUL R9, R73, UR32 ;  /* 0x0000002049097c20 */ /* 0x000fc80008400000 */
[--C-:B------:R-:W-:Y:S01]  /*b790*/  FFMA R30, R30, UR32, -R9.reuse ;  /* 0x000000201e1e7c23 */ /* 0x100fe20008000809 */
[----:B------:R-:W-:-:S01]  /*b7a0*/  FFMA R26, R26, UR32, -R9 ;  /* 0x000000201a1a7c23 */ /* 0x000fc20008000809 */
[--C-:B------:R-:W-:Y:S01]  /*b7b0*/  FFMA R27, R27, UR32, -R9.reuse ;  /* 0x000000201b1b7c23 */ /* 0x100fe20008000809 */
[----:B------:R-:W-:-:S03]  /*b7c0*/  FFMA R31, R31, UR32, -R9 ;  /* 0x000000201f1f7c23 */ /* 0x000fc60008000809 */
[----:B------:R-:W-:Y:S01]  /*b7d0*/  FSETP.GEU.AND P5, PT, R26, -126, PT ;  /* 0xc2fc00001a00780b */ /* 0x000fe20003fae000 */
[----:B-1----:R-:W-:Y:S01]  /*b7e0*/  @!P3 FMUL R80, R80, R80 ;  /* 0x000000505050b220 */ /* 0x002fe20000400000 */
[----:B------:R-:W-:Y:S02]  /*b7f0*/  FSETP.GEU.AND P3, PT, R30, -126, PT ;  /* 0xc2fc00001e00780b */ /* 0x000fe40003f6e000 */
[----:B------:R-:W-:Y:S02]  /*b800*/  FSETP.GEU.AND P6, PT, R27, -126, PT ;  /* 0xc2fc00001b00780b */ /* 0x000fe40003fce000 */
[----:B------:R-:W-:-:S07]  /*b810*/  FSETP.GEU.AND P4, PT, R31, -126, PT ;  /* 0xc2fc00001f00780b */ /* 0x000fce0003f8e000 */
[----:B------:R-:W-:Y:S02]  /*b820*/  @!P5 FMUL R26, R26, 0.5 ;  /* 0x3f0000001a1ad820 */ /* 0x000fe40000400000 */
[----:B------:R-:W-:Y:S02]  /*b830*/  @!P3 FMUL R30, R30, 0.5 ;  /* 0x3f0000001e1eb820 */ /* 0x000fe40000400000 */
[----:B------:R-:W-:Y:S02]  /*b840*/  @!P6 FMUL R27, R27, 0.5 ;  /* 0x3f0000001b1be820 */ /* 0x000fe40000400000 */
[----:B------:R-:W-:Y:S02]  /*b850*/  @!P4 FMUL R31, R31, 0.5 ;  /* 0x3f0000001f1fc820 */ /* 0x000fe40000400000 */
[----:B------:R-:W1:Y:S08]  /*b860*/  MUFU.EX2 R30, R30 ;  /* 0x0000001e001e7308 */ /* 0x000e700000000800 */
[----:B------:R-:W1:Y:S08]  /*b870*/  MUFU.EX2 R26, R26 ;  /* 0x0000001a001a7308 */ /* 0x000e700000000800 */
[----:B------:R-:W1:Y:S08]  /*b880*/  MUFU.EX2 R27, R27 ;  /* 0x0000001b001b7308 */ /* 0x000e700000000800 */
[----:B------:R-:W1:Y:S01]  /*b890*/  MUFU.EX2 R31, R31 ;  /* 0x0000001f001f7308 */ /* 0x000e620000000800 */
[----:B------:R-:W-:-:S01]  /*b8a0*/  FFMA R38, R38, UR32, -R9 ;  /* 0x0000002026267c23 */ /* 0x000fc20008000809 */
[--C-:B------:R-:W-:Y:S01]  /*b8b0*/  FFMA R34, R34, UR32, -R9.reuse ;  /* 0x0000002022227c23 */ /* 0x100fe20008000809 */
[----:B-1----:R-:W-:Y:S01]  /*b8c0*/  @!P3 FMUL R30, R30, R30 ;  /* 0x0000001e1e1eb220 */ /* 0x002fe20000400000 */
[--C-:B------:R-:W-:Y:S01]  /*b8d0*/  FFMA R35, R35, UR32, -R9.reuse ;  /* 0x0000002023237c23 */ /* 0x100fe20008000809 */
[----:B------:R-:W-:-:S01]  /*b8e0*/  FFMA R39, R39, UR32, -R9 ;  /* 0x0000002027277c23 */ /* 0x000fc20008000809 */
[----:B------:R-:W-:Y:S01]  /*b8f0*/  FSETP.GEU.AND P3, PT, R38, -126, PT ;  /* 0xc2fc00002600780b */ /* 0x000fe20003f6e000 */
[----:B------:R-:W-:Y:S01]  /*b900*/  @!P5 FMUL R26, R26, R26 ;  /* 0x0000001a1a1ad220 */ /* 0x000fe20000400000 */
[----:B------:R-:W-:Y:S01]  /*b910*/  FSETP.GEU.AND P5, PT, R34, -126, PT ;  /* 0xc2fc00002200780b */ /* 0x000fe20003fae000 */
[----:B------:R-:W-:Y:S01]  /*b920*/  @!P6 FMUL R27, R27, R27 ;  /* 0x0000001b1b1be220 */ /* 0x000fe20000400000 */
[----:B------:R-:W-:Y:S01]  /*b930*/  FSETP.GEU.AND P6, PT, R35, -126, PT ;  /* 0xc2fc00002300780b */ /* 0x000fe20003fce000 */
[----:B------:R-:W-:Y:S01]  /*b940*/  @!P4 FMUL R31, R31, R31 ;  /* 0x0000001f1f1fc220 */ /* 0x000fe20000400000 */
[----:B------:R-:W-:-:S07]  /*b950*/  FSETP.GEU.AND P4, PT, R39, -126, PT ;  /* 0xc2fc00002700780b */ /* 0x000fce0003f8e000 */
[----:B------:R-:W-:Y:S02]  /*b960*/  @!P3 FMUL R38, R38, 0.5 ;  /* 0x3f0000002626b820 */ /* 0x000fe40000400000 */
[----:B------:R-:W-:Y:S02]  /*b970*/  @!P5 FMUL R34, R34, 0.5 ;  /* 0x3f0000002222d820 */ /* 0x000fe40000400000 */
[----:B------:R-:W-:Y:S02]  /*b980*/  @!P6 FMUL R35, R35, 0.5 ;  /* 0x3f0000002323e820 */ /* 0x000fe40000400000 */
[----:B------:R-:W1:Y:S01]  /*b990*/  MUFU.EX2 R38, R38 ;  /* 0x0000002600267308 */ /* 0x000e620000000800 */
[----:B------:R-:W-:-:S07]  /*b9a0*/  @!P4 FMUL R39, R39, 0.5 ;  /* 0x3f0000002727c820 */ /* 0x000fce0000400000 */
        /* <DEDUP_REMOVED lines=60> */
[----:B------:R-:W2:Y:S08]  /*bd70*/  MUFU.EX2 R58, R58 ;  /* 0x0000003a003a7308 */ /* 0x000eb00000000800 */
[----:B------:R-:W3:Y:S08]  /*bd80*/  MUFU.EX2 R59, R59 ;  /* 0x0000003b003b7308 */ /* 0x000ef00000000800 */
[----:B------:R-:W4:Y:S01]  /*bd90*/  MUFU.EX2 R63, R63 ;  /* 0x0000003f003f7308 */ /* 0x000f220000000800 */
[----:B------:R-:W-:-:S01]  /*bda0*/  FFMA R70, R70, UR32, -R9 ;  /* 0x0000002046467c23 */ /* 0x000fc20008000809 */
[--C-:B------:R-:W-:Y:S01]  /*bdb0*/  FFMA R66, R66, UR32, -R9.reuse ;  /* 0x0000002042427c23 */ /* 0x100fe20008000809 */
[----:B-1----:R-:W-:Y:S01]  /*bdc0*/  @!P3 FMUL R62, R62, R62 ;  /* 0x0000003e3e3eb220 */ /* 0x002fe20000400000 */
[--C-:B------:R-:W-:Y:S01]  /*bdd0*/  FFMA R67, R67, UR32, -R9.reuse ;  /* 0x0000002043437c23 */ /* 0x100fe20008000809 */
[----:B------:R-:W-:-:S01]  /*bde0*/  FFMA R71, R71, UR32, -R9 ;  /* 0x0000002047477c23 */ /* 0x000fc20008000809 */
[----:B------:R-:W-:Y:S01]  /*bdf0*/  FSETP.GEU.AND P3, PT, R70, -126, PT ;  /* 0xc2fc00004600780b */ /* 0x000fe20003f6e000 */
[----:B--2---:R-:W-:Y:S01]  /*be00*/  @!P5 FMUL R58, R58, R58 ;  /* 0x0000003a3a3ad220 */ /* 0x004fe20000400000 */
[----:B------:R-:W-:Y:S01]  /*be10*/  FSETP.GEU.AND P5, PT, R66, -126, PT ;  /* 0xc2fc00004200780b */ /* 0x000fe20003fae000 */
[----:B---3--:R-:W-:Y:S01]  /*be20*/  @!P6 FMUL R59, R59, R59 ;  /* 0x0000003b3b3be220 */ /* 0x008fe20000400000 */
[----:B------:R-:W-:Y:S01]  /*be30*/  FSETP.GEU.AND P6, PT, R67, -126, PT ;  /* 0xc2fc00004300780b */ /* 0x000fe20003fce000 */
[----:B----4-:R-:W-:Y:S01]  /*be40*/  @!P4 FMUL R63, R63, R63 ;  /* 0x0000003f3f3fc220 */ /* 0x010fe20000400000 */
[----:B------:R-:W-:-:S07]  /*be50*/  FSETP.GEU.AND P4, PT, R71, -126, PT ;  /* 0xc2fc00004700780b */ /* 0x000fce0003f8e000 */
[----:B------:R-:W-:Y:S02]  /*be60*/  @!P3 FMUL R70, R70, 0.5 ;  /* 0x3f0000004646b820 */ /* 0x000fe40000400000 */
[----:B------:R-:W-:Y:S02]  /*be70*/  @!P5 FMUL R66, R66, 0.5 ;  /* 0x3f0000004242d820 */ /* 0x000fe40000400000 */
[----:B------:R-:W-:Y:S02]  /*be80*/  @!P6 FMUL R67, R67, 0.5 ;  /* 0x3f0000004343e820 */ /* 0x000fe40000400000 */
[----:B------:R-:W1:Y:S01]  /*be90*/  MUFU.EX2 R70, R70 ;  /* 0x0000004600467308 */ /* 0x000e620000000800 */
[----:B------:R-:W-:-:S07]  /*bea0*/  @!P4 FMUL R71, R71, 0.5 ;  /* 0x3f0000004747c820 */ /* 0x000fce0000400000 */
[----:B------:R-:W2:Y:S01]  /*beb0*/  MUFU.EX2 R66, R66 ;  /* 0x0000004200427308 */ /* 0x000ea20000000800 */
[-C--:B------:R-:W-:Y:S01]  /*bec0*/  FMUL R7, R7, R80.reuse ;  /* 0x0000005007077220 */ /* 0x080fe20000400000 */
[----:B------:R-:W-:-:S06]  /*bed0*/  FMUL R0, R0, R80 ;  /* 0x0000005000007220 */ /* 0x000fcc0000400000 */
[----:B------:R-:W3:Y:S01]  /*bee0*/  MUFU.EX2 R67, R67 ;  /* 0x0000004300437308 */ /* 0x000ee20000000800 */
[----:B------:R-:W-:-:S07]  /*bef0*/  FMUL R153, R153, R80 ;  /* 0x0000005099997220 */ /* 0x000fce0000400000 */
[----:B------:R-:W4:Y:S01]  /*bf00*/  MUFU.EX2 R71, R71 ;  /* 0x0000004700477308 */ /* 0x000f220000000800 */
[----:B------:R2:W-:Y:S01]  /*bf10*/  STL [R1], R7 ;  /* 0x0000000701007387 */ /* 0x0005e20000100800 */
[----:B------:R-:W-:Y:S01]  /*bf20*/  FMUL R77, R77, R80 ;  /* 0x000000504d4d7220 */ /* 0x000fe20000400000 */
[----:B------:R-:W-:Y:S01]  /*bf30*/  FFMA R181, R80, R181, R76 ;  /* 0x000000b550b57223 */ /* 0x000fe2000000004c */
[----:B------:R-:W-:-:S01]  /*bf40*/  FFMA R76, R78, UR32, -R9 ;  /* 0x000000204e4c7c23 */ /* 0x000fc20008000809 */
[--C-:B------:R-:W-:Y:S01]  /*bf50*/  FFMA R74, R74, UR32, -R9.reuse ;  /* 0x000000204a4a7c23 */ /* 0x100fe20008000809 */
[----:B-1----:R-:W-:Y:S01]  /*bf60*/  @!P3 FMUL R70, R70, R70 ;  /* 0x000000464646b220 */ /* 0x002fe20000400000 */
[----:B--2---:R1:W5:Y:S04]  /*bf70*/  LDL.LU R7, [R1+0x184] ;  /* 0x0001840001077983 */ /* 0x0043680000300800 */
[----:B------:R2:W-:Y:S01]  /*bf80*/  STL [R1+0x4], R0 ;  /* 0x0000040001007387 */ /* 0x0005e20000100800 */
[----:B------:R-:W-:-:S01]  /*bf90*/  FFMA R75, R75, UR32, -R9 ;  /* 0x000000204b4b7c23 */ /* 0x000fc20008000809 */
[----:B------:R-:W-:Y:S01]  /*bfa0*/  FSETP.GEU.AND P3, PT, R76, -126, PT ;  /* 0xc2fc00004c00780b */ /* 0x000fe20003f6e000 */
[----:B------:R-:W-:Y:S01]  /*bfb0*/  @!P5 FMUL R66, R66, R66 ;  /* 0x000000424242d220 */ /* 0x000fe20000400000 */
[----:B------:R-:W-:Y:S01]  /*bfc0*/  FSETP.GEU.AND P5, PT, R74, -126, PT ;  /* 0xc2fc00004a00780b */ /* 0x000fe20003fae000 */
[----:B--2---:R1:W5:Y:S04]  /*bfd0*/  LDL.LU R0, [R1+0x180] ;  /* 0x0001800001007983 */ /* 0x0043680000300800 */
[----:B------:R-:W-:Y:S04]  /*bfe0*/  STL [R1+0x10], R153 ;  /* 0x0000109901007387 */ /* 0x000fe80000100800 */
[----:B------:R2:W-:Y:S01]  /*bff0*/  STL [R1+0x14], R77 ;  /* 0x0000144d01007387 */ /* 0x0005e20000100800 */
[----:B---3--:R-:W-:Y:S01]  /*c000*/  @!P6 FMUL R67, R67, R67 ;  /* 0x000000434343e220 */ /* 0x008fe20000400000 */
[----:B----4-:R-:W-:Y:S01]  /*c010*/  @!P4 FMUL R71, R71, R71 ;  /* 0x000000474747c220 */ /* 0x010fe20000400000 */
[----:B------:R-:W-:Y:S01]  /*c020*/  FSETP.GEU.AND P6, PT, R75, -126, PT ;  /* 0xc2fc00004b00780b */ /* 0x000fe20003fce000 */
[----:B--2---:R-:W-:-:S05]  /*c030*/  FFMA R77, R79, UR32, -R9 ;  /* 0x000000204f4d7c23 */ /* 0x004fca0008000809 */
[----:B------:R-:W-:Y:S01]  /*c040*/  FSETP.GEU.AND P4, PT, R77, -126, PT ;  /* 0xc2fc00004d00780b */ /* 0x000fe20003f8e000 */
[----:B------:R-:W-:Y:S01]  /*c050*/  @!P3 FMUL R76, R76, 0.5 ;  /* 0x3f0000004c4cb820 */ /* 0x000fe20000400000 */
[----:B------:R-:W-:-:S05]  /*c060*/  @!P5 FMUL R74, R74, 0.5 ;  /* 0x3f0000004a4ad820 */ /* 0x000fca0000400000 */
[----:B------:R-:W-:Y:S01]  /*c070*/  @!P6 FMUL R75, R75, 0.5 ;  /* 0x3f0000004b4be820 */ /* 0x000fe20000400000 */
[----:B------:R-:W2:Y:S05]  /*c080*/  MUFU.EX2 R76, R76 ;  /* 0x0000004c004c7308 */ /* 0x000eaa0000000800 */
[----:B------:R-:W-:-:S03]  /*c090*/  @!P4 FMUL R77, R77, 0.5 ;  /* 0x3f0000004d4dc820 */ /* 0x000fc60000400000 */
[----:B------:R-:W3:Y:S01]  /*c0a0*/  MUFU.EX2 R74, R74 ;  /* 0x0000004a004a7308 */ /* 0x000ee20000000800 */
[----:B------:R-:W-:-:S07]  /*c0b0*/  FMUL R84, R84, R80 ;  /* 0x0000005054547220 */ /* 0x000fce0000400000 */
[----:B------:R-:W4:Y:S01]  /*c0c0*/  MUFU.EX2 R75, R75 ;  /* 0x0000004b004b7308 */ /* 0x000f220000000800 */
[----:B------:R-:W-:-:S07]  /*c0d0*/  FMUL R81, R81, R80 ;  /* 0x0000005051517220 */ /* 0x000fce0000400000 */
[----:B------:R-:W1:Y:S01]  /*c0e0*/  MUFU.EX2 R77, R77 ;  /* 0x0000004d004d7308 */ /* 0x000e620000000800 */
[-C--:B------:R-:W-:Y:S01]  /*c0f0*/  FMUL R92, R92, R80.reuse ;  /* 0x000000505c5c7220 */ /* 0x080fe20000400000 */
        /* <DEDUP_REMOVED lines=40> */
[----:B------:R-:W-:Y:S01]  /*c380*/  FMUL R205, R205, R80 ;  /* 0x00000050cdcd7220 */ /* 0x000fe20000400000 */
[----:B------:R-:W-:-:S01]  /*c390*/  FFMA R80, R86, UR32, -R9 ;  /* 0x0000002056507c23 */ /* 0x000fc20008000809 */
[--C-:B------:R-:W-:Y:S01]  /*c3a0*/  FFMA R78, R82, UR32, -R9.reuse ;  /* 0x00000020524e7c23 */ /* 0x100fe20008000809 */
[----:B------:R-:W-:Y:S01]  /*c3b0*/  STL [R1+0x20], R84 ;  /* 0x0000205401007387 */ /* 0x000fe20000100800 */
[----:B--2---:R-:W-:Y:S01]  /*c3c0*/  @!P3 FMUL R76, R76, R76 ;  /* 0x0000004c4c4cb220 */ /* 0x004fe20000400000 */
[--C-:B------:R-:W-:Y:S01]  /*c3d0*/  FFMA R79, R83, UR32, -R9.reuse ;  /* 0x00000020534f7c23 */ /* 0x100fe20008000809 */
[----:B------:R-:W-:Y:S01]  /*c3e0*/  FSETP.GEU.AND P3, PT, R80, -126, PT ;  /* 0xc2fc00005000780b */ /* 0x000fe20003f6e000 */
[----:B------:R2:W-:Y:S01]  /*c3f0*/  STL [R1+0x24], R81 ;  /* 0x0000245101007387 */ /* 0x0005e20000100800 */
[----:B---3--:R-:W-:Y:S01]  /*c400*/  @!P5 FMUL R74, R74, R74 ;  /* 0x0000004a4a4ad220 */ /* 0x008fe20000400000 */
[----:B------:R-:W-:Y:S01]  /*c410*/  FSETP.GEU.AND P5, PT, R78, -126, PT ;  /* 0xc2fc00004e00780b */ /* 0x000fe20003fae000 */
[----:B----4-:R-:W-:Y:S01]  /*c420*/  @!P6 FMUL R75, R75, R75 ;  /* 0x0000004b4b4be220 */ /* 0x010fe20000400000 */
[----:B-1----:R-:W-:Y:S01]  /*c430*/  @!P4 FMUL R77, R77, R77 ;  /* 0x0000004d4d4dc220 */ /* 0x002fe20000400000 */
[----:B------:R-:W-:Y:S01]  /*c440*/  FSETP.GEU.AND P6, PT, R79, -126, PT ;  /* 0xc2fc00004f00780b */ /* 0x000fe20003fce000 */
[----:B--2---:R-:W-:-:S05]  /*c450*/  FFMA R81, R90, UR32, -R9 ;  /* 0x000000205a517c23 */ /* 0x004fca0008000809 */
[----:B------:R-:W-:Y:S01]  /*c460*/  FSETP.GEU.AND P4, PT, R81, -126, PT ;  /* 0xc2fc00005100780b */ /* 0x000fe20003f8e000 */
[----:B------:R-:W-:-:S03]  /*c470*/  @!P3 FMUL R80, R80, 0.5 ;  /* 0x3f0000005050b820 */ /* 0x000fc60000400000 */
[----:B------:R-:W-:-:S03]  /*c480*/  @!P5 FMUL R78, R78, 0.5 ;  /* 0x3f0000004e4ed820 */ /* 0x000fc60000400000 */
[----:B------:R-:W-:Y:S01]  /*c490*/  @!P6 FMUL R79, R79, 0.5 ;  /* 0x3f0000004f4fe820 */ /* 0x000fe20000400000 */
[----:B------:R-:W1:Y:S05]  /*c4a0*/  MUFU.EX2 R80, R80 ;  /* 0x0000005000507308 */ /* 0x000e6a0000000800 */
[----:B------:R-:W-:-:S03]  /*c4b0*/  @!P4 FMUL R81, R81, 0.5 ;  /* 0x3f0000005151c820 */ /* 0x000fc60000400000 */
        /* <DEDUP_REMOVED lines=12> */
[----:B------:R-:W-:Y:S01]  /*c580*/  STL [R1+0x30], R92 ;  /* 0x0000305c01007387 */ /* 0x000fe20000100800 */
[----:B------:R-:W-:-:S03]  /*c590*/  FSETP.GEU.AND P6, PT, R83, -126, PT ;  /* 0xc2fc00005300780b */ /* 0x000fc60003fce000 */
[----:B------:R1:W-:Y:S01]  /*c5a0*/  STL [R1+0x34], R89 ;  /* 0x0000345901007387 */ /* 0x0003e20000100800 */
[----:B----4-:R-:W-:Y:S01]  /*c5b0*/  @!P4 FMUL R81, R81, R81 ;  /* 0x000000515151c220 */ /* 0x010fe20000400000 */
[----:B------:R-:W-:Y:S02]  /*c5c0*/  FSETP.GEU.AND P4, PT, R86, -126, PT ;  /* 0xc2fc00005600780b */ /* 0x000fe40003f8e000 */
[----:B------:R2:W-:Y:S04]  /*c5d0*/  STL [R1+0x40], R88 ;  /* 0x0000405801007387 */ /* 0x0005e80000100800 */
[----:B------:R-:W-:Y:S04]  /*c5e0*/  STL [R1+0x44], R149 ;  /* 0x0000449501007387 */ /* 0x000fe80000100800 */
[----:B------:R-:W-:Y:S01]  /*c5f0*/  STL [R1+0x50], R105 ;  /* 0x0000506901007387 */ /* 0x000fe20000100800 */
[----:B------:R-:W-:-:S03]  /*c600*/  @!P3 FMUL R84, R84, 0.5 ;  /* 0x3f0000005454b820 */ /* 0x000fc60000400000 */
[----:B------:R-:W-:Y:S04]  /*c610*/  STL [R1+0x54], R104 ;  /* 0x0000546801007387 */ /* 0x000fe80000100800 */
[----:B------:R-:W-:Y:S01]  /*c620*/  STL [R1+0x60], R101 ;  /* 0x0000606501007387 */ /* 0x000fe20000100800 */
[----:B------:R-:W-:-:S03]  /*c630*/  @!P5 FMUL R82, R82, 0.5 ;  /* 0x3f0000005252d820 */ /* 0x000fc60000400000 */
[----:B------:R3:W-:Y:S04]  /*c640*/  STL [R1+0x64], R100 ;  /* 0x0000646401007387 */ /* 0x0007e80000100800 */
[----:B------:R-:W-:Y:S04]  /*c650*/  STL [R1+0x70], R97 ;  /* 0x0000706101007387 */ /* 0x000fe80000100800 */
[----:B------:R-:W-:Y:S01]  /*c660*/  STL [R1+0x74], R96 ;  /* 0x0000746001007387 */ /* 0x000fe20000100800 */
[----:B------:R-:W-:-:S03]  /*c670*/  @!P6 FMUL R83, R83, 0.5 ;  /* 0x3f0000005353e820 */ /* 0x000fc60000400000 */
[----:B------:R4:W-:Y:S01]  /*c680*/  STL [R1+0x80], R93 ;  /* 0x0000805d01007387 */ /* 0x0009e20000100800 */
[----:B------:R-:W-:-:S03]  /*c690*/  @!P4 FMUL R86, R86, 0.5 ;  /* 0x3f0000005656c820 */ /* 0x000fc60000400000 */
[----:B------:R-:W-:Y:S01]  /*c6a0*/  STL [R1+0x84], R235 ;  /* 0x000084eb01007387 */ /* 0x000fe20000100800 */
[----:B------:R-:W2:Y:S03]  /*c6b0*/  MUFU.EX2 R84, R84 ;  /* 0x0000005400547308 */ /* 0x000ea60000000800 */
[----:B------:R-:W-:Y:S04]  /*c6c0*/  STL [R1+0x90], R234 ;  /* 0x000090ea01007387 */ /* 0x000fe80000100800 */
[----:B------:R-:W-:Y:S01]  /*c6d0*/  STL [R1+0x94], R233 ;  /* 0x000094e901007387 */ /* 0x000fe20000100800 */
[----:B------:R-:W3:Y:S03]  /*c6e0*/  MUFU.EX2 R82, R82 ;  /* 0x0000005200527308 */ /* 0x000ee60000000800 */
[----:B------:R-:W-:Y:S04]  /*c6f0*/  STL [R1+0xa0], R232 ;  /* 0x0000a0e801007387 */ /* 0x000fe80000100800 */
[----:B------:R-:W-:Y:S01]  /*c700*/  STL [R1+0xa4], R231 ;  /* 0x0000a4e701007387 */ /* 0x000fe20000100800 */
[----:B------:R-:W4:Y:S03]  /*c710*/  MUFU.EX2 R83, R83 ;  /* 0x0000005300537308 */ /* 0x000f260000000800 */
[----:B------:R-:W-:Y:S04]  /*c720*/  STL [R1+0xb0], R230 ;  /* 0x0000b0e601007387 */ /* 0x000fe80000100800 */
[----:B------:R-:W-:Y:S01]  /*c730*/  STL [R1+0xb4], R229 ;  /* 0x0000b4e501007387 */ /* 0x000fe20000100800 */
[----:B------:R-:W4:Y:S03]  /*c740*/  MUFU.EX2 R86, R86 ;  /* 0x0000005600567308 */ /* 0x000f260000000800 */
[----:B------:R-:W-:Y:S04]  /*c750*/  STL [R1+0xc0], R228 ;  /* 0x0000c0e401007387 */ /* 0x000fe80000100800 */
[----:B------:R-:W-:Y:S04]  /*c760*/  STL [R1+0xc4], R227 ;  /* 0x0000c4e301007387 */ /* 0x000fe80000100800 */
[----:B------:R-:W-:Y:S04]  /*c770*/  STL [R1+0xd0], R226 ;  /* 0x0000d0e201007387 */ /* 0x000fe80000100800 */
[----:B------:R-:W-:Y:S04]  /*c780*/  STL [R1+0xd4], R225 ;  /* 0x0000d4e101007387 */ /* 0x000fe80000100800 */
[----:B------:R-:W-:Y:S04]  /*c790*/  STL [R1+0xe0], R224 ;  /* 0x0000e0e001007387 */ /* 0x000fe80000100800 */
[----:B------:R-:W-:Y:S01]  /*c7a0*/  STL [R1+0xe4], R223 ;  /* 0x0000e4df01007387 */ /* 0x000fe20000100800 */
[----:B-1----:R-:W-:-:S03]  /*c7b0*/  FFMA R89, R103, UR32, -R9 ;  /* 0x0000002067597c23 */ /* 0x002fc60008000809 */
[----:B------:R-:W-:Y:S04]  /*c7c0*/  STL [R1+0xf0], R222 ;  /* 0x0000f0de01007387 */ /* 0x000fe80000100800 */
[----:B------:R-:W-:Y:S01]  /*c7d0*/  STL [R1+0xf4], R221 ;  /* 0x0000f4dd01007387 */ /* 0x000fe20000100800 */
[----:B------:R-:W-:-:S03]  /*c7e0*/  FFMA R99, R99, UR32, -R9 ;  /* 0x0000002063637c23 */ /* 0x000fc60008000809 */
[----:B------:R-:W-:Y:S04]  /*c7f0*/  STL [R1+0x100], R220 ;  /* 0x000100dc01007387 */ /* 0x000fe80000100800 */
[----:B------:R-:W-:Y:S01]  /*c800*/  STL [R1+0x104], R219 ;  /* 0x000104db01007387 */ /* 0x000fe20000100800 */
[----:B--2---:R-:W-:-:S03]  /*c810*/  @!P3 FMUL R84, R84, R84 ;  /* 0x000000545454b220 */ /* 0x004fc60000400000 */
[----:B------:R-:W-:Y:S01]  /*c820*/  STL [R1+0x110], R218 ;  /* 0x000110da01007387 */ /* 0x000fe20000100800 */
[----:B------:R-:W-:-:S03]  /*c830*/  FFMA R88, R102, UR32, -R9 ;  /* 0x0000002066587c23 */ /* 0x000fc60008000809 */
[----:B------:R-:W-:Y:S01]  /*c840*/  STL [R1+0x114], R217 ;  /* 0x000114d901007387 */ /* 0x000fe20000100800 */
[----:B------:R-:W-:Y:S01]  /*c850*/  FSETP.GEU.AND P3, PT, R89, -126, PT ;  /* 0xc2fc00005900780b */ /* 0x000fe20003f6e000 */
[----:B------:R-:W-:Y:S02]  /*c860*/  FFMA R106, R106, UR32, -R9 ;  /* 0x000000206a6a7c23 */ /* 0x000fe40008000809 */
[----:B------:R-:W-:Y:S01]  /*c870*/  STL [R1+0x120], R216 ;  /* 0x000120d801007387 */ /* 0x000fe20000100800 */
[----:B---3--:R-:W-:-:S03]  /*c880*/  @!P5 FMUL R82, R82, R82 ;  /* 0x000000525252d220 */ /* 0x008fc60000400000 */
[----:B------:R-:W-:Y:S01]  /*c890*/  STL [R1+0x124], R215 ;  /* 0x000124d701007387 */ /* 0x000fe20000100800 */
[----:B------:R-:W-:-:S03]  /*c8a0*/  FSETP.GEU.AND P5, PT, R99, -126, PT ;  /* 0xc2fc00006300780b */ /* 0x000fc60003fae000 */
[----:B------:R-:W-:Y:S01]  /*c8b0*/  STL [R1+0x130], R214 ;  /* 0x000130d601007387 */ /* 0x000fe20000100800 */
[----:B----4-:R-:W-:-:S03]  /*c8c0*/  @!P6 FMUL R83, R83, R83 ;  /* 0x000000535353e220 */ /* 0x010fc60000400000 */
[----:B------:R-:W-:Y:S01]  /*c8d0*/  STL [R1+0x134], R213 ;  /* 0x000134d501007387 */ /* 0x000fe20000100800 */
[----:B------:R-:W-:-:S03]  /*c8e0*/  @!P4 FMUL R86, R86, R86 ;  /* 0x000000565656c220 */ /* 0x000fc60000400000 */
[----:B------:R-:W-:Y:S01]  /*c8f0*/  STL [R1+0x140], R212 ;  /* 0x000140d401007387 */ /* 0x000fe20000100800 */
[----:B------:R-:W-:-:S03]  /*c900*/  FSETP.GEU.AND P6, PT, R88, -126, PT ;  /* 0xc2fc00005800780b */ /* 0x000fc60003fce000 */
[----:B------:R-:W-:Y:S01]  /*c910*/  STL [R1+0x144], R211 ;  /* 0x000144d301007387 */ /* 0x000fe20000100800 */
[----:B------:R-:W-:-:S03]  /*c920*/  FSETP.GEU.AND P4, PT, R106, -126, PT ;  /* 0xc2fc00006a00780b */ /* 0x000fc60003f8e000 */
[----:B------:R-:W-:Y:S04]  /*c930*/  STL [R1+0x150], R210 ;  /* 0x000150d201007387 */ /* 0x000fe80000100800 */
[----:B------:R-:W-:Y:S04]  /*c940*/  STL [R1+0x154], R209 ;  /* 0x000154d101007387 */ /* 0x000fe80000100800 */
[----:B------:R-:W-:Y:S04]  /*c950*/  STL [R1+0x160], R208 ;  /* 0x000160d001007387 */ /* 0x000fe80000100800 */
[----:B------:R-:W2:Y:S01]  /*c960*/  LDL.LU R100, [R1+0x8] ;  /* 0x0000080001647983 */ /* 0x000ea20000300800 */
[----:B------:R-:W-:Y:S01]  /*c970*/  @!P3 FMUL R89, R89, 0.5 ;  /* 0x3f0000005959b820 */ /* 0x000fe20000400000 */
[----:B------:R-:W-:Y:S01]  /*c980*/  @!P5 FMUL R99, R99, 0.5 ;  /* 0x3f0000006363d820 */ /* 0x000fe20000400000 */
[----:B------:R-:W-:-:S01]  /*c990*/  FADD R73, -R73, R8 ;  /* 0x0000000849497221 */ /* 0x000fc20000000100 */
[----:B------:R-:W-:Y:S01]  /*c9a0*/  @!P6 FMUL R88, R88, 0.5 ;  /* 0x3f0000005858e820 */ /* 0x000fe20000400000 */
[----:B------:R-:W-:Y:S01]  /*c9b0*/  @!P4 FMUL R106, R106, 0.5 ;  /* 0x3f0000006a6ac820 */ /* 0x000fe20000400000 */
[----:B------:R-:W1:Y:S08]  /*c9c0*/  MUFU.EX2 R8, R99 ;  /* 0x0000006300087308 */ /* 0x000e700000000800 */
[----:B------:R-:W3:Y:S08]  /*c9d0*/  MUFU.EX2 R89, R89 ;  /* 0x0000005900597308 */ /* 0x000ef00000000800 */
[----:B------:R-:W4:Y:S08]  /*c9e0*/  MUFU.EX2 R88, R88 ;  /* 0x0000005800587308 */ /* 0x000f300000000800 */
[----:B------:R-:W4:Y:S01]  /*c9f0*/  MUFU.EX2 R106, R106 ;  /* 0x0000006a006a7308 */ /* 0x000f220000000800 */
[----:B------:R-:W-:-:S01]  /*ca00*/  FFMA R107, R107, UR32, -R9 ;  /* 0x000000206b6b7c23 */ /* 0x000fc20008000809 */
[--C-:B------:R-:W-:Y:S01]  /*ca10*/  FFMA R122, R122, UR32, -R9.reuse ;  /* 0x000000207a7a7c23 */ /* 0x100fe20008000809 */
[----:B-1----:R-:W-:Y:S01]  /*ca20*/  @!P5 FMUL R8, R8, R8 ;  /* 0x000000080808d220 */ /* 0x002fe20000400000 */
[----:B---3--:R-:W-:Y:S01]  /*ca30*/  @!P3 FMUL R89, R89, R89 ;  /* 0x000000595959b220 */ /* 0x008fe20000400000 */
[----:B------:R-:W-:-:S01]  /*ca40*/  FFMA R110, R110, UR32, -R9 ;  /* 0x000000206e6e7c23 */ /* 0x000fc20008000809 */
[----:B------:R-:W-:Y:S01]  /*ca50*/  FSETP.GEU.AND P5, PT, R107, -126, PT ;  /* 0xc2fc00006b00780b */ /* 0x000fe20003fae000 */
[----:B------:R-:W-:-:S01]  /*ca60*/  FFMA R111, R111, UR32, -R9 ;  /* 0x000000206f6f7c23 */ /* 0x000fc20008000809 */
[----:B------:R-:W-:Y:S01]  /*ca70*/  FSETP.GEU.AND P3, PT, R122, -126, PT ;  /* 0xc2fc00007a00780b */ /* 0x000fe20003f6e000 */
[----:B----4-:R-:W-:Y:S01]  /*ca80*/  @!P6 FMUL R88, R88, R88 ;  /* 0x000000585858e220 */ /* 0x010fe20000400000 */
        /* <DEDUP_REMOVED lines=16> */
[----:B------:R-:W-:Y:S01]  /*cb90*/  FFMA R139, R139, UR32, -R9 ;  /* 0x000000208b8b7c23 */ /* 0x000fe20008000809 */
[----:B------:R-:W-:-:S02]  /*cba0*/  FSETP.GEU.AND P5, PT, R138, -126, PT ;  /* 0xc2fc00008a00780b */ /* 0x000fc40003fae000 */
        /* <DEDUP_REMOVED lines=42> */
[----:B------:R-:W-:Y:S02]  /*ce50*/  FSETP.GEU.AND P6, PT, R143, -126, PT ;  /* 0xc2fc00008f00780b */ /* 0x000fe40003fce000 */
[----:B------:R-:W-:Y:S01]  /*ce60*/  F2FP.SATFINITE.E4M3.F32.PACK_AB_MERGE_C R4, RZ, R4, RZ ;  /* 0x00000004ff04723e */ /* 0x000fe200048070ff */
[----:B------:R-:W-:Y:S01]  /*ce70*/  @!P4 FMUL R127, R127, R127 ;  /* 0x0000007f7f7fc220 */ /* 0x000fe20000400000 */
[----:B------:R-:W-:Y:S02]  /*ce80*/  FSETP.GEU.AND P4, PT, R131, -126, PT ;  /* 0xc2fc00008300780b */ /* 0x000fe40003f8e000 */
[----:B------:R-:W-:Y:S02]  /*ce90*/  F2FP.SATFINITE.E4M3.F32.PACK_AB_MERGE_C R10, RZ, R10, RZ ;  /* 0x0000000aff0a723e */ /* 0x000fe400048070ff */
[----:B------:R-:W-:-:S02]  /*cea0*/  LOP3.LUT R4, R4, 0xff, RZ, 0xc0, !PT ;  /* 0x000000ff04047812 */ /* 0x000fc400078ec0ff */
[----:B------:R-:W-:Y:S01]  /*ceb0*/  LOP3.LUT R91, R10, 0xffff, RZ, 0xc0, !PT ;  /* 0x0000ffff0a5b7812 */ /* 0x000fe200078ec0ff */
[----:B------:R-:W-:Y:S01]  /*cec0*/  @!P5 FMUL R118, R118, 0.5 ;  /* 0x3f0000007676d820 */ /* 0x000fe20000400000 */
[----:B------:R-:W-:Y:S02]  /*ced0*/  @!P3 FMUL R130, R130, 0.5 ;  /* 0x3f0000008282b820 */ /* 0x000fe40000400000 */
[----:B------:R-:W-:Y:S01]  /*cee0*/  PRMT R98, R91, 0x7604, R4 ;  /* 0x000076045b627816 */ /* 0x000fe20000000004 */
[----:B------:R-:W-:Y:S01]  /*cef0*/  FADD R4, R26, R81 ;  /* 0x000000511a047221 */ /* 0x000fe20000000000 */
[----:B------:R-:W-:-:S01]  /*cf00*/  FADD R91, R58, R122 ;  /* 0x0000007a3a5b7221 */ /* 0x000fc20000000000 */
[----:B------:R-:W-:Y:S01]  /*cf10*/  @!P6 FMUL R143, R143, 0.5 ;  /* 0x3f0000008f8fe820 */ /* 0x000fe20000400000 */
[----:B------:R-:W-:Y:S01]  /*cf20*/  @!P4 FMUL R131, R131, 0.5 ;  /* 0x3f0000008383c820 */ /* 0x000fe20000400000 */
[----:B------:R-:W1:Y:S01]  /*cf30*/  MUFU.EX2 R118, R118 ;  /* 0x0000007600767308 */ /* 0x000e620000000800 */
[----:B------:R-:W-:-:S01]  /*cf40*/  FADD R4, R4, R91 ;  /* 0x0000005b04047221 */ /* 0x000fc20000000000 */
[----:B------:R-:W-:Y:S01]  /*cf50*/  FADD R10, R42, R106 ;  /* 0x0000006a2a0a7221 */ /* 0x000fe20000000000 */
[----:B------:R-:W-:-:S05]  /*cf60*/  FADD R91, R74, R138 ;  /* 0x0000008a4a5b7221 */ /* 0x000fca0000000000 */
[----:B------:R-:W3:Y:S01]  /*cf70*/  MUFU.EX2 R130, R130 ;  /* 0x0000008200827308 */ /* 0x000ee20000000800 */
[----:B------:R-:W-:-:S01]  /*cf80*/  FADD R91, R10, R91 ;  /* 0x0000005b0a5b7221 */ /* 0x000fc20000000000 */
[----:B------:R-:W-:-:S06]  /*cf90*/  FADD R10, R27, R82 ;  /* 0x000000521b0a7221 */ /* 0x000fcc0000000000 */
[----:B------:R-:W4:Y:S01]  /*cfa0*/  MUFU.EX2 R143, R143 ;  /* 0x0000008f008f7308 */ /* 0x000f220000000800 */
[----:B------:R-:W-:-:S01]  /*cfb0*/  FADD R4, R4, R91 ;  /* 0x0000005b04047221 */ /* 0x000fc20000000000 */
[----:B------:R-:W-:-:S06]  /*cfc0*/  FADD R91, R59, R123 ;  /* 0x0000007b3b5b7221 */ /* 0x000fcc0000000000 */
[----:B------:R-:W4:Y:S01]  /*cfd0*/  MUFU.EX2 R131, R131 ;  /* 0x0000008300837308 */ /* 0x000f220000000800 */
[----:B------:R-:W-:-:S01]  /*cfe0*/  FFMA R146, R146, UR32, -R9 ;  /* 0x0000002092927c23 */ /* 0x000fc20008000809 */
[----:B------:R-:W-:Y:S01]  /*cff0*/  FFMA R147, R147, UR32, -R9 ;  /* 0x0000002093937c23 */ /* 0x000fe20008000809 */
[----:B------:R-:W-:-:S01]  /*d000*/  FADD R10, R10, R91 ;  /* 0x0000005b0a0a7221 */ /* 0x000fc20000000000 */
[----:B------:R-:W-:Y:S01]  /*d010*/  FADD R90, R43, R107 ;  /* 0x0000006b2b5a7221 */ /* 0x000fe20000000000 */
[----:B------:R-:W-:-:S01]  /*d020*/  FADD R91, R75, R139 ;  /* 0x0000008b4b5b7221 */ /* 0x000fc20000000000 */
[----:B-1----:R-:W-:Y:S01]  /*d030*/  @!P5 FMUL R118, R118, R118 ;  /* 0x000000767676d220 */ /* 0x002fe20000400000 */
[----:B---3--:R-:W-:Y:S01]  /*d040*/  @!P3 FMUL R130, R130, R130 ;  /* 0x000000828282b220 */ /* 0x008fe20000400000 */
[--C-:B------:R-:W-:Y:S01]  /*d050*/  FFMA R134, R134, UR32, -R9.reuse ;  /* 0x0000002086867c23 */ /* 0x100fe20008000809 */
[----:B------:R-:W-:-:S01]  /*d060*/  FFMA R150, R150, UR32, -R9 ;  /* 0x0000002096967c23 */ /* 0x000fc20008000809 */
[----:B------:R-:W-:-:S02]  /*d070*/  FSETP.GEU.AND P5, PT, R146, -126, PT ;  /* 0xc2fc00009200780b */ /* 0x000fc40003fae000 */
[----:B------:R-:W-:Y:S01]  /*d080*/  FSETP.GEU.AND P3, PT, R147, -126, PT ;  /* 0xc2fc00009300780b */ /* 0x000fe20003f6e000 */
[----:B------:R-:W-:Y:S01]  /*d090*/  FADD R91, R90, R91 ;  /* 0x0000005b5a5b7221 */ /* 0x000fe20000000000 */
[----:B----4-:R-:W-:Y:S01]  /*d0a0*/  @!P6 FMUL R143, R143, R143 ;  /* 0x0000008f8f8fe220 */ /* 0x010fe20000400000 */
[----:B------:R-:W-:Y:S01]  /*d0b0*/  FSETP.GEU.AND P6, PT, R134, -126, PT ;  /* 0xc2fc00008600780b */ /* 0x000fe20003fce000 */
[----:B------:R-:W-:Y:S01]  /*d0c0*/  @!P4 FMUL R131, R131, R131 ;  /* 0x000000838383c220 */ /* 0x000fe20000400000 */
[----:B------:R-:W-:Y:S01]  /*d0d0*/  FSETP.GEU.AND P4, PT, R150, -126, PT ;  /* 0xc2fc00009600780b */ /* 0x000fe20003f8e000 */
[----:B------:R-:W-:-:S01]  /*d0e0*/  FADD R10, R10, R91 ;  /* 0x0000005b0a0a7221 */ /* 0x000fc20000000000 */
[----:B------:R-:W-:Y:S01]  /*d0f0*/  FADD R90, R30, R83 ;  /* 0x000000531e5a7221 */ /* 0x000fe20000000000 */
[----:B------:R-:W-:-:S01]  /*d100*/  FADD R91, R62, R126 ;  /* 0x0000007e3e5b7221 */ /* 0x000fc20000000000 */
[----:B------:R-:W-:Y:S02]  /*d110*/  FADD R92, R76, R142 ;  /* 0x0000008e4c5c7221 */ /* 0x000fe40000000000 */
[----:B------:R-:W-:Y:S01]  /*d120*/  @!P5 FMUL R146, R146, 0.5 ;  /* 0x3f0000009292d820 */ /* 0x000fe20000400000 */
[----:B------:R-:W-:Y:S01]  /*d130*/  FADD R90, R90, R91 ;  /* 0x0000005b5a5a7221 */ /* 0x000fe20000000000 */
[----:B------:R-:W-:-:S01]  /*d140*/  FADD R91, R46, R110 ;  /* 0x0000006e2e5b7221 */ /* 0x000fc20000000000 */
[----:B------:R-:W-:-:S02]  /*d150*/  @!P3 FMUL R147, R147, 0.5 ;  /* 0x3f0000009393b820 */ /* 0x000fc40000400000 */
[----:B------:R-:W-:Y:S01]  /*d160*/  @!P6 FMUL R134, R134, 0.5 ;  /* 0x3f0000008686e820 */ /* 0x000fe20000400000 */
[----:B------:R-:W-:Y:S01]  /*d170*/  FADD R91, R91, R92 ;  /* 0x0000005c5b5b7221 */ /* 0x000fe20000000000 */
[----:B------:R-:W-:Y:S01]  /*d180*/  @!P4 FMUL R150, R150, 0.5 ;  /* 0x3f0000009696c820 */ /* 0x000fe20000400000 */
[----:B------:R-:W1:Y:S01]  /*d190*/  MUFU.EX2 R146, R146 ;  /* 0x0000009200927308 */ /* 0x000e620000000800 */
[----:B------:R-:W-:-:S01]  /*d1a0*/  FADD R92, R63, R127 ;  /* 0x0000007f3f5c7221 */ /* 0x000fc20000000000 */
[----:B------:R-:W-:Y:S01]  /*d1b0*/  FADD R90, R90, R91 ;  /* 0x0000005b5a5a7221 */ /* 0x000fe20000000000 */
[----:B------:R-:W-:-:S05]  /*d1c0*/  FADD R91, R31, R84 ;  /* 0x000000541f5b7221 */ /* 0x000fca0000000000 */
[----:B------:R-:W3:Y:S01]  /*d1d0*/  MUFU.EX2 R147, R147 ;  /* 0x0000009300937308 */ /* 0x000ee20000000800 */
[----:B------:R-:W-:-:S01]  /*d1e0*/  FADD R91, R91, R92 ;  /* 0x0000005c5b5b7221 */ /* 0x000fc20000000000 */
[----:B------:R-:W-:Y:S01]  /*d1f0*/  FADD R92, R47, R111 ;  /* 0x0000006f2f5c7221 */ /* 0x000fe20000000000 */
[----:B------:R-:W-:-:S05]  /*d200*/  FADD R93, R77, R143 ;  /* 0x0000008f4d5d7221 */ /* 0x000fca0000000000 */
[----:B------:R-:W4:Y:S01]  /*d210*/  MUFU.EX2 R134, R134 ;  /* 0x0000008600867308 */ /* 0x000f220000000800 */
[----:B------:R-:W-:-:S07]  /*d220*/  FADD R92, R92, R93 ;  /* 0x0000005d5c5c7221 */ /* 0x000fce0000000000 */
[----:B------:R-:W2:Y:S01]  /*d230*/  MUFU.EX2 R150, R150 ;  /* 0x0000009600967308 */ /* 0x000ea20000000800 */
[----:B------:R-:W-:-:S01]  /*d240*/  FFMA R135, R135, UR32, -R9 ;  /* 0x0000002087877c23 */ /* 0x000fc20008000809 */
[----:B------:R-:W-:Y:S01]  /*d250*/  FADD R91, R91, R92 ;  /* 0x0000005c5b5b7221 */ /* 0x000fe20000000000 */
[----:B------:R-:W-:-:S01]  /*d260*/  FADD R92, R34, R86 ;  /* 0x00000056225c7221 */ /* 0x000fc20000000000 */
[----:B------:R-:W-:Y:S01]  /*d270*/  FADD R93, R66, R130 ;  /* 0x00000082425d7221 */ /* 0x000fe20000000000 */
[----:B------:R-:W-:-:S01]  /*d280*/  FFMA R87, R87, UR32, -R9 ;  /* 0x0000002057577c23 */ /* 0x000fc20008000809 */
[--C-:B------:R-:W-:Y:S01]  /*d290*/  FFMA R119, R119, UR32, -R9.reuse ;  /* 0x0000002077777c23 */ /* 0x100fe20008000809 */
[----:B-1----:R-:W-:Y:S01]  /*d2a0*/  @!P5 FMUL R146, R146, R146 ;  /* 0x000000929292d220 */ /* 0x002fe20000400000 */
[----:B---3--:R-:W-:Y:S01]  /*d2b0*/  @!P3 FMUL R147, R147, R147 ;  /* 0x000000939393b220 */ /* 0x008fe20000400000 */
[----:B------:R-:W-:-:S01]  /*d2c0*/  FFMA R9, R151, UR32, -R9 ;  /* 0x0000002097097c23 */ /* 0x000fc20008000809 */
[----:B------:R-:W-:Y:S01]  /*d2d0*/  FSETP.GEU.AND P3, PT, R135, -126, PT ;  /* 0xc2fc00008700780b */ /* 0x000fe20003f6e000 */
[----:B------:R-:W-:-:S01]  /*d2e0*/  FADD R92, R92, R93 ;  /* 0x0000005d5c5c7221 */ /* 0x000fc20000000000 */
[----:B------:R-:W-:Y:S01]  /*d2f0*/  FADD R93, R50, R114 ;  /* 0x00000072325d7221 */ /* 0x000fe20000000000 */
[----:B------:R-:W-:-:S01]  /*d300*/  FADD R94, R78, R146 ;  /* 0x000000924e5e7221 */ /* 0x000fc20000000000 */
[----:B----4-:R-:W-:Y:S01]  /*d310*/  @!P6 FMUL R134, R134, R134 ;  /* 0x000000868686e220 */ /* 0x010fe20000400000 */
[----:B------:R-:W-:Y:S01]  /*d320*/  FSETP.GEU.AND P5, PT, R87, -126, PT ;  /* 0xc2fc00005700780b */ /* 0x000fe20003fae000 */
[----:B--2---:R-:W-:Y:S01]  /*d330*/  @!P4 FMUL R150, R150, R150 ;  /* 0x000000969696c220 */ /* 0x004fe20000400000 */
[----:B------:R-:W-:-:S02]  /*d340*/  FSETP.GEU.AND P6, PT, R119, -126, PT ;  /* 0xc2fc00007700780b */ /* 0x000fc40003fce000 */
[----:B------:R-:W-:Y:S01]  /*d350*/  FSETP.GEU.AND P4, PT, R9, -126, PT ;  /* 0xc2fc00000900780b */ /* 0x000fe20003f8e000 */
[----:B------:R-:W-:-:S01]  /*d360*/  FADD R93, R93, R94 ;  /* 0x0000005e5d5d7221 */ /* 0x000fc20000000000 */
[----:B------:R-:W-:Y:S02]  /*d370*/  FADD R94, R67, R131 ;  /* 0x00000083435e7221 */ /* 0x000fe40000000000 */
[----:B------:R-:W-:Y:S01]  /*d380*/  @!P3 FMUL R135, R135, 0.5 ;  /* 0x3f0000008787b820 */ /* 0x000fe20000400000 */
[----:B------:R-:W-:Y:S01]  /*d390*/  FADD R92, R92, R93 ;  /* 0x0000005d5c5c7221 */ /* 0x000fe20000000000 */
[----:B------:R-:W-:-:S01]  /*d3a0*/  FADD R93, R35, R8 ;  /* 0x00000008235d7221 */ /* 0x000fc20000000000 */
[----:B------:R-:W-:Y:S02]  /*d3b0*/  FADD R95, R79, R147 ;  /* 0x000000934f5f7221 */ /* 0x000fe40000000000 */
[----:B------:R-:W-:Y:S01]  /*d3c0*/  @!P5 FMUL R87, R87, 0.5 ;  /* 0x3f0000005757d820 */ /* 0x000fe20000400000 */
[----:B------:R-:W-:Y:S01]  /*d3d0*/  FADD R93, R93, R94 ;  /* 0x0000005e5d5d7221 */ /* 0x000fe20000000000 */
[----:B------:R-:W-:-:S01]  /*d3e0*/  FADD R94, R51, R115 ;  /* 0x00000073335e7221 */ /* 0x000fc20000000000 */
[----:B------:R-:W-:Y:S01]  /*d3f0*/  @!P6 FMUL R119, R119, 0.5 ;  /* 0x3f0000007777e820 */ /* 0x000fe20000400000 */
[----:B------:R-:W-:Y:S01]  /*d400*/  @!P4 FMUL R9, R9, 0.5 ;  /* 0x3f0000000909c820 */ /* 0x000fe20000400000 */
[----:B------:R-:W1:Y:S01]  /*d410*/  MUFU.EX2 R135, R135 ;  /* 0x0000008700877308 */ /* 0x000e620000000800 */
[----:B------:R-:W-:Y:S01]  /*d420*/  F2FP.SATFINITE.E4M3.F32.PACK_AB_MERGE_C R11, RZ, R11, RZ ;  /* 0x0000000bff0b723e */ /* 0x000fe200048070ff */
[----:B------:R-:W-:Y:S01]  /*d430*/  FADD R94, R94, R95 ;  /* 0x0000005f5e5e7221 */ /* 0x000fe20000000000 */
[----:B------:R-:W-:-:S02]  /*d440*/  F2FP.SATFINITE.E4M3.F32.PACK_AB_MERGE_C R12, RZ, R12, RZ ;  /* 0x0000000cff0c723e */ /* 0x000fc400048070ff */
[----:B------:R-:W-:Y:S01]  /*d450*/  LOP3.LUT R11, R11, 0xff, RZ, 0xc0, !PT ;  /* 0x000000ff0b0b7812 */ /* 0x000fe200078ec0ff */
[----:B------:R-:W-:-:S01]  /*d460*/  FADD R93, R93, R94 ;  /* 0x0000005e5d5d7221 */ /* 0x000fc20000000000 */
[----:B------:R-:W-:Y:S01]  /*d470*/  LOP3.LUT R12, R12, 0xffff, RZ, 0xc0, !PT ;  /* 0x0000ffff0c0c7812 */ /* 0x000fe200078ec0ff */
[----:B------:R-:W2:Y:S01]  /*d480*/  MUFU.EX2 R87, R87 ;  /* 0x0000005700577308 */ /* 0x000ea20000000800 */
[----:B------:R-:W-:Y:S01]  /*d490*/  F2FP.SATFINITE.E4M3.F32.PACK_AB_MERGE_C R25, RZ, R25, RZ ;  /* 0x00000019ff19723e */ /* 0x000fe200048070ff */
[----:B------:R-:W-:Y:S01]  /*d4a0*/  FADD R94, R38, R88 ;  /* 0x00000058265e7221 */ /* 0x000fe20000000000 */
[----:B------:R-:W-:-:S01]  /*d4b0*/  FADD R95, R70, R134 ;  /* 0x00000086465f7221 */ /* 0x000fc20000000000 */
[----:B------:R-:W-:Y:S02]  /*d4c0*/  F2FP.SATFINITE.E4M3.F32.PACK_AB_MERGE_C R15, RZ, R15, RZ ;  /* 0x0000000fff0f723e */ /* 0x000fe400048070ff */
[----:B------:R-:W-:Y:S02]  /*d4d0*/  F2FP.SATFINITE.E4M3.F32.PACK_AB_MERGE_C R16, RZ, R16, RZ ;  /* 0x00000010ff10723e */ /* 0x000fe400048070ff */
[----:B------:R-:W3:Y:S01]  /*d4e0*/  MUFU.EX2 R119, R119 ;  /* 0x0000007700777308 */ /* 0x000ee20000000800 */
[----:B------:R-:W-:-:S02]  /*d4f0*/  F2FP.SATFINITE.E4M3.F32.PACK_AB_MERGE_C R28, RZ, R28, RZ ;  /* 0x0000001cff1c723e */ /* 0x000fc400048070ff */
[----:B------:R-:W-:-:S05]  /*d500*/  PRMT R11, R12, 0x7604, R11 ;  /* 0x000076040c0b7816 */ /* 0x000fca000000000b */
[----:B------:R-:W4:Y:S01]  /*d510*/  MUFU.EX2 R9, R9 ;  /* 0x0000000900097308 */ /* 0x000f220000000800 */
[----:B------:R-:W-:Y:S01]  /*d520*/  F2FP.SATFINITE.E4M3.F32.PACK_AB_MERGE_C R13, RZ, R13, RZ ;  /* 0x0000000dff0d723e */ /* 0x000fe200048070ff */
[----:B------:R-:W-:Y:S01]  /*d530*/  FADD R94, R94, R95 ;  /* 0x0000005f5e5e7221 */ /* 0x000fe20000000000 */
[----:B------:R-:W-:Y:S02]  /*d540*/  F2FP.SATFINITE.E4M3.F32.PACK_AB_MERGE_C R14, RZ, R14, RZ ;  /* 0x0000000eff0e723e */ /* 0x000fe400048070ff */
[----:B------:R-:W-:Y:S01]  /*d550*/  LOP3.LUT R12, R25, 0xff, RZ, 0xc0, !PT ;  /* 0x000000ff190c7812 */ /* 0x000fe200078ec0ff */
[----:B------:R-:W-:-:S01]  /*d560*/  FADD R95, R54, R118 ;  /* 0x00000076365f7221 */ /* 0x000fc20000000000 */
[----:B------:R-:W-:Y:S01]  /*d570*/  LOP3.LUT R15, R15, 0xff, RZ, 0xc0, !PT ;  /* 0x000000ff0f0f7812 */ /* 0x000fe200078ec0ff */
[----:B------:R-:W-:-:S01]  /*d580*/  FADD R96, R80, R150 ;  /* 0x0000009650607221 */ /* 0x000fc20000000000 */
[----:B------:R-:W-:Y:S02]  /*d590*/  LOP3.LUT R16, R16, 0xffff, RZ, 0xc0, !PT ;  /* 0x0000ffff10107812 */ /* 0x000fe400078ec0ff */
[----:B------:R-:W-:-:S02]  /*d5a0*/  LOP3.LUT R25, R28, 0xffff, RZ, 0xc0, !PT ;  /* 0x0000ffff1c197812 */ /* 0x000fc400078ec0ff */
[----:B------:R-:W-:Y:S02]  /*d5b0*/  F2FP.SATFINITE.E4M3.F32.PACK_AB_MERGE_C R19, RZ, R19, RZ ;  /* 0x00000013ff13723e */ /* 0x000fe400048070ff */
[----:B------:R-:W-:Y:S02]  /*d5c0*/  F2FP.SATFINITE.E4M3.F32.PACK_AB_MERGE_C R20, RZ, R20, RZ ;  /* 0x00000014ff14723e */ /* 0x000fe400048070ff */
[----:B------:R-:W-:Y:S02]  /*d5d0*/  F2FP.SATFINITE.E4M3.F32.PACK_AB_MERGE_C R33, RZ, R33, RZ ;  /* 0x00000021ff21723e */ /* 0x000fe400048070ff */
[----:B------:R-:W-:Y:S02]  /*d5e0*/  F2FP.SATFINITE.E4M3.F32.PACK_AB_MERGE_C R36, RZ, R36, RZ ;  /* 0x00000024ff24723e */ /* 0x000fe400048070ff */
[----:B------:R-:W-:Y:S02]  /*d5f0*/  LOP3.LUT R13, R13, 0xff, RZ, 0xc0, !PT ;  /* 0x000000ff0d0d7812 */ /* 0x000fe400078ec0ff */
[----:B------:R-:W-:Y:S01]  /*d600*/  LOP3.LUT R14, R14, 0xffff, RZ, 0xc0, !PT ;  /* 0x0000ffff0e0e7812 */ /* 0x000fe200078ec0ff */
[----:B------:R-:W-:Y:S01]  /*d610*/  FADD R95, R95, R96 ;  /* 0x000000605f5f7221 */ /* 0x000fe20000000000 */
[----:B------:R-:W-:-:S02]  /*d620*/  PRMT R15, R16, 0x7604, R15 ;  /* 0x00007604100f7816 */ /* 0x000fc4000000000f */
[----:B------:R-:W-:Y:S02]  /*d630*/  F2FP.SATFINITE.E4M3.F32.PACK_AB_MERGE_C R23, RZ, R23, RZ ;  /* 0x00000017ff17723e */ /* 0x000fe400048070ff */
[----:B------:R-:W-:Y:S01]  /*d640*/  PRMT R12, R25, 0x7604, R12 ;  /* 0x00007604190c7816 */ /* 0x000fe2000000000c */
[----:B-1----:R-:W-:Y:S01]  /*d650*/  @!P3 FMUL R135, R135, R135 ;  /* 0x000000878787b220 */ /* 0x002fe20000400000 */
[----:B------:R-:W-:Y:S02]  /*d660*/  LOP3.LUT R19, R19, 0xff, RZ, 0xc0, !PT ;  /* 0x000000ff13137812 */ /* 0x000fe400078ec0ff */
[----:B------:R-:W-:Y:S02]  /*d670*/  LOP3.LUT R20, R20, 0xffff, RZ, 0xc0, !PT ;  /* 0x0000ffff14147812 */ /* 0x000fe400078ec0ff */
[----:B------:R-:W-:Y:S02]  /*d680*/  F2FP.SATFINITE.E4M3.F32.PACK_AB_MERGE_C R24, RZ, R24, RZ ;  /* 0x00000018ff18723e */ /* 0x000fe400048070ff */
[----:B------:R-:W-:-:S02]  /*d690*/  LOP3.LUT R16, R33, 0xff, RZ, 0xc0, !PT ;  /* 0x000000ff21107812 */ /* 0x000fc400078ec0ff */
[----:B------:R-:W-:Y:S02]  /*d6a0*/  LOP3.LUT R25, R36, 0xffff, RZ, 0xc0, !PT ;  /* 0x0000ffff24197812 */ /* 0x000fe400078ec0ff */
[----:B------:R-:W-:Y:S02]  /*d6b0*/  F2FP.SATFINITE.E4M3.F32.PACK_AB_MERGE_C R41, RZ, R41, RZ ;  /* 0x00000029ff29723e */ /* 0x000fe400048070ff */
[----:B------:R-:W-:Y:S02]  /*d6c0*/  F2FP.SATFINITE.E4M3.F32.PACK_AB_MERGE_C R44, RZ, R44, RZ ;  /* 0x0000002cff2c723e */ /* 0x000fe400048070ff */
[----:B------:R-:W-:Y:S01]  /*d6d0*/  PRMT R13, R14, 0x7604, R13 ;  /* 0x000076040e0d7816 */ /* 0x000fe2000000000d */
[----:B------:R-:W-:-:S01]  /*d6e0*/  FADD R94, R94, R95 ;  /* 0x0000005f5e5e7221 */ /* 0x000fc20000000000 */
[----:B------:R-:W-:Y:S01]  /*d6f0*/  LOP3.LUT R14, R23, 0xff, RZ, 0xc0, !PT ;  /* 0x000000ff170e7812 */ /* 0x000fe200078ec0ff */
[----:B------:R-:W-:-:S01]  /*d700*/  FADD R95, R39, R89 ;  /* 0x00000059275f7221 */ /* 0x000fc20000000000 */
[----:B------:R-:W-:Y:S01]  /*d710*/  PRMT R19, R20, 0x7604, R19 ;  /* 0x0000760414137816 */ /* 0x000fe20000000013 */
[----:B------:R-:W-:-:S01]  /*d720*/  FADD R96, R71, R135 ;  /* 0x0000008747607221 */ /* 0x000fc20000000000 */
[----:B------:R-:W-:Y:S01]  /*d730*/  LOP3.LUT R23, R24, 0xffff, RZ, 0xc0, !PT ;  /* 0x0000ffff18177812 */ /* 0x000fe200078ec0ff */
[----:B------:R-:W-:Y:S01]  /*d740*/  FMUL R73, R73, UR32 ;  /* 0x0000002049497c20 */ /* 0x000fe20008400000 */
[----:B------:R-:W-:Y:S01]  /*d750*/  PRMT R16, R25, 0x7604, R16 ;  /* 0x0000760419107816 */ /* 0x000fe20000000010 */
[----:B--2---:R-:W-:Y:S01]  /*d760*/  @!P5 FMUL R87, R87, R87 ;  /* 0x000000575757d220 */ /* 0x004fe20000400000 */
[----:B------:R-:W-:Y:S01]  /*d770*/  F2FP.SATFINITE.E4M3.F32.PACK_AB_MERGE_C R17, RZ, R17, RZ ;  /* 0x00000011ff11723e */ /* 0x000fe200048070ff */
[----:B---3--:R-:W-:Y:S01]  /*d780*/  @!P6 FMUL R119, R119, R119 ;  /* 0x000000777777e220 */ /* 0x008fe20000400000 */
[----:B------:R-:W-:Y:S01]  /*d790*/  F2FP.SATFINITE.E4M3.F32.PACK_AB_MERGE_C R18, RZ, R18, RZ ;  /* 0x00000012ff12723e */ /* 0x000fe200048070ff */
[----:B----4-:R-:W-:Y:S01]  /*d7a0*/  @!P4 FMUL R9, R9, R9 ;  /* 0x000000090909c220 */ /* 0x010fe20000400000 */
[----:B------:R-:W-:-:S02]  /*d7b0*/  F2FP.SATFINITE.E4M3.F32.PACK_AB_MERGE_C R32, RZ, R32, RZ ;  /* 0x00000020ff20723e */ /* 0x000fc400048070ff */
[----:B------:R-:W-:Y:S02]  /*d7c0*/  LOP3.LUT R20, R41, 0xff, RZ, 0xc0, !PT ;  /* 0x000000ff29147812 */ /* 0x000fe400078ec0ff */
[----:B------:R-:W-:Y:S02]  /*d7d0*/  LOP3.LUT R25, R44, 0xffff, RZ, 0xc0, !PT ;  /* 0x0000ffff2c197812 */ /* 0x000fe400078ec0ff */
[----:B------:R-:W-:Y:S02]  /*d7e0*/  F2FP.SATFINITE.E4M3.F32.PACK_AB_MERGE_C R56, RZ, R56, RZ ;  /* 0x00000038ff38723e */ /* 0x000fe400048070ff */
[----:B------:R-:W-:Y:S01]  /*d7f0*/  F2FP.SATFINITE.E4M3.F32.PACK_AB_MERGE_C R57, RZ, R57, RZ ;  /* 0x00000039ff39723e */ /* 0x000fe200048070ff */
[----:B------:R-:W-:-:S01]  /*d800*/  FADD R95, R95, R96 ;  /* 0x000000605f5f7221 */ /* 0x000fc20000000000 */
[----:B------:R-:W-:Y:S01]  /*d810*/  PRMT R14, R23, 0x7604, R14 ;  /* 0x00007604170e7816 */ /* 0x000fe2000000000e */
[----:B------:R-:W-:-:S01]  /*d820*/  FADD R96, R55, R119 ;  /* 0x0000007737607221 */ /* 0x000fc20000000000 */
[----:B------:R-:W-:Y:S01]  /*d830*/  LOP3.LUT R17, R17, 0xff, RZ, 0xc0, !PT ;  /* 0x000000ff11117812 */ /* 0x000fe200078ec0ff */
[----:B------:R-:W-:-:S01]  /*d840*/  FADD R97, R87, R9 ;  /* 0x0000000957617221 */ /* 0x000fc20000000000 */
[----:B------:R-:W-:-:S02]  /*d850*/  LOP3.LUT R18, R18, 0xffff, RZ, 0xc0, !PT ;  /* 0x0000ffff12127812 */ /* 0x000fc400078ec0ff */
[----:B------:R-:W-:Y:S02]  /*d860*/  LOP3.LUT R23, R32, 0xffff, RZ, 0xc0, !PT ;  /* 0x0000ffff20177812 */ /* 0x000fe400078ec0ff */
[----:B------:R-:W-:Y:S02]  /*d870*/  PRMT R20, R25, 0x7604, R20 ;  /* 0x0000760419147816 */ /* 0x000fe40000000014 */
[----:B------:R-:W-:Y:S02]  /*d880*/  F2FP.SATFINITE.E4M3.F32.PACK_AB_MERGE_C R21, RZ, R21, RZ ;  /* 0x00000015ff15723e */ /* 0x000fe400048070ff */
[----:B------:R-:W-:Y:S02]  /*d890*/  F2FP.SATFINITE.E4M3.F32.PACK_AB_MERGE_C R22, RZ, R22, RZ ;  /* 0x00000016ff16723e */ /* 0x000fe400048070ff */
[----:B------:R-:W-:Y:S02]  /*d8a0*/  F2FP.SATFINITE.E4M3.F32.PACK_AB_MERGE_C R29, RZ, R29, RZ ;  /* 0x0000001dff1d723e */ /* 0x000fe400048070ff */
[----:B------:R-:W-:-:S02]  /*d8b0*/  LOP3.LUT R25, R56, 0xff, RZ, 0xc0, !PT ;  /* 0x000000ff38197812 */ /* 0x000fc400078ec0ff */
[----:B------:R-:W-:Y:S02]  /*d8c0*/  LOP3.LUT R32, R57, 0xffff, RZ, 0xc0, !PT ;  /* 0x0000ffff39207812 */ /* 0x000fe400078ec0ff */
[----:B------:R-:W-:Y:S02]  /*d8d0*/  FSETP.GEU.AND P3, PT, R73, -126, PT ;  /* 0xc2fc00004900780b */ /* 0x000fe40003f6e000 */
[----:B------:R-:W-:Y:S02]  /*d8e0*/  F2FP.SATFINITE.E4M3.F32.PACK_AB_MERGE_C R60, RZ, R60, RZ ;  /* 0x0000003cff3c723e */ /* 0x000fe400048070ff */
[----:B------:R-:W-:Y:S02]  /*d8f0*/  F2FP.SATFINITE.E4M3.F32.PACK_AB_MERGE_C R61, RZ, R61, RZ ;  /* 0x0000003dff3d723e */ /* 0x000fe400048070ff */
[----:B------:R-:W-:Y:S02]  /*d900*/  F2FP.SATFINITE.E4M3.F32.PACK_AB_MERGE_C R30, RZ, R30, RZ ;  /* 0x0000001eff1e723e */ /* 0x000fe400048070ff */
[----:B------:R-:W-:-:S02]  /*d910*/  F2FP.SATFINITE.E4M3.F32.PACK_AB_MERGE_C R64, RZ, R64, RZ ;  /* 0x00000040ff40723e */ /* 0x000fc400048070ff */
[----:B------:R-:W-:Y:S01]  /*d920*/  F2FP.SATFINITE.E4M3.F32.PACK_AB_MERGE_C R65, RZ, R65, RZ ;  /* 0x00000041ff41723e */ /* 0x000fe200048070ff */
[----:B------:R-:W-:Y:S01]  /*d930*/  FADD R96, R96, R97 ;  /* 0x0000006160607221 */ /* 0x000fe20000000000 */
[----:B------:R-:W-:Y:S02]  /*d940*/  PRMT R17, R18, 0x7604, R17 ;  /* 0x0000760412117816 */ /* 0x000fe40000000011 */
[----:B------:R-:W-:Y:S02]  /*d950*/  F2FP.SATFINITE.E4M3.F32.PACK_AB_MERGE_C R26, RZ, R26, RZ ;  /* 0x0000001aff1a723e */ /* 0x000fe400048070ff */
[----:B------:R-:W-:Y:S02]  /*d960*/  LOP3.LUT R21, R21, 0xff, RZ, 0xc0, !PT ;  /* 0x000000ff15157812 */ /* 0x000fe400078ec0ff */
[----:B------:R-:W-:Y:S02]  /*d970*/  LOP3.LUT R22, R22, 0xffff, RZ, 0xc0, !PT ;  /* 0x0000ffff16167812 */ /* 0x000fe400078ec0ff */
[----:B------:R-:W-:-:S02]  /*d980*/  LOP3.LUT R18, R29, 0xff, RZ, 0xc0, !PT ;  /* 0x000000ff1d127812 */ /* 0x000fc400078ec0ff */
[----:B------:R-:W-:Y:S01]  /*d990*/  PRMT R25, R32, 0x7604, R25 ;  /* 0x0000760420197816 */ /* 0x000fe20000000019 */
[----:B------:R-:W-:Y:S01]  /*d9a0*/  IMAD.U32 R30, R30, 0x10000, RZ ;  /* 0x000100001e1e7824 */ /* 0x000fe200078e00ff */
[----:B------:R-:W-:Y:S02]  /*d9b0*/  F2FP.SATFINITE.E4M3.F32.PACK_AB_MERGE_C R37, RZ, R37, RZ ;  /* 0x00000025ff25723e */ /* 0x000fe400048070ff */
[----:B------:R-:W-:Y:S02]  /*d9c0*/  F2FP.SATFINITE.E4M3.F32.PACK_AB_MERGE_C R40, RZ, R40, RZ ;  /* 0x00000028ff28723e */ /* 0x000fe400048070ff */
[----:B------:R-:W-:Y:S02]  /*d9d0*/  LOP3.LUT R33, R60, 0xff, RZ, 0xc0, !PT ;  /* 0x000000ff3c217812 */ /* 0x000fe400078ec0ff */
[----:B------:R-:W-:Y:S02]  /*d9e0*/  LOP3.LUT R32, R61, 0xffff, RZ, 0xc0, !PT ;  /* 0x0000ffff3d207812 */ /* 0x000fe400078ec0ff */
[----:B------:R-:W-:-:S02]  /*d9f0*/  LOP3.LUT R64, R64, 0xff, RZ, 0xc0, !PT ;  /* 0x000000ff40407812 */ /* 0x000fc400078ec0ff */
[----:B------:R-:W-:Y:S02]  /*da00*/  LOP3.LUT R65, R65, 0xffff, RZ, 0xc0, !PT ;  /* 0x0000ffff41417812 */ /* 0x000fe400078ec0ff */
[----:B------:R-:W-:Y:S02]  /*da10*/  F2FP.SATFINITE.E4M3.F32.PACK_AB_MERGE_C R62, RZ, R62, RZ ;  /* 0x0000003eff3e723e */ /* 0x000fe400048070ff */
[----:B------:R-:W-:Y:S01]  /*da20*/  F2FP.SATFINITE.E4M3.F32.PACK_AB_MERGE_C R81, RZ, R81, RZ ;  /* 0x00000051ff51723e */ /* 0x000fe200048070ff */
[----:B------:R-:W-:Y:S01]  /*da30*/  FADD R95, R95, R96 ;  /* 0x000000605f5f7221 */ /* 0x000fe20000000000 */
[----:B------:R-:W-:Y:S01]  /*da40*/  F2FP.SATFINITE.E4M3.F32.PACK_AB_MERGE_C R83, RZ, R83, RZ ;  /* 0x00000053ff53723e */ /* 0x000fe200048070ff */
[----:B------:R-:W-:Y:S01]  /*da50*/  IMAD.U32 R61, R26, 0x10000, RZ ;  /* 0x000100001a3d7824 */ /* 0x000fe200078e00ff */
[----:B------:R-:W-:Y:S02]  /*da60*/  PRMT R21, R22, 0x7604, R21 ;  /* 0x0000760416157816 */ /* 0x000fe40000000015 */
[----:B------:R-:W-:-:S02]  /*da70*/  PRMT R18, R23, 0x7604, R18 ;  /* 0x0000760417127816 */ /* 0x000fc40000000012 */
[----:B------:R-:W-:Y:S02]  /*da80*/  F2FP.SATFINITE.E4M3.F32.PACK_AB_MERGE_C R34, RZ, R34, RZ ;  /* 0x00000022ff22723e */ /* 0x000fe400048070ff */
[----:B------:R-:W-:Y:S02]  /*da90*/  F2FP.SATFINITE.E4M3.F32.PACK_AB_MERGE_C R31, RZ, R31, RZ ;  /* 0x0000001fff1f723e */ /* 0x000fe400048070ff */
[----:B------:R-:W-:Y:S01]  /*daa0*/  F2FP.SATFINITE.E4M3.F32.PACK_AB_MERGE_C R35, RZ, R35, RZ ;  /* 0x00000023ff23723e */ /* 0x000fe200048070ff */
[----:B------:R-:W1:Y:S01]  /*dab0*/  S2R R153, SR_TID.X ;  /* 0x0000000000997919 */ /* 0x000e620000002100 */
[----:B------:R-:W-:Y:S02]  /*dac0*/  LOP3.LUT R22, R37, 0xff, RZ, 0xc0, !PT ;  /* 0x000000ff25167812 */ /* 0x000fe400078ec0ff */
[----:B------:R-:W-:Y:S02]  /*dad0*/  LOP3.LUT R23, R40, 0xffff, RZ, 0xc0, !PT ;  /* 0x0000ffff28177812 */ /* 0x000fe400078ec0ff */
[----:B------:R-:W-:-:S02]  /*dae0*/  PRMT R33, R32, 0x7604, R33 ;  /* 0x0000760420217816 */ /* 0x000fc40000000021 */
[----:B------:R-:W-:Y:S02]  /*daf0*/  F2FP.SATFINITE.E4M3.F32.PACK_AB_MERGE_C R38, RZ, R38, RZ ;  /* 0x00000026ff26723e */ /* 0x000fe400048070ff */
[----:B------:R-:W-:Y:S02]  /*db00*/  F2FP.SATFINITE.E4M3.F32.PACK_AB_MERGE_C R54, RZ, R54, RZ ;  /* 0x00000036ff36723e */ /* 0x000fe400048070ff */
[----:B------:R-:W-:Y:S01]  /*db10*/  F2FP.SATFINITE.E4M3.F32.PACK_AB_MERGE_C R39, RZ, R39, RZ ;  /* 0x00000027ff27723e */ /* 0x000fe200048070ff */
[----:B------:R-:W-:Y:S01]  /*db20*/  IMAD.U32 R26, R81, 0x10000, RZ ;  /* 0x00010000511a7824 */ /* 0x000fe200078e00ff */
[----:B------:R-:W-:Y:S02]  /*db30*/  F2FP.SATFINITE.E4M3.F32.PACK_AB_MERGE_C R45, RZ, R45, RZ ;  /* 0x0000002dff2d723e */ /* 0x000fe400048070ff */
[----:B------:R-:W-:Y:S02]  /*db40*/  F2FP.SATFINITE.E4M3.F32.PACK_AB_MERGE_C R48, RZ, R48, RZ ;  /* 0x00000030ff30723e */ /* 0x000fe400048070ff */
[----:B------:R-:W-:-:S02]  /*db50*/  F2FP.SATFINITE.E4M3.F32.PACK_AB_MERGE_C R68, RZ, R68, RZ ;  /* 0x00000044ff44723e */ /* 0x000fc400048070ff */
[----:B------:R-:W-:Y:S02]  /*db60*/  F2FP.SATFINITE.E4M3.F32.PACK_AB_MERGE_C R69, RZ, R69, RZ ;  /* 0x00000045ff45723e */ /* 0x000fe400048070ff */
[----:B------:R-:W-:Y:S01]  /*db70*/  PRMT R32, R65, 0x7604, R64 ;  /* 0x0000760441207816 */ /* 0x000fe20000000040 */
[----:B------:R-:W-:Y:S01]  /*db80*/  IMAD.U32 R65, R62, 0x10000, RZ ;  /* 0x000100003e417824 */ /* 0x000fe200078e00ff */
[----:B------:R-:W-:Y:S01]  /*db90*/  LOP3.LUT R11, R11, 0xff0000, R30, 0xf8, !PT ;  /* 0x00ff00000b0b7812 */ /* 0x000fe200078ef81e */
[----:B------:R-:W-:-:S01]  /*dba0*/  FADD R10, R10, R93 ;  /* 0x0000005d0a0a7221 */ /* 0x000fc20000000000 */
[----:B------:R-:W-:Y:S01]  /*dbb0*/  FADD R91, R91, R95 ;  /* 0x0000005f5b5b7221 */ /* 0x000fe20000000000 */
[----:B------:R-:W-:Y:S01]  /*dbc0*/  F2FP.SATFINITE.E4M3.F32.PACK_AB_MERGE_C R76, RZ, R76, RZ ;  /* 0x0000004cff4c723e */ /* 0x000fe200048070ff */
[----:B------:R-:W-:Y:S01]  /*dbd0*/  IMAD.U32 R30, R83, 0x10000, RZ ;  /* 0x00010000531e7824 */ /* 0x000fe200078e00ff */
[----:B------:R-:W-:Y:S01]  /*dbe0*/  LOP3.LUT R31, R31, 0xffff, RZ, 0xc0, !PT ;  /* 0x0000ffff1f1f7812 */ /* 0x000fe200078ec0ff */
[----:B------:R-:W-:Y:S01]  /*dbf0*/  IMAD.U32 R34, R34, 0x10000, RZ ;  /* 0x0001000022227824 */ /* 0x000fe200078e00ff */
[----:B------:R-:W-:Y:S01]  /*dc00*/  LOP3.LUT R35, R35, 0xffff, RZ, 0xc0, !PT ;  /* 0x0000ffff23237812 */ /* 0x000fe200078ec0ff */
[----:B------:R-:W-:Y:S01]  /*dc10*/  @!P3 FMUL R73, R73, 0.5 ;  /* 0x3f0000004949b820 */ /* 0x000fe20000400000 */
[----:B------:R-:W-:Y:S01]  /*dc20*/  PRMT R22, R23, 0x7604, R22 ;  /* 0x0000760417167816 */ /* 0x000fe20000000016 */
[----:B------:R-:W-:Y:S01]  /*dc30*/  IMAD.U32 R38, R38, 0x10000, RZ ;  /* 0x0001000026267824 */ /* 0x000fe200078e00ff */
[----:B------:R-:W-:Y:S01]  /*dc40*/  LOP3.LUT R98, R98, 0xff0000, R61, 0xf8, !PT ;  /* 0x00ff000062627812 */ /* 0x000fe200078ef83d */
[----:B------:R-:W-:Y:S01]  /*dc50*/  IMAD.U32 R61, R54, 0x10000, RZ ;  /* 0x00010000363d7824 */ /* 0x000fe200078e00ff */
[----:B------:R-:W-:-:S02]  /*dc60*/  LOP3.LUT R39, R39, 0xffff, RZ, 0xc0, !PT ;  /* 0x0000ffff27277812 */ /* 0x000fc400078ec0ff */
[----:B------:R-:W-:Y:S02]  /*dc70*/  LOP3.LUT R24, R45, 0xff, RZ, 0xc0, !PT ;  /* 0x000000ff2d187812 */ /* 0x000fe400078ec0ff */
[----:B------:R-:W-:Y:S02]  /*dc80*/  LOP3.LUT R23, R48, 0xffff, RZ, 0xc0, !PT ;  /* 0x0000ffff30177812 */ /* 0x000fe400078ec0ff */
[----:B------:R-:W-:Y:S02]  /*dc90*/  LOP3.LUT R29, R68, 0xff, RZ, 0xc0, !PT ;  /* 0x000000ff441d7812 */ /* 0x000fe400078ec0ff */
[----:B------:R-:W-:Y:S02]  /*dca0*/  LOP3.LUT R36, R69, 0xffff, RZ, 0xc0, !PT ;  /* 0x0000ffff45247812 */ /* 0x000fe400078ec0ff */
[----:B------:R-:W-:Y:S02]  /*dcb0*/  F2FP.SATFINITE.E4M3.F32.PACK_AB_MERGE_C R42, RZ, R42, RZ ;  /* 0x0000002aff2a723e */ /* 0x000fe400048070ff */
[----:B------:R-:W-:Y:S01]  /*dcc0*/  F2FP.SATFINITE.E4M3.F32.PACK_AB_MERGE_C R43, RZ, R43, RZ ;  /* 0x0000002bff2b723e */ /* 0x000fe200048070ff */
[----:B------:R-:W-:Y:S01]  /*dcd0*/  FADD R91, R10, R91 ;  /* 0x0000005b0a5b7221 */ /* 0x000fe20000000000 */
[----:B------:R-:W-:-:S02]  /*dce0*/  F2FP.SATFINITE.E4M3.F32.PACK_AB_MERGE_C R108, RZ, R108, RZ ;  /* 0x0000006cff6c723e */ /* 0x000fc400048070ff */
[----:B------:R-:W-:Y:S02]  /*dcf0*/  F2FP.SATFINITE.E4M3.F32.PACK_AB_MERGE_C R109, RZ, R109, RZ ;  /* 0x0000006dff6d723e */ /* 0x000fe400048070ff */
[----:B------:R-:W-:Y:S02]  /*dd00*/  F2FP.SATFINITE.E4M3.F32.PACK_AB_MERGE_C R46, RZ, R46, RZ ;  /* 0x0000002eff2e723e */ /* 0x000fe400048070ff */
[----:B------:R-:W-:Y:S02]  /*dd10*/  F2FP.SATFINITE.E4M3.F32.PACK_AB_MERGE_C R58, RZ, R58, RZ ;  /* 0x0000003aff3a723e */ /* 0x000fe400048070ff */
[----:B------:R-:W-:Y:S01]  /*dd20*/  F2FP.SATFINITE.E4M3.F32.PACK_AB_MERGE_C R47, RZ, R47, RZ ;  /* 0x0000002fff2f723e */ /* 0x000fe200048070ff */
[----:B------:R-:W-:Y:S01]  /*dd30*/  IMAD.SHL.U32 R10, R31, 0x1000000, RZ ;  /* 0x010000001f0a7824 */ /* 0x000fe200078e00ff */
[----:B------:R-:W-:Y:S02]  /*dd40*/  F2FP.SATFINITE.E4M3.F32.PACK_AB_MERGE_C R112, RZ, R112, RZ ;  /* 0x00000070ff70723e */ /* 0x000fe400048070ff */
[----:B------:R-:W-:-:S02]  /*dd50*/  F2FP.SATFINITE.E4M3.F32.PACK_AB_MERGE_C R113, RZ, R113, RZ ;  /* 0x00000071ff71723e */ /* 0x000fc400048070ff */
[----:B------:R-:W-:Y:S01]  /*dd60*/  LOP3.LUT R18, R18, 0xff0000, R65, 0xf8, !PT ;  /* 0x00ff000012127812 */ /* 0x000fe200078ef841 */
[----:B------:R-:W-:Y:S01]  /*dd70*/  IMAD.U32 R65, R76, 0x10000, RZ ;  /* 0x000100004c417824 */ /* 0x000fe200078e00ff */
[----:B------:R-:W-:Y:S01]  /*dd80*/  LOP3.LUT R25, R25, 0xff0000, R26, 0xf8, !PT ;  /* 0x00ff000019197812 */ /* 0x000fe200078ef81a */
[----:B------:R-:W-:Y:S01]  /*dd90*/  IMAD.SHL.U32 R26, R35, 0x1000000, RZ ;  /* 0x01000000231a7824 */ /* 0x000fe200078e00ff */
[----:B------:R-:W-:Y:S02]  /*dda0*/  F2FP.SATFINITE.E4M3.F32.PACK_AB_MERGE_C R53, RZ, R53, RZ ;  /* 0x00000035ff35723e */ /* 0x000fe400048070ff */
[----:B------:R-:W-:Y:S02]  /*ddb0*/  F2FP.SATFINITE.E4M3.F32.PACK_AB_MERGE_C R85, RZ, R85, RZ ;  /* 0x00000055ff55723e */ /* 0x000fe400048070ff */
[----:B------:R-:W-:Y:S01]  /*ddc0*/  LOP3.LUT R33, R33, 0xff0000, R30, 0xf8, !PT ;  /* 0x00ff000021217812 */ /* 0x000fe200078ef81e */
[----:B------:R-:W-:Y:S01]  /*ddd0*/  IMAD.SHL.U32 R30, R39, 0x1000000, RZ ;  /* 0x01000000271e7824 */ /* 0x000fe200078e00ff */
[----:B------:R-:W-:Y:S01]  /*dde0*/  PRMT R24, R23, 0x7604, R24 ;  /* 0x0000760417187816 */ /* 0x000fe20000000018 */
[----:B------:R-:W-:Y:S01]  /*ddf0*/  IMAD.U32 R42, R42, 0x10000, RZ ;  /* 0x000100002a2a7824 */ /* 0x000fe200078e00ff */
[----:B------:R-:W-:Y:S01]  /*de00*/  PRMT R29, R36, 0x7604, R29 ;  /* 0x00007604241d7816 */ /* 0x000fe2000000001d */
[----:B------:R-:W2:Y:S01]  /*de10*/  MUFU.EX2 R73, R73 ;  /* 0x0000004900497308 */ /* 0x000ea20000000800 */
[----:B------:R-:W-:-:S02]  /*de20*/  LOP3.LUT R13, R13, 0xff0000, R34, 0xf8, !PT ;  /* 0x00ff00000d0d7812 */ /* 0x000fc400078ef822 */
[----:B------:R-:W-:Y:S02]  /*de30*/  F2FP.SATFINITE.E4M3.F32.PACK_AB_MERGE_C R114, RZ, R114, RZ ;  /* 0x00000072ff72723e */ /* 0x000fe400048070ff */
[----:B------:R-:W-:Y:S01]  /*de40*/  LOP3.LUT R43, R43, 0xffff, RZ, 0xc0, !PT ;  /* 0x0000ffff2b2b7812 */ /* 0x000fe200078ec0ff */
[----:B------:R-:W-:Y:S01]  /*de50*/  IMAD.U32 R46, R46, 0x10000, RZ ;  /* 0x000100002e2e7824 */ /* 0x000fe200078e00ff */
[----:B------:R-:W-:Y:S02]  /*de60*/  LOP3.LUT R37, R108, 0xff, RZ, 0xc0, !PT ;  /* 0x000000ff6c257812 */ /* 0x000fe400078ec0ff */
[----:B------:R-:W-:Y:S02]  /*de70*/  LOP3.LUT R36, R109, 0xffff, RZ, 0xc0, !PT ;  /* 0x0000ffff6d247812 */ /* 0x000fe400078ec0ff */
[----:B------:R-:W-:Y:S02]  /*de80*/  LOP3.LUT R15, R15, 0xff0000, R38, 0xf8, !PT ;  /* 0x00ff00000f0f7812 */ /* 0x000fe400078ef826 */
        /* <DEDUP_REMOVED lines=8> */
[----:B------:R-:W-:-:S02]  /*df10*/  F2FP.SATFINITE.E4M3.F32.PACK_AB_MERGE_C R125, RZ, R125, RZ ;  /* 0x0000007dff7d723e */ /* 0x000fc400048070ff */
[----:B------:R-:W-:Y:S02]  /*df20*/  F2FP.SATFINITE.E4M3.F32.PACK_AB_MERGE_C R70, RZ, R70, RZ ;  /* 0x00000046ff46723e */ /* 0x000fe400048070ff */
[----:B------:R-:W-:Y:S02]  /*df30*/  F2FP.SATFINITE.E4M3.F32.PACK_AB_MERGE_C R74, RZ, R74, RZ ;  /* 0x0000004aff4a723e */ /* 0x000fe400048070ff */
[----:B------:R-:W-:Y:S02]  /*df40*/  F2FP.SATFINITE.E4M3.F32.PACK_AB_MERGE_C R71, RZ, R71, RZ ;  /* 0x00000047ff47723e */ /* 0x000fe400048070ff */
[----:B------:R-:W-:Y:S02]  /*df50*/  F2FP.SATFINITE.E4M3.F32.PACK_AB_MERGE_C R128, RZ, R128, RZ ;  /* 0x00000080ff80723e */ /* 0x000fe400048070ff */
[----:B------:R-:W-:Y:S02]  /*df60*/  F2FP.SATFINITE.E4M3.F32.PACK_AB_MERGE_C R129, RZ, R129, RZ ;  /* 0x00000081ff81723e */ /* 0x000fe400048070ff */
[----:B------:R-:W-:Y:S01]  /*df70*/  LOP3.LUT R24, R24, 0xff0000, R65, 0xf8, !PT ;  /* 0x00ff000018187812 */ /* 0x000fe200078ef841 */
[----:B------:R-:W-:Y:S01]  /*df80*/  IMAD.U32 R65, R114, 0x10000, RZ ;  /* 0x0001000072417824 */ /* 0x000fe200078e00ff */
[----:B------:R-:W-:-:S02]  /*df90*/  LOP3.LUT R11, R11, R10, RZ, 0xfc, !PT ;  /* 0x0000000a0b0b7212 */ /* 0x000fc400078efcff */
[----:B------:R-:W-:Y:S01]  /*dfa0*/  LOP3.LUT R13, R13, R26, RZ, 0xfc, !PT ;  /* 0x0000001a0d0d7212 */ /* 0x000fe200078efcff */
[----:B------:R-:W-:Y:S01]  /*dfb0*/  IMAD.SHL.U32 R26, R43, 0x1000000, RZ ;  /* 0x010000002b1a7824 */ /* 0x000fe200078e00ff */
[----:B------:R-:W-:Y:S02]  /*dfc0*/  PRMT R37, R36, 0x7604, R37 ;  /* 0x0000760424257816 */ /* 0x000fe40000000025 */
[----:B------:R-:W-:Y:S01]  /*dfd0*/  LOP3.LUT R10, R15, R30, RZ, 0xfc, !PT ;  /* 0x0000001e0f0a7212 */ /* 0x000fe200078efcff */
[----:B------:R-:W-:Y:S01]  /*dfe0*/  IMAD.SHL.U32 R30, R47, 0x1000000, RZ ;  /* 0x010000002f1e7824 */ /* 0x000fe200078e00ff */
[----:B------:R-:W-:Y:S02]  /*dff0*/  F2FP.SATFINITE.E4M3.F32.PACK_AB_MERGE_C R63, RZ, R63, RZ ;  /* 0x0000003fff3f723e */ /* 0x000fe400048070ff */
[----:B------:R-:W-:Y:S02]  /*e000*/  F2FP.SATFINITE.E4M3.F32.PACK_AB_MERGE_C R72, RZ, R72, RZ ;  /* 0x00000048ff48723e */ /* 0x000fe400048070ff */
[----:B------:R-:W-:-:S02]  /*e010*/  F2FP.SATFINITE.E4M3.F32.PACK_AB_MERGE_C R3, RZ, R3, RZ ;  /* 0x00000003ff03723e */ /* 0x000fc400048070ff */
[----:B------:R-:W-:Y:S02]  /*e020*/  PRMT R36, R113, 0x7604, R112 ;  /* 0x0000760471247816 */ /* 0x000fe40000000070 */
[----:B------:R-:W-:Y:S02]  /*e030*/  LOP3.LUT R17, R17, 0xff0000, R42, 0xf8, !PT ;  /* 0x00ff000011117812 */ /* 0x000fe400078ef82a */
[----:B------:R-:W-:Y:S02]  /*e040*/  F2FP.SATFINITE.E4M3.F32.PACK_AB_MERGE_C R130, RZ, R130, RZ ;  /* 0x00000082ff82723e */ /* 0x000fe400048070ff */
[----:B------:R-:W-:Y:S01]  /*e050*/  PRMT R28, R85, 0x7604, R28 ;  /* 0x00007604551c7816 */ /* 0x000fe2000000001c */
[----:B------:R-:W-:Y:S01]  /*e060*/  IMAD.U32 R85, R70, 0x10000, RZ ;  /* 0x0001000046557824 */ /* 0x000fe200078e00ff */
[----:B------:R-:W-:Y:S02]  /*e070*/  F2FP.SATFINITE.E4M3.F32.PACK_AB_MERGE_C R116, RZ, R116, RZ ;  /* 0x00000074ff74723e */ /* 0x000fe400048070ff */
[----:B------:R-:W-:-:S02]  /*e080*/  F2FP.SATFINITE.E4M3.F32.PACK_AB_MERGE_C R117, RZ, R117, RZ ;  /* 0x00000075ff75723e */ /* 0x000fc400048070ff */
[----:B------:R-:W-:Y:S02]  /*e090*/  LOP3.LUT R45, R124, 0xff, RZ, 0xc0, !PT ;  /* 0x000000ff7c2d7812 */ /* 0x000fe400078ec0ff */
[----:B------:R-:W-:Y:S02]  /*e0a0*/  LOP3.LUT R44, R125, 0xffff, RZ, 0xc0, !PT ;  /* 0x0000ffff7d2c7812 */ /* 0x000fe400078ec0ff */
[----:B------:R-:W-:Y:S02]  /*e0b0*/  LOP3.LUT R19, R19, 0xff0000, R46, 0xf8, !PT ;  /* 0x00ff000013137812 */ /* 0x000fe400078ef82e */
[----:B------:R-:W-:Y:S01]  /*e0c0*/  LOP3.LUT R12, R12, 0xff0000, R61, 0xf8, !PT ;  /* 0x00ff00000c0c7812 */ /* 0x000fe200078ef83d */
[----:B------:R-:W-:Y:S01]  /*e0d0*/  IMAD.U32 R61, R74, 0x10000, RZ ;  /* 0x000100004a3d7824 */ /* 0x000fe200078e00ff */
[----:B------:R-:W-:Y:S02]  /*e0e0*/  LOP3.LUT R71, R71, 0xffff, RZ, 0xc0, !PT ;  /* 0x0000ffff47477812 */ /* 0x000fe400078ec0ff */
[----:B------:R-:W-:-:S02]  /*e0f0*/  F2FP.SATFINITE.E4M3.F32.PACK_AB_MERGE_C R49, RZ, R49, RZ ;  /* 0x00000031ff31723e */ /* 0x000fc400048070ff */
[----:B------:R-:W-:Y:S02]  /*e100*/  F2FP.SATFINITE.E4M3.F32.PACK_AB_MERGE_C R52, RZ, R52, RZ ;  /* 0x00000034ff34723e */ /* 0x000fe400048070ff */
[----:B------:R-:W-:Y:S02]  /*e110*/  LOP3.LUT R128, R128, 0xff, RZ, 0xc0, !PT ;  /* 0x000000ff80807812 */ /* 0x000fe400078ec0ff */
[----:B------:R-:W-:Y:S02]  /*e120*/  LOP3.LUT R129, R129, 0xffff, RZ, 0xc0, !PT ;  /* 0x0000ffff81817812 */ /* 0x000fe400078ec0ff */
[----:B------:R-:W-:Y:S02]  /*e130*/  F2FP.SATFINITE.E4M3.F32.PACK_AB_MERGE_C R8, RZ, R8, RZ ;  /* 0x00000008ff08723e */ /* 0x000fe400048070ff */
[----:B------:R-:W-:Y:S02]  /*e140*/  F2FP.SATFINITE.E4M3.F32.PACK_AB_MERGE_C R136, RZ, R136, RZ ;  /* 0x00000088ff88723e */ /* 0x000fe400048070ff */
[----:B------:R-:W-:-:S02]  /*e150*/  F2FP.SATFINITE.E4M3.F32.PACK_AB_MERGE_C R137, RZ, R137, RZ ;  /* 0x00000089ff89723e */ /* 0x000fc400048070ff */
[----:B------:R-:W-:Y:S02]  /*e160*/  F2FP.SATFINITE.E4M3.F32.PACK_AB_MERGE_C R86, RZ, R86, RZ ;  /* 0x00000056ff56723e */ /* 0x000fe400048070ff */
[----:B------:R-:W-:Y:S02]  /*e170*/  F2FP.SATFINITE.E4M3.F32.PACK_AB_MERGE_C R88, RZ, R88, RZ ;  /* 0x00000058ff58723e */ /* 0x000fe400048070ff */
[----:B------:R-:W-:Y:S02]  /*e180*/  F2FP.SATFINITE.E4M3.F32.PACK_AB_MERGE_C R118, RZ, R118, RZ ;  /* 0x00000076ff76723e */ /* 0x000fe400048070ff */
[----:B------:R-:W-:Y:S02]  /*e190*/  LOP3.LUT R63, R63, 0xffff, RZ, 0xc0, !PT ;  /* 0x0000ffff3f3f7812 */ /* 0x000fe400078ec0ff */
[----:B------:R-:W-:Y:S02]  /*e1a0*/  F2FP.SATFINITE.E4M3.F32.PACK_AB_MERGE_C R89, RZ, R89, RZ ;  /* 0x00000059ff59723e */ /* 0x000fe400048070ff */
[----:B------:R-:W-:-:S02]  /*e1b0*/  F2FP.SATFINITE.E4M3.F32.PACK_AB_MERGE_C R119, RZ, R119, RZ ;  /* 0x00000077ff77723e */ /* 0x000fc400048070ff */
[----:B------:R-:W-:Y:S02]  /*e1c0*/  LOP3.LUT R40, R72, 0xff, RZ, 0xc0, !PT ;  /* 0x000000ff48287812 */ /* 0x000fe400078ec0ff */
[----:B------:R-:W-:Y:S02]  /*e1d0*/  LOP3.LUT R3, R3, 0xffff, RZ, 0xc0, !PT ;  /* 0x0000ffff03037812 */ /* 0x000fe400078ec0ff */
[----:B------:R-:W-:Y:S02]  /*e1e0*/  F2FP.SATFINITE.E4M3.F32.PACK_AB_MERGE_C R148, RZ, R148, RZ ;  /* 0x00000094ff94723e */ /* 0x000fe400048070ff */
[----:B------:R-:W-:Y:S02]  /*e1f0*/  F2FP.SATFINITE.E4M3.F32.PACK_AB_MERGE_C R57, RZ, R2, RZ ;  /* 0x00000002ff39723e */ /* 0x000fe400048070ff */
[----:B------:R-:W-:Y:S01]  /*e200*/  LOP3.LUT R36, R36, 0xff0000, R65, 0xf8, !PT ;  /* 0x00ff000024247812 */ /* 0x000fe200078ef841 */
[----:B------:R-:W-:Y:S01]  /*e210*/  IMAD.U32 R65, R130, 0x10000, RZ ;  /* 0x0001000082417824 */ /* 0x000fe200078e00ff */
[----:B------:R-:W-:-:S02]  /*e220*/  LOP3.LUT R17, R17, R26, RZ, 0xfc, !PT ;  /* 0x0000001a11117212 */ /* 0x000fc400078efcff */
[----:B------:R-:W-:Y:S02]  /*e230*/  LOP3.LUT R116, R116, 0xff, RZ, 0xc0, !PT ;  /* 0x000000ff74747812 */ /* 0x000fe400078ec0ff */
[----:B------:R-:W-:Y:S02]  /*e240*/  LOP3.LUT R117, R117, 0xffff, RZ, 0xc0, !PT ;  /* 0x0000ffff75757812 */ /* 0x000fe400078ec0ff */
[----:B------:R-:W-:Y:S02]  /*e250*/  PRMT R45, R44, 0x7604, R45 ;  /* 0x000076042c2d7816 */ /* 0x000fe4000000002d */
[----:B------:R-:W-:Y:S02]  /*e260*/  F2FP.SATFINITE.E4M3.F32.PACK_AB_MERGE_C R78, RZ, R78, RZ ;  /* 0x0000004eff4e723e */ /* 0x000fe400048070ff */
[----:B------:R-:W-:Y:S01]  /*e270*/  LOP3.LUT R26, R19, R30, RZ, 0xfc, !PT ;  /* 0x0000001e131a7212 */ /* 0x000fe200078efcff */
[----:B------:R-:W-:Y:S01]  /*e280*/  IMAD.SHL.U32 R19, R71, 0x1000000, RZ ;  /* 0x0100000047137824 */ /* 0x000fe200078e00ff */
[----:B------:R-:W-:-:S02]  /*e290*/  F2FP.SATFINITE.E4M3.F32.PACK_AB_MERGE_C R79, RZ, R79, RZ ;  /* 0x0000004fff4f723e */ /* 0x000fc400048070ff */
[----:B------:R-:W-:Y:S02]  /*e2a0*/  LOP3.LUT R49, R49, 0xff, RZ, 0xc0, !PT ;  /* 0x000000ff31317812 */ /* 0x000fe400078ec0ff */
[----:B------:R-:W-:Y:S02]  /*e2b0*/  LOP3.LUT R52, R52, 0xffff, RZ, 0xc0, !PT ;  /* 0x0000ffff34347812 */ /* 0x000fe400078ec0ff */
[----:B------:R-:W-:Y:S02]  /*e2c0*/  PRMT R44, R129, 0x7604, R128 ;  /* 0x00007604812c7816 */ /* 0x000fe40000000080 */
[----:B------:R-:W-:Y:S02]  /*e2d0*/  F2FP.SATFINITE.E4M3.F32.PACK_AB_MERGE_C R150, RZ, R150, RZ ;  /* 0x00000096ff96723e */ /* 0x000fe400048070ff */
[----:B------:R-:W-:Y:S02]  /*e2e0*/  LOP3.LUT R8, R8, 0xffff, RZ, 0xc0, !PT ;  /* 0x0000ffff08087812 */ /* 0x000fe400078ec0ff */
[----:B------:R-:W-:Y:S01]  /*e2f0*/  F2FP.SATFINITE.E4M3.F32.PACK_AB_MERGE_C R9, RZ, R9, RZ ;  /* 0x00000009ff09723e */ /* 0x000fe200048070ff */
[----:B------:R-:W-:Y:S01]  /*e300*/  IMAD.U32 R88, R88, 0x10000, RZ ;  /* 0x0001000058587824 */ /* 0x000fe200078e00ff */
[----:B------:R-:W-:Y:S01]  /*e310*/  F2FP.SATFINITE.E4M3.F32.PACK_AB_MERGE_C R132, RZ, R132, RZ ;  /* 0x00000084ff84723e */ /* 0x000fe200048070ff */
[----:B------:R-:W-:Y:S01]  /*e320*/  IMAD.U32 R118, R118, 0x10000, RZ ;  /* 0x0001000076767824 */ /* 0x000fe200078e00ff */
[----:B------:R-:W-:Y:S01]  /*e330*/  F2FP.SATFINITE.E4M3.F32.PACK_AB_MERGE_C R133, RZ, R133, RZ ;  /* 0x00000085ff85723e */ /* 0x000fe200048070ff */
[----:B------:R-:W-:Y:S01]  /*e340*/  IMAD.SHL.U32 R15, R63, 0x1000000, RZ ;  /* 0x010000003f0f7824 */ /* 0x000fe200078e00ff */
[----:B------:R-:W-:-:S02]  /*e350*/  LOP3.LUT R53, R136, 0xff, RZ, 0xc0, !PT ;  /* 0x000000ff88357812 */ /* 0x000fc400078ec0ff */
[----:B------:R-:W-:Y:S02]  /*e360*/  LOP3.LUT R2, R137, 0xffff, RZ, 0xc0, !PT ;  /* 0x0000ffff89027812 */ /* 0x000fe400078ec0ff */
[----:B------:R-:W-:Y:S02]  /*e370*/  LOP3.LUT R22, R22, 0xff0000, R85, 0xf8, !PT ;  /* 0x00ff000016167812 */ /* 0x000fe400078ef855 */
[----:B------:R-:W-:Y:S01]  /*e380*/  LOP3.LUT R20, R20, 0xff0000, R61, 0xf8, !PT ;  /* 0x00ff000014147812 */ /* 0x000fe200078ef83d */
[----:B------:R-:W-:Y:S01]  /*e390*/  IMAD.U32 R61, R86, 0x10000, RZ ;  /* 0x00010000563d7824 */ /* 0x000fe200078e00ff */
[----:B------:R-:W-:Y:S02]  /*e3a0*/  LOP3.LUT R89, R89, 0xffff, RZ, 0xc0, !PT ;  /* 0x0000ffff59597812 */ /* 0x000fe400078ec0ff */
[----:B------:R-:W-:Y:S02]  /*e3b0*/  LOP3.LUT R119, R119, 0xffff, RZ, 0xc0, !PT ;  /* 0x0000ffff77777812 */ /* 0x000fe400078ec0ff */
[----:B------:R-:W-:-:S02]  /*e3c0*/  PRMT R40, R3, 0x7604, R40 ;  /* 0x0000760403287816 */ /* 0x000fc40000000028 */
[----:B------:R-:W-:Y:S02]  /*e3d0*/  LOP3.LUT R148, R148, 0xff, RZ, 0xc0, !PT ;  /* 0x000000ff94947812 */ /* 0x000fe400078ec0ff */
[----:B------:R-:W-:Y:S01]  /*e3e0*/  LOP3.LUT R57, R57, 0xffff, RZ, 0xc0, !PT ;  /* 0x0000ffff39397812 */ /* 0x000fe200078ec0ff */
[----:B------:R-:W-:Y:S01]  /*e3f0*/  IMAD.U32 R78, R78, 0x10000, RZ ;  /* 0x000100004e4e7824 */ /* 0x000fe200078e00ff */
[----:B------:R-:W-:Y:S02]  /*e400*/  PRMT R3, R117, 0x7604, R116 ;  /* 0x0000760475037816 */ /* 0x000fe40000000074 */
[----:B------:R-:W-:Y:S02]  /*e410*/  F2FP.SATFINITE.E4M3.F32.PACK_AB_MERGE_C R134, RZ, R134, RZ ;  /* 0x00000086ff86723e */ /* 0x000fe400048070ff */
[----:B------:R-:W-:Y:S02]  /*e420*/  LOP3.LUT R79, R79, 0xffff, RZ, 0xc0, !PT ;  /* 0x0000ffff4f4f7812 */ /* 0x000fe400078ec0ff */
[----:B------:R-:W-:Y:S01]  /*e430*/  F2FP.SATFINITE.E4M3.F32.PACK_AB_MERGE_C R135, RZ, R135, RZ ;  /* 0x00000087ff87723e */ /* 0x000fe200048070ff */
[----:B------:R-:W-:Y:S01]  /*e440*/  IMAD.SHL.U32 R31, R8, 0x1000000, RZ ;  /* 0x01000000081f7824 */ /* 0x000fe200078e00ff */
[----:B------:R-:W-:-:S02]  /*e450*/  PRMT R23, R52, 0x7604, R49 ;  /* 0x0000760434177816 */ /* 0x000fc40000000031 */
[----:B------:R-:W-:Y:S01]  /*e460*/  LOP3.LUT R44, R44, 0xff0000, R65, 0xf8, !PT ;  /* 0x00ff00002c2c7812 */ /* 0x000fe200078ef841 */
[----:B------:R-:W-:Y:S01]  /*e470*/  IMAD.U32 R65, R150, 0x10000, RZ ;  /* 0x0001000096417824 */ /* 0x000fe200078e00ff */
[----:B------:R-:W-:Y:S02]  /*e480*/  F2FP.SATFINITE.E4M3.F32.PACK_AB_MERGE_C R27, RZ, R27, RZ ;  /* 0x0000001bff1b723e */ /* 0x000fe400048070ff */
[----:B------:R-:W-:Y:S01]  /*e490*/  LOP3.LUT R9, R9, 0xffff, RZ, 0xc0, !PT ;  /* 0x0000ffff09097812 */ /* 0x000fe200078ec0ff */
[----:B------:R-:W-:Y:S01]  /*e4a0*/  IMAD.SHL.U32 R8, R89, 0x1000000, RZ ;  /* 0x0100000059087824 */ /* 0x000fe200078e00ff */
[----:B------:R-:W-:Y:S01]  /*e4b0*/  LOP3.LUT R41, R132, 0xff, RZ, 0xc0, !PT ;  /* 0x000000ff84297812 */ /* 0x000fe200078ec0ff */
[----:B--2---:R-:W-:Y:S01]  /*e4c0*/  @!P3 FMUL R73, R73, R73 ;  /* 0x000000494949b220 */ /* 0x004fe20000400000 */
[----:B------:R-:W-:Y:S02]  /*e4d0*/  LOP3.LUT R52, R133, 0xffff, RZ, 0xc0, !PT ;  /* 0x0000ffff85347812 */ /* 0x000fe400078ec0ff */
[----:B------:R-:W-:-:S02]  /*e4e0*/  PRMT R53, R2, 0x7604, R53 ;  /* 0x0000760402357816 */ /* 0x000fc40000000035 */
[----:B------:R-:W-:Y:S02]  /*e4f0*/  F2FP.SATFINITE.E4M3.F32.PACK_AB_MERGE_C R106, RZ, R106, RZ ;  /* 0x0000006aff6a723e */ /* 0x000fe400048070ff */
[----:B------:R-:W-:Y:S02]  /*e500*/  F2FP.SATFINITE.E4M3.F32.PACK_AB_MERGE_C R110, RZ, R110, RZ ;  /* 0x0000006eff6e723e */ /* 0x000fe400048070ff */
[----:B------:R-:W-:Y:S01]  /*e510*/  LOP3.LUT R19, R22, R19, RZ, 0xfc, !PT ;  /* 0x0000001316137212 */ /* 0x000fe200078efcff */
[----:B------:R-:W-:Y:S01]  /*e520*/  IMAD.SHL.U32 R22, R119, 0x1000000, RZ ;  /* 0x0100000077167824 */ /* 0x000fe200078e00ff */
[----:B------:R-:W-:Y:S02]  /*e530*/  F2FP.SATFINITE.E4M3.F32.PACK_AB_MERGE_C R107, RZ, R107, RZ ;  /* 0x0000006bff6b723e */ /* 0x000fe400048070ff */
[----:B------:R-:W-:Y:S01]  /*e540*/  F2FP.SATFINITE.E4M3.F32.PACK_AB_MERGE_C R111, RZ, R111, RZ ;  /* 0x0000006fff6f723e */ /* 0x000fe200048070ff */
[----:B------:R-:W-:Y:S01]  /*e550*/  FADD R4, R4, R92 ;  /* 0x0000005c04047221 */ /* 0x000fe20000000000 */
[----:B------:R-:W-:Y:S01]  /*e560*/  PRMT R2, R57, 0x7604, R148 ;  /* 0x0000760439027816 */ /* 0x000fe20000000094 */
[----:B------:R-:W-:Y:S01]  /*e570*/  FADD R57, R90, R94 ;  /* 0x0000005e5a397221 */ /* 0x000fe20000000000 */
[----:B------:R-:W-:Y:S01]  /*e580*/  F2FP.SATFINITE.E4M3.F32.PACK_AB_MERGE_C R115, RZ, R115, RZ ;  /* 0x00000073ff73723e */ /* 0x000fe200048070ff */
[----:B------:R-:W-:Y:S01]  /*e590*/  IMAD.U32 R134, R134, 0x10000, RZ ;  /* 0x0001000086867824 */ /* 0x000fe200078e00ff */
[----:B------:R-:W-:-:S02]  /*e5a0*/  F2FP.SATFINITE.E4M3.F32.PACK_AB_MERGE_C R144, RZ, R144, RZ ;  /* 0x00000090ff90723e */ /* 0x000fc400048070ff */
[----:B------:R-:W-:Y:S02]  /*e5b0*/  F2FP.SATFINITE.E4M3.F32.PACK_AB_MERGE_C R145, RZ, R145, RZ ;  /* 0x00000091ff91723e */ /* 0x000fe400048070ff */
[----:B------:R-:W-:Y:S02]  /*e5c0*/  LOP3.LUT R32, R32, 0xff0000, R61, 0xf8, !PT ;  /* 0x00ff000020207812 */ /* 0x000fe400078ef83d */
[----:B------:R-:W-:Y:S02]  /*e5d0*/  LOP3.LUT R29, R29, 0xff0000, R88, 0xf8, !PT ;  /* 0x00ff00001d1d7812 */ /* 0x000fe400078ef858 */
[----:B------:R-:W-:Y:S02]  /*e5e0*/  LOP3.LUT R3, R3, 0xff0000, R118, 0xf8, !PT ;  /* 0x00ff000003037812 */ /* 0x000fe400078ef876 */
[----:B------:R-:W-:Y:S01]  /*e5f0*/  LOP3.LUT R15, R18, R15, RZ, 0xfc, !PT ;  /* 0x0000000f120f7212 */ /* 0x000fe200078efcff */
[----:B------:R-:W-:Y:S01]  /*e600*/  IMAD.SHL.U32 R18, R79, 0x1000000, RZ ;  /* 0x010000004f127824 */ /* 0x000fe200078e00ff */
[----:B------:R-:W-:Y:S01]  /*e610*/  LOP3.LUT R135, R135, 0xffff, RZ, 0xc0, !PT ;  /* 0x0000ffff87877812 */ /* 0x000fe200078ec0ff */
[----:B------:R-:W-:Y:S01]  /*e620*/  IMAD.SHL.U32 R9, R9, 0x1000000, RZ ;  /* 0x0100000009097824 */ /* 0x000fe200078e00ff */
[----:B------:R-:W-:Y:S01]  /*e630*/  LOP3.LUT R27, R27, 0xffff, RZ, 0xc0, !PT ;  /* 0x0000ffff1b1b7812 */ /* 0x000fe200078ec0ff */
[----:B------:R-:W-:Y:S01]  /*e640*/  IMAD.U32 R61, R106, 0x10000, RZ ;  /* 0x000100006a3d7824 */ /* 0x000fe200078e00ff */
[----:B------:R-:W-:Y:S01]  /*e650*/  PRMT R41, R52, 0x7604, R41 ;  /* 0x0000760434297816 */ /* 0x000fe20000000029 */
[----:B------:R-:W-:Y:S01]  /*e660*/  IMAD.U32 R110, R110, 0x10000, RZ ;  /* 0x000100006e6e7824 */ /* 0x000fe200078e00ff */
[----:B------:R-:W-:Y:S01]  /*e670*/  LOP3.LUT R23, R23, 0xff0000, R78, 0xf8, !PT ;  /* 0x00ff000017177812 */ /* 0x000fe200078ef84e */
[----:B------:R-:W-:Y:S01]  /*e680*/  FMUL R100, R100, R73 ;  /* 0x0000004964647220 */ /* 0x000fe20000400000 */
[----:B------:R-:W-:-:S02]  /*e690*/  F2FP.SATFINITE.E4M3.F32.PACK_AB_MERGE_C R146, RZ, R146, RZ ;  /* 0x00000092ff92723e */ /* 0x000fc400048070ff */
[----:B------:R-:W-:Y:S02]  /*e6a0*/  LOP3.LUT R107, R107, 0xffff, RZ, 0xc0, !PT ;  /* 0x0000ffff6b6b7812 */ /* 0x000fe400078ec0ff */
[----:B------:R-:W-:Y:S02]  /*e6b0*/  LOP3.LUT R111, R111, 0xffff, RZ, 0xc0, !PT ;  /* 0x0000ffff6f6f7812 */ /* 0x000fe400078ec0ff */
[----:B------:R-:W-:Y:S01]  /*e6c0*/  F2FP.SATFINITE.E4M3.F32.PACK_AB_MERGE_C R147, RZ, R147, RZ ;  /* 0x00000093ff93723e */ /* 0x000fe200048070ff */
[----:B------:R-:W-:Y:S01]  /*e6d0*/  FADD R4, R4, R57 ;  /* 0x0000003904047221 */ /* 0x000fe20000000000 */
[----:B------:R-:W-:Y:S01]  /*e6e0*/  LOP3.LUT R2, R2, 0xff0000, R65, 0xf8, !PT ;  /* 0x00ff000002027812 */ /* 0x000fe200078ef841 */
[----:B------:R-:W-:Y:S01]  /*e6f0*/  FMUL R204, R204, R73 ;  /* 0x00000049cccc7220 */ /* 0x000fe20000400000 */
[----:B------:R-:W-:Y:S02]  /*e700*/  F2FP.SATFINITE.E4M3.F32.PACK_AB_MERGE_C R77, RZ, R77, RZ ;  /* 0x0000004dff4d723e */ /* 0x000fe400048070ff */
[----:B------:R-:W-:Y:S01]  /*e710*/  LOP3.LUT R115, R115, 0xffff, RZ, 0xc0, !PT ;  /* 0x0000ffff73737812 */ /* 0x000fe200078ec0ff */
[----:B-1----:R-:W-:Y:S01]  /*e720*/  IMAD.SHL.U32 R153, R153, 0x4, RZ ;  /* 0x0000000499997824 */ /* 0x002fe200078e00ff */
[----:B------:R-:W-:Y:S01]  /*e730*/  LOP3.LUT R49, R144, 0xff, RZ, 0xc0, !PT ;  /* 0x000000ff90317812 */ /* 0x000fe200078ec0ff */
[----:B------:R-:W-:Y:S01]  /*e740*/  STL [R1+0x164], R207 ;  /* 0x000164cf01007387 */ /* 0x000fe20000100800 */
[----:B------:R-:W-:Y:S01]  /*e750*/  LOP3.LUT R56, R145, 0xffff, RZ, 0xc0, !PT ;  /* 0x0000ffff91387812 */ /* 0x000fe200078ec0ff */
[----:B------:R-:W-:Y:S01]  /*e760*/  FMUL R203, R203, R73 ;  /* 0x00000049cbcb7220 */ /* 0x000fe20000400000 */
[----:B------:R-:W-:-:S02]  /*e770*/  F2FP.SATFINITE.E4M3.F32.PACK_AB_MERGE_C R82, RZ, R82, RZ ;  /* 0x00000052ff52723e */ /* 0x000fc400048070ff */
[----:B------:R-:W-:Y:S02]  /*e780*/  LOP3.LUT R31, R32, R31, RZ, 0xfc, !PT ;  /* 0x0000001f201f7212 */ /* 0x000fe400078efcff */
[----:B------:R-:W-:Y:S02]  /*e790*/  LOP3.LUT R8, R29, R8, RZ, 0xfc, !PT ;  /* 0x000000081d087212 */ /* 0x000fe400078efcff */
[----:B------:R-:W-:Y:S01]  /*e7a0*/  LOP3.LUT R3, R3, R22, RZ, 0xfc, !PT ;  /* 0x0000001603037212 */ /* 0x000fe200078efcff */
[----:B------:R-:W-:Y:S01]  /*e7b0*/  IMAD.SHL.U32 R22, R135, 0x1000000, RZ ;  /* 0x0100000087167824 */ /* 0x000fe200078e00ff */
[----:B------:R-:W-:Y:S01]  /*e7c0*/  F2FP.SATFINITE.E4M3.F32.PACK_AB_MERGE_C R84, RZ, R84, RZ ;  /* 0x00000054ff54723e */ /* 0x000fe200048070ff */
[----:B------:R-:W-:Y:S01]  /*e7d0*/  STL [R1+0x170], R206 ;  /* 0x000170ce01007387 */ /* 0x000fe20000100800 */
[----:B------:R-:W-:Y:S01]  /*e7e0*/  LOP3.LUT R41, R41, 0xff0000, R134, 0xf8, !PT ;  /* 0x00ff000029297812 */ /* 0x000fe200078ef886 */
[----:B------:R-:W-:Y:S01]  /*e7f0*/  IMAD.SHL.U32 R27, R27, 0x1000000, RZ ;  /* 0x010000001b1b7824 */ /* 0x000fe200078e00ff */
[----:B------:R-:W-:Y:S01]  /*e800*/  LOP3.LUT R23, R23, R18, RZ, 0xfc, !PT ;  /* 0x0000001217177212 */ /* 0x000fe200078efcff */
[----:B------:R-:W-:Y:S01]  /*e810*/  FMUL R202, R202, R73 ;  /* 0x00000049caca7220 */ /* 0x000fe20000400000 */
[----:B------:R-:W-:Y:S01]  /*e820*/  LOP3.LUT R147, R147, 0xffff, RZ, 0xc0, !PT ;  /* 0x0000ffff93937812 */ /* 0x000fe200078ec0ff */
[----:B------:R-:W-:Y:S01]  /*e830*/  STL [R1+0x174], R205 ;  /* 0x000174cd01007387 */ /* 0x000fe20000100800 */
[----:B------:R-:W-:Y:S01]  /*e840*/  IMAD.U32 R146, R146, 0x10000, RZ ;  /* 0x0001000092927824 */ /* 0x000fe200078e00ff */
[----:B------:R-:W-:Y:S01]  /*e850*/  LOP3.LUT R77, R77, 0xffff, RZ, 0xc0, !PT ;  /* 0x0000ffff4d4d7812 */ /* 0x000fe200078ec0ff */
[----:B------:R-:W-:Y:S01]  /*e860*/  IMAD.SHL.U32 R107, R107, 0x1000000, RZ ;  /* 0x010000006b6b7824 */ /* 0x000fe200078e00ff */
[----:B------:R-:W-:Y:S01]  /*e870*/  LOP3.LUT R9, R2, R9, RZ, 0xfc, !PT ;  /* 0x0000000902097212 */ /* 0x000fe200078efcff */
[----:B------:R-:W-:-:S02]  /*e880*/  IMAD.SHL.U32 R18, R111, 0x1000000, RZ ;  /* 0x010000006f127824 */ /* 0x000fc400078e00ff */
[-C--:B------:R-:W-:Y:S01]  /*e890*/  FMUL R201, R201, R73.reuse ;  /* 0x00000049c9c97220 */ /* 0x080fe20000400000 */
[----:B------:R-:W-:Y:S01]  /*e8a0*/  PRMT R49, R56, 0x7604, R49 ;  /* 0x0000760438317816 */ /* 0x000fe20000000031 */
[----:B------:R-:W-:Y:S01]  /*e8b0*/  IMAD.SHL.U32 R115, R115, 0x1000000, RZ ;  /* 0x0100000073737824 */ /* 0x000fe200078e00ff */
[----:B------:R-:W-:Y:S01]  /*e8c0*/  F2FP.SATFINITE.E4M3.F32.PACK_AB_MERGE_C R50, RZ, R50, RZ ;  /* 0x00000032ff32723e */ /* 0x000fe200048070ff */
[----:B------:R-:W-:Y:S01]  /*e8d0*/  FADD R2, R4, R91 ;  /* 0x0000005b04027221 */ /* 0x000fe20000000000 */
[----:B------:R-:W-:Y:S01]  /*e8e0*/  LOP3.LUT R40, R40, 0xff0000, R61, 0xf8, !PT ;  /* 0x00ff000028287812 */ /* 0x000fe200078ef83d */
[----:B------:R-:W-:Y:S01]  /*e8f0*/  STL [R1+0x8], R100 ;  /* 0x0000086401007387 */ /* 0x000fe20000100800 */
[----:B------:R-:W-:Y:S01]  /*e900*/  LOP3.LUT R37, R37, 0xff0000, R110, 0xf8, !PT ;  /* 0x00ff000025257812 */ /* 0x000fe200078ef86e */
[----:B------:R-:W-:Y:S01]  /*e910*/  FMUL R200, R200, R73 ;  /* 0x00000049c8c87220 */ /* 0x000fe20000400000 */
[----:B------:R-:W-:Y:S01]  /*e920*/  F2FP.SATFINITE.E4M3.F32.PACK_AB_MERGE_C R51, RZ, R51, RZ ;  /* 0x00000033ff33723e */ /* 0x000fe200048070ff */
[----:B------:R-:W-:Y:S01]  /*e930*/  IMAD.MOV.U32 R4, RZ, RZ, 0x3021 ;  /* 0x00003021ff047424 */ /* 0x000fe200078e00ff */
[----:B------:R-:W-:Y:S01]  /*e940*/  LOP3.LUT R82, R82, 0xffff, RZ, 0xc0, !PT ;  /* 0x0000ffff52527812 */ /* 0x000fe200078ec0ff */
[----:B------:R-:W-:Y:S01]  /*e950*/  STL [R1+0xc], R204 ;  /* 0x00000ccc01007387 */ /* 0x000fe20000100800 */
[----:B------:R-:W-:Y:S01]  /*e960*/  SEL R38, R8, R31, P1 ;  /* 0x0000001f08267207 */ /* 0x000fe20000800000 */
[-C--:B------:R-:W-:Y:S01]  /*e970*/  FMUL R199, R199, R73.reuse ;  /* 0x00000049c7c77220 */ /* 0x080fe20000400000 */
[----:B------:R-:W-:Y:S01]  /*e980*/  LOP3.LUT R84, R84, 0xffff, RZ, 0xc0, !PT ;  /* 0x0000ffff54547812 */ /* 0x000fe200078ec0ff */
[----:B------:R-:W-:Y:S01]  /*e990*/  STL [R1+0x18], R203 ;  /* 0x000018cb01007387 */ /* 0x000fe20000100800 */
[----:B------:R-:W-:Y:S01]  /*e9a0*/  SEL R31, R31, R8, P1 ;  /* 0x000000081f1f7207 */ /* 0x000fe20000800000 */
[----:B------:R-:W-:Y:S01]  /*e9b0*/  IMAD.MOV.U32 R8, RZ, RZ, 0x2130 ;  /* 0x00002130ff087424 */ /* 0x000fe200078e00ff */
[----:B------:R-:W-:Y:S01]  /*e9c0*/  LOP3.LUT R153, R153, 0xc, RZ, 0xc0, !PT ;  /* 0x0000000c99997812 */ /* 0x000fe200078ec0ff */
[----:B------:R-:W-:Y:S01]  /*e9d0*/  FMUL R198, R198, R73 ;  /* 0x00000049c6c67220 */ /* 0x000fe20000400000 */
[----:B------:R-:W-:Y:S01]  /*e9e0*/  LOP3.LUT R41, R41, R22, RZ, 0xfc, !PT ;  /* 0x0000001629297212 */ /* 0x000fe200078efcff */
[----:B------:R-:W-:Y:S01]  /*e9f0*/  IMAD.SHL.U32 R22, R147, 0x1000000, RZ ;  /* 0x0100000093167824 */ /* 0x000fe200078e00ff */
[----:B------:R-:W-:Y:S01]  /*ea00*/  LOP3.LUT R98, R98, R27, RZ, 0xfc, !PT ;  /* 0x0000001b62627212 */ /* 0x000fe200078efcff */
[----:B------:R-:W-:Y:S01]  /*ea10*/  STL [R1+0x1c], R202 ;  /* 0x00001cca01007387 */ /* 0x000fe20000100800 */
[----:B------:R-:W-:Y:S01]  /*ea20*/  FMUL R197, R197, R73 ;  /* 0x00000049c5c57220 */ /* 0x000fe20000400000 */
[----:B------:R-:W-:Y:S01]  /*ea30*/  LOP3.LUT R49, R49, 0xff0000, R146, 0xf8, !PT ;  /* 0x00ff000031317812 */ /* 0x000fe200078ef892 */
[----:B------:R-:W-:Y:S01]  /*ea40*/  IMAD.SHL.U32 R27, R77, 0x1000000, RZ ;  /* 0x010000004d1b7824 */ /* 0x000fe200078e00ff */
[----:B------:R-:W-:Y:S01]  /*ea50*/  LOP3.LUT R51, R51, 0xffff, RZ, 0xc0, !PT ;  /* 0x0000ffff33337812 */ /* 0x000fe200078ec0ff */
[----:B------:R-:W-:Y:S01]  /*ea60*/  STL [R1+0x28], R201 ;  /* 0x000028c901007387 */ /* 0x000fe20000100800 */
[----:B------:R-:W-:Y:S01]  /*ea70*/  LOP3.LUT R40, R40, R107, RZ, 0xfc, !PT ;  /* 0x0000006b28287212 */ /* 0x000fe200078efcff */
[----:B------:R-:W-:Y:S01]  /*ea80*/  FMUL R196, R196, R73 ;  /* 0x00000049c4c47220 */ /* 0x000fe20000400000 */
[----:B------:R-:W-:Y:S01]  /*ea90*/  LOP3.LUT R37, R37, R18, RZ, 0xfc, !PT ;  /* 0x0000001225257212 */ /* 0x000fe200078efcff */
[----:B------:R-:W-:Y:S01]  /*eaa0*/  IMAD.U32 R50, R50, 0x10000, RZ ;  /* 0x0001000032327824 */ /* 0x000fe200078e00ff */
[----:B------:R-:W-:Y:S01]  /*eab0*/  LOP3.LUT R36, R36, R115, RZ, 0xfc, !PT ;  /* 0x0000007324247212 */ /* 0x000fe200078efcff */
[----:B------:R-:W-:Y:S01]  /*eac0*/  IMAD.SHL.U32 R82, R82, 0x1000000, RZ ;  /* 0x0100000052527824 */ /* 0x000fe200078e00ff */
[----:B------:R-:W-:Y:S01]  /*ead0*/  STL [R1+0x2c], R200 ;  /* 0x00002cc801007387 */ /* 0x000fe20000100800 */
[----:B------:R-:W-:Y:S01]  /*eae0*/  FMUL R195, R195, R73 ;  /* 0x00000049c3c37220 */ /* 0x000fe20000400000 */
[----:B------:R-:W-:Y:S01]  /*eaf0*/  IMAD.SHL.U32 R84, R84, 0x1000000, RZ ;  /* 0x0100000054547824 */ /* 0x000fe200078e00ff */
[----:B------:R-:W-:Y:S01]  /*eb00*/  SHF.R.U32.HI R4, RZ, R153, R4 ;  /* 0x00000099ff047219 */ /* 0x000fe20000011604 */
[----:B------:R-:W-:Y:S01]  /*eb10*/  STL [R1+0x38], R199 ;  /* 0x000038c701007387 */ /* 0x000fe20000100800 */
[----:B------:R-:W-:Y:S01]  /*eb20*/  FMUL R194, R194, R73 ;  /* 0x00000049c2c27220 */ /* 0x000fe20000400000 */
[----:B------:R-:W-:Y:S01]  /*eb30*/  SHF.R.U32.HI R8, RZ, R153, R8 ;  /* 0x00000099ff087219 */ /* 0x000fe20000011608 */
[-C--:B------:R-:W-:Y:S01]  /*eb40*/  FMUL R193, R193, R73.reuse ;  /* 0x00000049c1c17220 */ /* 0x080fe20000400000 */
[----:B------:R-:W-:Y:S01]  /*eb50*/  STL [R1+0x3c], R198 ;  /* 0x00003cc601007387 */ /* 0x000fe20000100800 */
[----:B------:R-:W-:Y:S01]  /*eb60*/  LOP3.LUT R22, R49, R22, RZ, 0xfc, !PT ;  /* 0x0000001631167212 */ /* 0x000fe200078efcff */
[----:B------:R-:W-:Y:S01]  /*eb70*/  FMUL R192, R192, R73 ;  /* 0x00000049c0c07220 */ /* 0x000fe20000400000 */
[----:B------:R-:W-:Y:S01]  /*eb80*/  SEL R30, R10, R13, P1 ;  /* 0x0000000d0a1e7207 */ /* 0x000fe20000800000 */
[----:B------:R-:W-:Y:S01]  /*eb90*/  STL [R1+0x48], R197 ;  /* 0x000048c501007387 */ /* 0x000fe20000100800 */
[----:B------:R-:W-:Y:S01]  /*eba0*/  SEL R42, R37, R40, P1 ;  /* 0x00000028252a7207 */ /* 0x000fe20000800000 */
[----:B------:R-:W-:Y:S01]  /*ebb0*/  IMAD.SHL.U32 R34, R51, 0x1000000, RZ ;  /* 0x0100000033227824 */ /* 0x000fe200078e00ff */
[----:B------:R-:W-:Y:S01]  /*ebc0*/  SEL R39, R40, R37, P1 ;  /* 0x0000002528277207 */ /* 0x000fe20000800000 */
[----:B------:R-:W-:Y:S01]  /*ebd0*/  STL [R1+0x4c], R196 ;  /* 0x00004cc401007387 */ /* 0x000fe20000100800 */
[----:B------:R-:W-:Y:S01]  /*ebe0*/  F2FP.SATFINITE.E4M3.F32.PACK_AB_MERGE_C R120, RZ, R120, RZ ;  /* 0x00000078ff78723e */ /* 0x000fe200048070ff */
[----:B------:R-:W-:Y:S01]  /*ebf0*/  FMUL R191, R191, R73 ;  /* 0x00000049bfbf7220 */ /* 0x000fe20000400000 */
[----:B------:R-:W-:Y:S01]  /*ec00*/  F2FP.SATFINITE.E4M3.F32.PACK_AB_MERGE_C R121, RZ, R121, RZ ;  /* 0x00000079ff79723e */ /* 0x000fe200048070ff */
[----:B------:R-:W-:Y:S01]  /*ec10*/  STL [R1+0x58], R195 ;  /* 0x000058c301007387 */ /* 0x000fe20000100800 */
[----:B------:R-:W-:Y:S01]  /*ec20*/  LOP3.LUT R27, R24, R27, RZ, 0xfc, !PT ;  /* 0x0000001b181b7212 */ /* 0x000fe200078efcff */
[----:B------:R-:W-:Y:S01]  /*ec30*/  FMUL R190, R190, R73 ;  /* 0x00000049bebe7220 */ /* 0x000fe20000400000 */
[----:B------:R-:W-:-:S02]  /*ec40*/  SEL R13, R13, R10, P1 ;  /* 0x0000000a0d0d7207 */ /* 0x000fc40000800000 */
[----:B------:R-:W-:Y:S02]  /*ec50*/  SEL R40, R3, R36, P1 ;  /* 0x0000002403287207 */ /* 0x000fe40000800000 */
[----:B------:R-:W-:Y:S01]  /*ec60*/  SEL R49, R36, R3, P1 ;  /* 0x0000000324317207 */ /* 0x000fe20000800000 */
[----:B------:R-:W-:Y:S01]  /*ec70*/  STL [R1+0x5c], R194 ;  /* 0x00005cc201007387 */ /* 0x000fe20000100800 */
[----:B------:R-:W-:Y:S01]  /*ec80*/  LOP3.LUT R21, R21, 0xff0000, R50, 0xf8, !PT ;  /* 0x00ff000015157812 */ /* 0x000fe200078ef832 */
[----:B------:R-:W-:Y:S01]  /*ec90*/  FMUL R189, R189, R73 ;  /* 0x00000049bdbd7220 */ /* 0x000fe20000400000 */
[----:B------:R-:W-:Y:S02]  /*eca0*/  LOP3.LUT R25, R25, R82, RZ, 0xfc, !PT ;  /* 0x0000005219197212 */ /* 0x000fe400078efcff */
[----:B------:R-:W-:Y:S02]  /*ecb0*/  SEL R24, R11, R98, P1 ;  /* 0x000000620b187207 */ /* 0x000fe40000800000 */
[----:B------:R-:W-:-:S02]  /*ecc0*/  SEL R10, R26, R17, P1 ;  /* 0x000000111a0a7207 */ /* 0x000fc40000800000 */
[----:B------:R-:W-:Y:S01]  /*ecd0*/  LOP3.LUT R3, R4, 0xf, RZ, 0xc0, !PT ;  /* 0x0000000f04037812 */ /* 0x000fe200078ec0ff */
[----:B------:R-:W-:Y:S01]  /*ece0*/  STL [R1+0x68], R193 ;  /* 0x000068c101007387 */ /* 0x000fe20000100800 */
[----:B------:R-:W-:Y:S01]  /*ecf0*/  F2FP.SATFINITE.E4M3.F32.PACK_AB_MERGE_C R122, RZ, R122, RZ ;  /* 0x0000007aff7a723e */ /* 0x000fe200048070ff */
[----:B------:R-:W-:Y:S01]  /*ed00*/  FMUL R188, R188, R73 ;  /* 0x00000049bcbc7220 */ /* 0x000fe20000400000 */
[----:B------:R-:W-:Y:S02]  /*ed10*/  F2FP.SATFINITE.E4M3.F32.PACK_AB_MERGE_C R126, RZ, R126, RZ ;  /* 0x0000007eff7e723e */ /* 0x000fe400048070ff */
[----:B------:R-:W-:Y:S02]  /*ed20*/  F2FP.SATFINITE.E4M3.F32.PACK_AB_MERGE_C R55, RZ, R55, RZ ;  /* 0x00000037ff37723e */ /* 0x000fe400048070ff */
[----:B------:R-:W-:Y:S02]  /*ed30*/  LOP3.LUT R84, R33, R84, RZ, 0xfc, !PT ;  /* 0x0000005421547212 */ /* 0x000fe400078efcff */
[----:B------:R-:W-:-:S02]  /*ed40*/  F2FP.SATFINITE.E4M3.F32.PACK_AB_MERGE_C R127, RZ, R127, RZ ;  /* 0x0000007fff7f723e */ /* 0x000fc400048070ff */
[----:B------:R-:W-:Y:S02]  /*ed50*/  SEL R11, R98, R11, P1 ;  /* 0x0000000b620b7207 */ /* 0x000fe40000800000 */
[----:B------:R-:W-:Y:S02]  /*ed60*/  SEL R17, R17, R26, P1 ;  /* 0x0000001a11117207 */ /* 0x000fe40000800000 */
[----:B------:R-:W-:Y:S01]  /*ed70*/  LOP3.LUT R4, R8, 0xf, RZ, 0xc0, !PT ;  /* 0x0000000f08047812 */ /* 0x000fe200078ec0ff */
[----:B------:R-:W-:Y:S01]  /*ed80*/  STL [R1+0x6c], R192 ;  /* 0x00006cc001007387 */ /* 0x000fe20000100800 */
[----:B------:R-:W-:Y:S01]  /*ed90*/  F2FP.SATFINITE.E4M3.F32.PACK_AB_MERGE_C R66, RZ, R66, RZ ;  /* 0x00000042ff42723e */ /* 0x000fe200048070ff */
[-C--:B------:R-:W-:Y:S01]  /*eda0*/  FMUL R187, R187, R73.reuse ;  /* 0x00000049bbbb7220 */ /* 0x080fe20000400000 */
[----:B------:R-:W-:Y:S01]  /*edb0*/  LOP3.LUT R48, R120, 0xff, RZ, 0xc0, !PT ;  /* 0x000000ff78307812 */ /* 0x000fe200078ec0ff */
[----:B------:R-:W-:Y:S01]  /*edc0*/  STL [R1+0x78], R191 ;  /* 0x000078bf01007387 */ /* 0x000fe20000100800 */
[----:B------:R-:W-:Y:S01]  /*edd0*/  LOP3.LUT R121, R121, 0xffff, RZ, 0xc0, !PT ;  /* 0x0000ffff79797812 */ /* 0x000fe200078ec0ff */
[----:B------:R-:W-:Y:S01]  /*ede0*/  FMUL R186, R186, R73 ;  /* 0x00000049baba7220 */ /* 0x000fe20000400000 */
[----:B------:R-:W-:Y:S01]  /*edf0*/  F2FP.SATFINITE.E4M3.F32.PACK_AB_MERGE_C R59, RZ, R59, RZ ;  /* 0x0000003bff3b723e */ /* 0x000fe200048070ff */
[----:B------:R-:W-:Y:S01]  /*ee00*/  STL [R1+0x7c], R190 ;  /* 0x00007cbe01007387 */ /* 0x000fe20000100800 */
[----:B------:R-:W-:Y:S01]  /*ee10*/  LOP3.LUT R21, R21, R34, RZ, 0xfc, !PT ;  /* 0x0000002215157212 */ /* 0x000fe200078efcff */
[----:B------:R-:W-:Y:S01]  /*ee20*/  FMUL R185, R185, R73 ;  /* 0x00000049b9b97220 */ /* 0x000fe20000400000 */
[----:B------:R-:W-:Y:S01]  /*ee30*/  F2FP.SATFINITE.E4M3.F32.PACK_AB_MERGE_C R140, RZ, R140, RZ ;  /* 0x0000008cff8c723e */ /* 0x000fe200048070ff */
[----:B------:R-:W-:Y:S01]  /*ee40*/  IMAD.U32 R61, R122, 0x10000, RZ ;  /* 0x000100007a3d7824 */ /* 0x000fe200078e00ff */
[----:B------:R-:W-:Y:S01]  /*ee50*/  F2FP.SATFINITE.E4M3.F32.PACK_AB_MERGE_C R141, RZ, R141, RZ ;  /* 0x0000008dff8d723e */ /* 0x000fe200048070ff */
[----:B------:R-:W-:Y:S01]  /*ee60*/  IMAD.U32 R126, R126, 0x10000, RZ ;  /* 0x000100007e7e7824 */ /* 0x000fe200078e00ff */
[----:B------:R-:W-:Y:S01]  /*ee70*/  LOP3.LUT R55, R55, 0xffff, RZ, 0xc0, !PT ;  /* 0x0000ffff37377812 */ /* 0x000fe200078ec0ff */
[----:B------:R-:W-:Y:S01]  /*ee80*/  STL [R1+0x88], R189 ;  /* 0x000088bd01007387 */ /* 0x000fe20000100800 */
[----:B------:R-:W-:Y:S01]  /*ee90*/  F2FP.SATFINITE.E4M3.F32.PACK_AB_MERGE_C R67, RZ, R67, RZ ;  /* 0x00000043ff43723e */ /* 0x000fe200048070ff */
[----:B------:R-:W-:Y:S01]  /*eea0*/  FMUL R184, R184, R73 ;  /* 0x00000049b8b87220 */ /* 0x000fe20000400000 */
[----:B------:R-:W-:Y:S01]  /*eeb0*/  LOP3.LUT R127, R127, 0xffff, RZ, 0xc0, !PT ;  /* 0x0000ffff7f7f7812 */ /* 0x000fe200078ec0ff */
[----:B------:R-:W-:Y:S01]  /*eec0*/  SHFL.IDX PT, R8, R11, R4, 0x1c1f ;  /* 0x001c1f040b087589 */ /* 0x000fe200000e0000 */
[----:B------:R-:W-:-:S02]  /*eed0*/  SEL R34, R84, R25, P1 ;  /* 0x0000001954227207 */ /* 0x000fc40000800000 */
[----:B------:R-:W-:Y:S01]  /*eee0*/  SEL R35, R25, R84, P1 ;  /* 0x0000005419237207 */ /* 0x000fe20000800000 */
[----:B------:R-:W-:Y:S01]  /*eef0*/  SHFL.IDX PT, R30, R30, R3, 0x1c1f ;  /* 0x001c1f031e1e7589 */ /* 0x000fe200000e0000 */
[----:B------:R-:W-:Y:S01]  /*ef00*/  F2FP.SATFINITE.E4M3.F32.PACK_AB_MERGE_C R131, RZ, R131, RZ ;  /* 0x00000083ff83723e */ /* 0x000fe200048070ff */
[----:B------:R-:W-:Y:S01]  /*ef10*/  IMAD.U32 R69, R66, 0x10000, RZ ;  /* 0x0001000042457824 */ /* 0x000fe200078e00ff */
[----:B------:R-:W-:Y:S01]  /*ef20*/  PRMT R48, R121, 0x7604, R48 ;  /* 0x0000760479307816 */ /* 0x000fe20000000030 */
[----:B------:R-:W1:Y:S01]  /*ef30*/  SHFL.IDX PT, R25, R24, R3, 0x1c1f ;  /* 0x001c1f0318197589 */ /* 0x000e6200000e0000 */
[----:B------:R-:W-:Y:S01]  /*ef40*/  F2FP.SATFINITE.E4M3.F32.PACK_AB_MERGE_C R138, RZ, R138, RZ ;  /* 0x0000008aff8a723e */ /* 0x000fe200048070ff */
[-C--:B------:R-:W-:Y:S01]  /*ef50*/  FMUL R179, R179, R73.reuse ;  /* 0x00000049b3b37220 */ /* 0x080fe20000400000 */
[----:B------:R-:W-:Y:S01]  /*ef60*/  F2FP.SATFINITE.E4M3.F32.PACK_AB_MERGE_C R142, RZ, R142, RZ ;  /* 0x0000008eff8e723e */ /* 0x000fe200048070ff */
[----:B------:R-:W2:Y:S01]  /*ef70*/  SHFL.IDX PT, R13, R13, R4, 0x1c1f ;  /* 0x001c1f040d0d7589 */ /* 0x000ea200000e0000 */
[----:B------:R-:W-:Y:S01]  /*ef80*/  LOP3.LUT R59, R59, 0xffff, RZ, 0xc0, !PT ;  /* 0x0000ffff3b3b7812 */ /* 0x000fe200078ec0ff */
[----:B------:R-:W-:Y:S01]  /*ef90*/  FMUL R178, R178, R73 ;  /* 0x00000049b2b27220 */ /* 0x000fe20000400000 */
[----:B------:R-:W-:Y:S01]  /*efa0*/  F2FP.SATFINITE.E4M3.F32.PACK_AB_MERGE_C R75, RZ, R75, RZ ;  /* 0x0000004bff4b723e */ /* 0x000fe200048070ff */
[----:B------:R-:W-:Y:S01]  /*efb0*/  STL [R1+0x8c], R188 ;  /* 0x00008cbc01007387 */ /* 0x000fe20000100800 */
[----:B------:R-:W-:-:S02]  /*efc0*/  F2FP.SATFINITE.E4M3.F32.PACK_AB_MERGE_C R139, RZ, R139, RZ ;  /* 0x0000008bff8b723e */ /* 0x000fc400048070ff */
[----:B------:R-:W-:Y:S01]  /*efd0*/  F2FP.SATFINITE.E4M3.F32.PACK_AB_MERGE_C R143, RZ, R143, RZ ;  /* 0x0000008fff8f723e */ /* 0x000fe200048070ff */
[----:B------:R-:W-:Y:S01]  /*efe0*/  SHFL.IDX PT, R10, R10, R3, 0x1c1f ;  /* 0x001c1f030a0a7589 */ /* 0x000fe200000e0000 */
[----:B------:R-:W-:Y:S01]  /*eff0*/  F2FP.SATFINITE.E4M3.F32.PACK_AB_MERGE_C R80, RZ, R80, RZ ;  /* 0x00000050ff50723e */ /* 0x000fe200048070ff */
[----:B------:R-:W-:Y:S01]  /*f000*/  FMUL R177, R177, R73 ;  /* 0x00000049b1b17220 */ /* 0x000fe20000400000 */
[----:B------:R-:W-:Y:S01]  /*f010*/  F2FP.SATFINITE.E4M3.F32.PACK_AB_MERGE_C R87, RZ, R87, RZ ;  /* 0x00000057ff57723e */ /* 0x000fe200048070ff */
[----:B------:R-:W3:Y:S01]  /*f020*/  SHFL.IDX PT, R17, R17, R4, 0x1c1f ;  /* 0x001c1f0411117589 */ /* 0x000ee200000e0000 */
[----:B------:R-:W-:Y:S01]  /*f030*/  F2FP.SATFINITE.E4M3.F32.PACK_AB_MERGE_C R123, RZ, R123, RZ ;  /* 0x0000007bff7b723e */ /* 0x000fe200048070ff */
[----:B------:R-:W-:Y:S01]  /*f040*/  IMAD.SHL.U32 R55, R55, 0x1000000, RZ ;  /* 0x0100000037377824 */ /* 0x000fe200078e00ff */
[----:B------:R-:W-:Y:S01]  /*f050*/  LOP3.LUT R52, R140, 0xff, RZ, 0xc0, !PT ;  /* 0x000000ff8c347812 */ /* 0x000fe200078ec0ff */
[----:B------:R-:W-:Y:S01]  /*f060*/  STL [R1+0x98], R187 ;  /* 0x000098bb01007387 */ /* 0x000fe20000100800 */
[----:B------:R-:W-:Y:S01]  /*f070*/  LOP3.LUT R141, R141, 0xffff, RZ, 0xc0, !PT ;  /* 0x0000ffff8d8d7812 */ /* 0x000fe200078ec0ff */
[----:B------:R-:W-:Y:S01]  /*f080*/  IMAD.SHL.U32 R18, R127, 0x1000000, RZ ;  /* 0x010000007f127824 */ /* 0x000fe200078e00ff */
[----:B------:R-:W-:Y:S01]  /*f090*/  LOP3.LUT R67, R67, 0xffff, RZ, 0xc0, !PT ;  /* 0x0000ffff43437812 */ /* 0x000fe200078ec0ff */
[----:B------:R-:W-:Y:S01]  /*f0a0*/  STL [R1+0x9c], R186 ;  /* 0x00009cba01007387 */ /* 0x000fe20000100800 */
[----:B------:R-:W-:Y:S01]  /*f0b0*/  LOP3.LUT R131, R131, 0xffff, RZ, 0xc0, !PT ;  /* 0x0000ffff83837812 */ /* 0x000fe200078ec0ff */
[-C--:B------:R-:W-:Y:S01]  /*f0c0*/  FMUL R176, R176, R73.reuse ;  /* 0x00000049b0b07220 */ /* 0x080fe20000400000 */
[----:B------:R-:W-:Y:S01]  /*f0d0*/  LOP3.LUT R48, R48, 0xff0000, R61, 0xf8, !PT ;  /* 0x00ff000030307812 */ /* 0x000fe200078ef83d */
[----:B------:R-:W-:Y:S01]  /*f0e0*/  STL [R1+0xa8], R185 ;  /* 0x0000a8b901007387 */ /* 0x000fe20000100800 */
[----:B------:R-:W-:Y:S01]  /*f0f0*/  LOP3.LUT R45, R45, 0xff0000, R126, 0xf8, !PT ;  /* 0x00ff00002d2d7812 */ /* 0x000fe200078ef87e */
[-C--:B------:R-:W-:Y:S01]  /*f100*/  FMUL R175, R175, R73.reuse ;  /* 0x00000049afaf7220 */ /* 0x080fe20000400000 */
[----:B------:R-:W-:Y:S01]  /*f110*/  LOP3.LUT R75, R75, 0xffff, RZ, 0xc0, !PT ;  /* 0x0000ffff4b4b7812 */ /* 0x000fe200078ec0ff */
[----:B------:R-:W-:Y:S01]  /*f120*/  STL [R1+0xac], R184 ;  /* 0x0000acb801007387 */ /* 0x000fe20000100800 */
[----:B------:R-:W-:Y:S01]  /*f130*/  LOP3.LUT R139, R139, 0xffff, RZ, 0xc0, !PT ;  /* 0x0000ffff8b8b7812 */ /* 0x000fe200078ec0ff */
[----:B------:R-:W-:Y:S01]  /*f140*/  IMAD.U32 R138, R138, 0x10000, RZ ;  /* 0x000100008a8a7824 */ /* 0x000fe200078e00ff */
[----:B------:R-:W-:Y:S01]  /*f150*/  LOP3.LUT R143, R143, 0xffff, RZ, 0xc0, !PT ;  /* 0x0000ffff8f8f7812 */ /* 0x000fe200078ec0ff */
[----:B------:R-:W-:Y:S01]  /*f160*/  IMAD.U32 R61, R142, 0x10000, RZ ;  /* 0x000100008e3d7824 */ /* 0x000fe200078e00ff */
[----:B------:R-:W-:Y:S01]  /*f170*/  LOP3.LUT R16, R16, 0xff0000, R69, 0xf8, !PT ;  /* 0x00ff000010107812 */ /* 0x000fe200078ef845 */
[----:B------:R-:W-:Y:S01]  /*f180*/  IMAD.SHL.U32 R59, R59, 0x1000000, RZ ;  /* 0x010000003b3b7824 */ /* 0x000fe200078e00ff */
[----:B------:R-:W-:Y:S01]  /*f190*/  LOP3.LUT R87, R87, 0xffff, RZ, 0xc0, !PT ;  /* 0x0000ffff57577812 */ /* 0x000fe200078ec0ff */
[----:B------:R-:W-:Y:S01]  /*f1a0*/  STL [R1+0xb8], R179 ;  /* 0x0000b8b301007387 */ /* 0x000fe20000100800 */
[----:B------:R-:W-:Y:S01]  /*f1b0*/  LOP3.LUT R123, R123, 0xffff, RZ, 0xc0, !PT ;  /* 0x0000ffff7b7b7812 */ /* 0x000fe200078ec0ff */
[-C--:B------:R-:W-:Y:S01]  /*f1c0*/  FMUL R174, R174, R73.reuse ;  /* 0x00000049aeae7220 */ /* 0x080fe20000400000 */
[----:B------:R-:W-:Y:S01]  /*f1d0*/  PRMT R52, R141, 0x7604, R52 ;  /* 0x000076048d347816 */ /* 0x000fe20000000034 */
[----:B------:R-:W-:Y:S01]  /*f1e0*/  IMAD.U32 R69, R80, 0x10000, RZ ;  /* 0x0001000050457824 */ /* 0x000fe200078e00ff */
[----:B------:R-:W-:Y:S01]  /*f1f0*/  STL [R1+0xbc], R178 ;  /* 0x0000bcb201007387 */ /* 0x000fe20000100800 */
[----:B------:R-:W-:Y:S01]  /*f200*/  FMUL R173, R173, R73 ;  /* 0x00000049adad7220 */ /* 0x000fe20000400000 */
[----:B------:R-:W-:-:S02]  /*f210*/  IMAD.SHL.U32 R67, R67, 0x1000000, RZ ;  /* 0x0100000043437824 */ /* 0x000fc400078e00ff */
[----:B------:R-:W-:Y:S01]  /*f220*/  FMUL R172, R172, R73 ;  /* 0x00000049acac7220 */ /* 0x000fe20000400000 */
[----:B------:R-:W-:Y:S01]  /*f230*/  STL [R1+0xc8], R177 ;  /* 0x0000c8b101007387 */ /* 0x000fe20000100800 */
[----:B------:R-:W-:Y:S01]  /*f240*/  LOP3.LUT R14, R14, R55, RZ, 0xfc, !PT ;  /* 0x000000370e0e7212 */ /* 0x000fe200078efcff */
[----:B------:R-:W-:Y:S01]  /*f250*/  IMAD.SHL.U32 R131, R131, 0x1000000, RZ ;  /* 0x0100000083837824 */ /* 0x000fe200078e00ff */
[----:B------:R-:W-:Y:S01]  /*f260*/  LOP3.LUT R45, R45, R18, RZ, 0xfc, !PT ;  /* 0x000000122d2d7212 */ /* 0x000fe200078efcff */
[----:B------:R-:W-:Y:S01]  /*f270*/  STL [R1+0xcc], R176 ;  /* 0x0000ccb001007387 */ /* 0x000fe20000100800 */
[-C--:B------:R-:W-:Y:S01]  /*f280*/  FMUL R171, R171, R73.reuse ;  /* 0x00000049abab7220 */ /* 0x080fe20000400000 */
[----:B------:R-:W-:Y:S02]  /*f290*/  IMAD.SHL.U32 R75, R75, 0x1000000, RZ ;  /* 0x010000004b4b7824 */ /* 0x000fe400078e00ff */
[----:B------:R-:W-:Y:S01]  /*f2a0*/  FMUL R170, R170, R73 ;  /* 0x00000049aaaa7220 */ /* 0x000fe20000400000 */
[----:B------:R-:W-:Y:S01]  /*f2b0*/  IMAD.SHL.U32 R18, R139, 0x1000000, RZ ;  /* 0x010000008b127824 */ /* 0x000fe200078e00ff */
[----:B------:R-:W-:Y:S01]  /*f2c0*/  STL [R1+0xd8], R175 ;  /* 0x0000d8af01007387 */ /* 0x000fe20000100800 */
[----:B------:R-:W-:Y:S01]  /*f2d0*/  IMAD.SHL.U32 R143, R143, 0x1000000, RZ ;  /* 0x010000008f8f7824 */ /* 0x000fe200078e00ff */
[----:B------:R-:W-:Y:S01]  /*f2e0*/  LOP3.LUT R53, R53, 0xff0000, R138, 0xf8, !PT ;  /* 0x00ff000035357812 */ /* 0x000fe200078ef88a */
[----:B------:R-:W-:Y:S01]  /*f2f0*/  IMAD.SHL.U32 R87, R87, 0x1000000, RZ ;  /* 0x0100000057577824 */ /* 0x000fe200078e00ff */
[----:B------:R-:W-:Y:S01]  /*f300*/  LOP3.LUT R52, R52, 0xff0000, R61, 0xf8, !PT ;  /* 0x00ff000034347812 */ /* 0x000fe200078ef83d */
[----:B------:R-:W-:Y:S01]  /*f310*/  IMAD.SHL.U32 R123, R123, 0x1000000, RZ ;  /* 0x010000007b7b7824 */ /* 0x000fe200078e00ff */
[----:B------:R-:W-:Y:S01]  /*f320*/  LOP3.LUT R12, R12, R59, RZ, 0xfc, !PT ;  /* 0x0000003b0c0c7212 */ /* 0x000fe200078efcff */
[----:B------:R-:W-:Y:S01]  /*f330*/  STL [R1+0xdc], R174 ;  /* 0x0000dcae01007387 */ /* 0x000fe20000100800 */
[-C--:B------:R-:W-:Y:S01]  /*f340*/  FMUL R169, R169, R73.reuse ;  /* 0x00000049a9a97220 */ /* 0x080fe20000400000 */
[----:B------:R-:W-:Y:S01]  /*f350*/  LOP3.LUT R28, R28, 0xff0000, R69, 0xf8, !PT ;  /* 0x00ff00001c1c7812 */ /* 0x000fe200078ef845 */
[----:B------:R-:W-:Y:S01]  /*f360*/  FMUL R168, R168, R73 ;  /* 0x00000049a8a87220 */ /* 0x000fe20000400000 */
[----:B------:R-:W-:Y:S01]  /*f370*/  STL [R1+0xe8], R173 ;  /* 0x0000e8ad01007387 */ /* 0x000fe20000100800 */
[----:B------:R-:W-:Y:S01]  /*f380*/  LOP3.LUT R16, R16, R67, RZ, 0xfc, !PT ;  /* 0x0000004310107212 */ /* 0x000fe200078efcff */
[----:B------:R-:W-:Y:S01]  /*f390*/  FMUL R167, R167, R73 ;  /* 0x00000049a7a77220 */ /* 0x000fe20000400000 */
[----:B------:R-:W-:Y:S01]  /*f3a0*/  SEL R32, R14, R21, P1 ;  /* 0x000000150e207207 */ /* 0x000fe20000800000 */
[----:B------:R-:W-:Y:S01]  /*f3b0*/  STL [R1+0xec], R172 ;  /* 0x0000ecac01007387 */ /* 0x000fe20000100800 */
[----:B------:R-:W-:Y:S01]  /*f3c0*/  LOP3.LUT R44, R44, R131, RZ, 0xfc, !PT ;  /* 0x000000832c2c7212 */ /* 0x000fe200078efcff */
[----:B------:R-:W-:Y:S01]  /*f3d0*/  FMUL R166, R166, R73 ;  /* 0x00000049a6a67220 */ /* 0x000fe20000400000 */
[----:B------:R-:W-:Y:S01]  /*f3e0*/  SEL R21, R21, R14, P1 ;  /* 0x0000000e15157207 */ /* 0x000fe20000800000 */
[----:B------:R-:W-:Y:S01]  /*f3f0*/  STL [R1+0xf8], R171 ;  /* 0x0000f8ab01007387 */ /* 0x000fe20000100800 */
[----:B------:R-:W-:Y:S01]  /*f400*/  LOP3.LUT R20, R20, R75, RZ, 0xfc, !PT ;  /* 0x0000004b14147212 */ /* 0x000fe200078efcff */
[----:B------:R-:W-:Y:S01]  /*f410*/  FMUL R165, R165, R73 ;  /* 0x00000049a5a57220 */ /* 0x000fe20000400000 */
[----:B------:R-:W-:Y:S01]  /*f420*/  LOP3.LUT R18, R53, R18, RZ, 0xfc, !PT ;  /* 0x0000001235127212 */ /* 0x000fe200078efcff */
        /* <DEDUP_REMOVED lines=9> */
[----:B------:R-:W-:Y:S01]  /*f4c0*/  SEL R15, R12, R15, P1 ;  /* 0x0000000f0c0f7207 */ /* 0x000fe20000800000 */
[----:B------:R-:W-:Y:S01]  /*f4d0*/  FMUL R162, R162, R73 ;  /* 0x00000049a2a27220 */ /* 0x000fe20000400000 */
[----:B------:R-:W-:Y:S01]  /*f4e0*/  SEL R12, R19, R16, P1 ;  /* 0x00000010130c7207 */ /* 0x000fe20000800000 */
        /* <DEDUP_REMOVED lines=9> */
[----:B------:R-:W-:-:S02]  /*f580*/  SEL R33, R20, R27, P1 ;  /* 0x0000001b14217207 */ /* 0x000fc40000800000 */
[----:B------:R-:W-:Y:S01]  /*f590*/  SEL R44, R143, R18, P1 ;  /* 0x000000128f2c7207 */ /* 0x000fe20000800000 */
[----:B------:R-:W-:Y:S01]  /*f5a0*/  STL [R1+0x12c], R164 ;  /* 0x00012ca401007387 */ /* 0x000fe20000100800 */
[----:B------:R-:W-:Y:S01]  /*f5b0*/  SEL R20, R28, R23, P1 ;  /* 0x000000171c147207 */ /* 0x000fe20000800000 */
[----:B------:R-:W-:Y:S01]  /*f5c0*/  FMUL R159, R159, R73 ;  /* 0x000000499f9f7220 */ /* 0x000fe20000400000 */
[----:B------:R-:W-:Y:S02]  /*f5d0*/  SEL R36, R45, R48, P1 ;  /* 0x000000302d247207 */ /* 0x000fe40000800000 */
[----:B------:R-:W-:Y:S02]  /*f5e0*/  SEL R51, R48, R45, P1 ;  /* 0x0000002d30337207 */ /* 0x000fe40000800000 */
[----:B------:R-:W-:Y:S01]  /*f5f0*/  SEL R143, R18, R143, P1 ;  /* 0x0000008f128f7207 */ /* 0x000fe20000800000 */
[----:B------:R-:W-:Y:S01]  /*f600*/  STL [R1+0x138], R163 ;  /* 0x000138a301007387 */ /* 0x000fe20000100800 */
[----:B------:R-:W-:Y:S01]  /*f610*/  SEL R23, R23, R28, P1 ;  /* 0x0000001c17177207 */ /* 0x000fe20000800000 */
[----:B------:R-:W-:Y:S01]  /*f620*/  FMUL R158, R158, R73 ;  /* 0x000000499e9e7220 */ /* 0x000fe20000400000 */
[----:B------:R-:W-:-:S02]  /*f630*/  SEL R48, R9, R22, P1 ;  /* 0x0000001609307207 */ /* 0x000fc40000800000 */
[----:B------:R-:W-:Y:S01]  /*f640*/  SEL R57, R22, R9, P1 ;  /* 0x0000000916397207 */ /* 0x000fe20000800000 */
[----:B------:R-:W-:Y:S01]  /*f650*/  STL [R1+0x13c], R162 ;  /* 0x00013ca201007387 */ /* 0x000fe20000100800 */
[-C--:B------:R-:W-:Y:S01]  /*f660*/  FMUL R157, R157, R73.reuse ;  /* 0x000000499d9d7220 */ /* 0x080fe20000400000 */
[----:B------:R-:W-:Y:S01]  /*f670*/  FMUL R156, R156, R73 ;  /* 0x000000499c9c7220 */ /* 0x000fe20000400000 */
[-C--:B-1----:R-:W-:Y:S01]  /*f680*/  PRMT R24, R25, R183.reuse, R8 ;  /* 0x000000b719187216 */ /* 0x082fe20000000008 */
[----:B------:R-:W-:Y:S01]  /*f690*/  STL [R1+0x148], R161 ;  /* 0x000148a101007387 */ /* 0x000fe20000100800 */
[C-C-:B--2---:R-:W-:Y:S01]  /*f6a0*/  PRMT R26, R30.reuse, R183, R13.reuse ;  /* 0x000000b71e1a7216 */ /* 0x144fe2000000000d */
[----:B------:R-:W-:Y:S01]  /*f6b0*/  FMUL R155, R155, R73 ;  /* 0x000000499b9b7220 */ /* 0x000fe20000400000 */
[----:B------:R-:W-:Y:S01]  /*f6c0*/  PRMT R27, R30, R182, R13 ;  /* 0x000000b61e1b7216 */ /* 0x000fe2000000000d */
[----:B------:R-:W-:Y:S01]  /*f6d0*/  SHFL.IDX PT, R11, R46, R3, 0x1c1f ;  /* 0x001c1f032e0b7589 */ /* 0x000fe200000e0000 */
[----:B------:R-:W-:-:S01]  /*f6e0*/  FFMA R180, R73, R180, R2 ;  /* 0x000000b449b47223 */ /* 0x000fc20000000002 */
[----:B------:R-:W-:-:S02]  /*f6f0*/  PRMT R25, R25, R182, R8 ;  /* 0x000000b619197216 */ /* 0x000fc40000000008 */
[----:B------:R-:W1:Y:S01]  /*f700*/  SHFL.IDX PT, R52, R53, R4, 0x1c1f ;  /* 0x001c1f0435347589 */ /* 0x000e6200000e0000 */
[--C-:B---3--:R-:W-:Y:S01]  /*f710*/  PRMT R28, R10, R183, R17.reuse ;  /* 0x000000b70a1c7216 */ /* 0x108fe20000000011 */
[----:B------:R-:W-:Y:S01]  /*f720*/  FMUL R154, R154, R73 ;  /* 0x000000499a9a7220 */ /* 0x000fe20000400000 */
[----:B------:R-:W-:Y:S01]  /*f730*/  PRMT R29, R10, R182, R17 ;  /* 0x000000b60a1d7216 */ /* 0x000fe20000000011 */
[----:B------:R-:W-:Y:S04]  /*f740*/  STL [R1+0x14c], R160 ;  /* 0x00014ca001007387 */ /* 0x000fe80000100800 */
[----:B------:R-:W-:Y:S04]  /*f750*/  SHFL.IDX PT, R13, R44, R3, 0x1c1f ;  /* 0x001c1f032c0d7589 */ /* 0x000fe800000e0000 */
[----:B------:R-:W2:Y:S04]  /*f760*/  SHFL.IDX PT, R54, R143, R4, 0x1c1f ;  /* 0x001c1f048f367589 */ /* 0x000ea800000e0000 */
[----:B------:R-:W-:Y:S04]  /*f770*/  STL [R1+0x158], R159 ;  /* 0x0001589f01007387 */ /* 0x000fe80000100800 */
[----:B------:R-:W-:Y:S04]  /*f780*/  SHFL.IDX PT, R32, R32, R3, 0x1c1f ;  /* 0x001c1f0320207589 */ /* 0x000fe800000e0000 */
[----:B------:R-:W3:Y:S04]  /*f790*/  SHFL.IDX PT, R21, R21, R4, 0x1c1f ;  /* 0x001c1f0415157589 */ /* 0x000ee800000e0000 */
[----:B------:R-:W-:Y:S04]  /*f7a0*/  SHFL.IDX PT, R16, R16, R3, 0x1c1f ;  /* 0x001c1f0310107589 */ /* 0x000fe800000e0000 */
[----:B------:R-:W4:Y:S04]  /*f7b0*/  SHFL.IDX PT, R37, R33, R4, 0x1c1f ;  /* 0x001c1f0421257589 */ /* 0x000f2800000e0000 */
        /* <DEDUP_REMOVED lines=10> */
[----:B------:R-:W-:Y:S04]  /*f860*/  STL [R1+0x15c], R158 ;  /* 0x00015c9e01007387 */ /* 0x000fe80000100800 */
[----:B------:R-:W-:Y:S04]  /*f870*/  SHFL.IDX PT, R14, R14, R3, 0x1c1f ;  /* 0x001c1f030e0e7589 */ /* 0x000fe800000e0000 */
[----:B------:R-:W4:Y:S04]  /*f880*/  SHFL.IDX PT, R15, R15, R4, 0x1c1f ;  /* 0x001c1f040f0f7589 */ /* 0x000f2800000e0000 */
[----:B------:R-:W-:Y:S04]  /*f890*/  SHFL.IDX PT, R12, R12, R3, 0x1c1f ;  /* 0x001c1f030c0c7589 */ /* 0x000fe800000e0000 */
[----:B------:R-:W4:Y:S04]  /*f8a0*/  SHFL.IDX PT, R19, R19, R4, 0x1c1f ;  /* 0x001c1f0413137589 */ /* 0x000f2800000e0000 */
[----:B------:R-:W-:Y:S04]  /*f8b0*/  SHFL.IDX PT, R20, R20, R3, 0x1c1f ;  /* 0x001c1f0314147589 */ /* 0x000fe800000e0000 */
[----:B------:R-:W4:Y:S04]  /*f8c0*/  SHFL.IDX PT, R23, R23, R4, 0x1c1f ;  /* 0x001c1f0417177589 */ /* 0x000f2800000e0000 */
[----:B------:R-:W-:Y:S04]  /*f8d0*/  SHFL.IDX PT, R9, R36, R3, 0x1c1f ;  /* 0x001c1f0324097589 */ /* 0x000fe800000e0000 */
[----:B------:R2:W4:Y:S04]  /*f8e0*/  SHFL.IDX PT, R22, R51, R4, 0x1c1f ;  /* 0x001c1f0433167589 */ /* 0x00052800000e0000 */
[----:B------:R1:W-:Y:S04]  /*f8f0*/  STL [R1+0x168], R157 ;  /* 0x0001689d01007387 */ /* 0x0003e80000100800 */
[----:B------:R1:W-:Y:S04]  /*f900*/  STL [R1+0x16c], R156 ;  /* 0x00016c9c01007387 */ /* 0x0003e80000100800 */
[----:B------:R2:W-:Y:S04]  /*f910*/  STL [R1+0x178], R155 ;  /* 0x0001789b01007387 */ /* 0x0005e80000100800 */
[----:B------:R3:W-:Y:S01]  /*f920*/  STL [R1+0x17c], R154 ;  /* 0x00017c9a01007387 */ /* 0x0007e20000100800 */
[----:B------:R-:W-:Y:S01]  /*f930*/  ULEA UR5, UR7, UR36, 0x3 ;  /* 0x0000002407057291 */ /* 0x000fe2000f8e183f */
[----:B------:R-:W-:-:S02]  /*f940*/  SHF.L.U32 R58, R152, 0x1f, RZ ;  /* 0x0000001f983a7819 */ /* 0x000fc400000006ff */
[CCC-:B-1----:R-:W-:Y:S02]  /*f950*/  PRMT R50, R11.reuse, R183.reuse, R52.reuse ;  /* 0x000000b70b327216 */ /* 0x1c2fe40000000034 */
[-C--:B--2---:R-:W-:Y:S02]  /*f960*/  PRMT R51, R11, R182.reuse, R52 ;  /* 0x000000b60b337216 */ /* 0x084fe40000000034 */
[CCC-:B------:R-:W-:Y:S02]  /*f970*/  PRMT R52, R13.reuse, R183.reuse, R54.reuse ;  /* 0x000000b70d347216 */ /* 0x1c0fe40000000036 */
[----:B------:R1:W2:Y:S01]  /*f980*/  SYNCS.PHASECHK.TRANS64.TRYWAIT P3, [UR5+0x42000], R58 ;  /* 0x0420003aff0075a7 */ /* 0x0002a20008060145 */
[-C--:B------:R-:W-:Y:S02]  /*f990*/  PRMT R53, R13, R182.reuse, R54 ;  /* 0x000000b60d357216 */ /* 0x080fe40000000036 */
[C-C-:B---3--:R-:W-:Y:S02]  /*f9a0*/  PRMT R30, R32.reuse, R183, R21.reuse ;  /* 0x000000b7201e7216 */ /* 0x148fe40000000015 */
[----:B------:R-:W-:-:S02]  /*f9b0*/  PRMT R31, R32, R182, R21 ;  /* 0x000000b6201f7216 */ /* 0x000fc40000000015 */
[-C--:B----4-:R-:W-:Y:S02]  /*f9c0*/  PRMT R36, R16, R183.reuse, R37 ;  /* 0x000000b710247216 */ /* 0x090fe40000000025 */
[-C--:B------:R-:W-:Y:S02]  /*f9d0*/  PRMT R40, R41, R183.reuse, R2 ;  /* 0x000000b729287216 */ /* 0x080fe40000000002 */
[-C--:B------:R-:W-:Y:S02]  /*f9e0*/  PRMT R42, R43, R183.reuse, R8 ;  /* 0x000000b72b2a7216 */ /* 0x080fe40000000008 */
[-C--:B------:R-:W-:Y:S02]  /*f9f0*/  PRMT R44, R45, R183.reuse, R10 ;  /* 0x000000b72d2c7216 */ /* 0x080fe4000000000a */
[-C--:B------:R-:W-:Y:S02]  /*fa00*/  PRMT R46, R47, R183.reuse, R18 ;  /* 0x000000b72f2e7216 */ /* 0x080fe40000000012 */
[----:B------:R-:W-:-:S02]  /*fa10*/  PRMT R54, R55, R183, R56 ;  /* 0x000000b737367216 */ /* 0x000fc40000000038 */
[CCC-:B------:R-:W-:Y:S02]  /*fa20*/  PRMT R32, R14.reuse, R183.reuse, R15.reuse ;  /* 0x000000b70e207216 */ /* 0x1c0fe4000000000f */
[-C--:B------:R-:W-:Y:S02]  /*fa30*/  PRMT R33, R14, R182.reuse, R15 ;  /* 0x000000b60e217216 */ /* 0x080fe4000000000f */
[CCC-:B------:R-:W-:Y:S02]  /*fa40*/  PRMT R34, R12.reuse, R183.reuse, R19.reuse ;  /* 0x000000b70c227216 */ /* 0x1c0fe40000000013 */
[-C--:B------:R-:W-:Y:S02]  /*fa50*/  PRMT R35, R12, R182.reuse, R19 ;  /* 0x000000b60c237216 */ /* 0x080fe40000000013 */
[----:B------:R-:W-:Y:S02]  /*fa60*/  PRMT R37, R16, R182, R37 ;  /* 0x000000b610257216 */ /* 0x000fe40000000025 */
[----:B------:R-:W-:-:S02]  /*fa70*/  PRMT R38, R20, R183, R23 ;  /* 0x000000b714267216 */ /* 0x000fc40000000017 */
[-C--:B------:R-:W-:Y:S02]  /*fa80*/  PRMT R39, R20, R182.reuse, R23 ;  /* 0x000000b614277216 */ /* 0x080fe40000000017 */
[-C--:B------:R-:W-:Y:S02]  /*fa90*/  PRMT R41, R41, R182.reuse, R2 ;  /* 0x000000b629297216 */ /* 0x080fe40000000002 */
[-C--:B------:R-:W-:Y:S02]  /*faa0*/  PRMT R43, R43, R182.reuse, R8 ;  /* 0x000000b62b2b7216 */ /* 0x080fe40000000008 */
[-C--:B------:R-:W-:Y:S02]  /*fab0*/  PRMT R45, R45, R182.reuse, R10 ;  /* 0x000000b62d2d7216 */ /* 0x080fe4000000000a */
[----:B------:R-:W-:Y:S02]  /*fac0*/  PRMT R47, R47, R182, R18 ;  /* 0x000000b62f2f7216 */ /* 0x000fe40000000012 */
[----:B------:R-:W-:-:S02]  /*fad0*/  PRMT R48, R9, R183, R22 ;  /* 0x000000b709307216 */ /* 0x000fc40000000016 */
[-C--:B------:R-:W-:Y:S02]  /*fae0*/  PRMT R49, R9, R182.reuse, R22 ;  /* 0x000000b609317216 */ /* 0x080fe40000000016 */
[----:B------:R-:W-:Y:S01]  /*faf0*/  PRMT R55, R55, R182, R56 ;  /* 0x000000b637377216 */ /* 0x000fe20000000038 */
[----:B-12---:R-:W-:Y:S06]  /*fb00*/  @!P0 BRA `(.L_x_27) ;  /* 0x0000000000048947 */ /* 0x006fec0003800000 */
[----:B------:R-:W-:Y:S01]  /*fb10*/  BPT.TRAP 0x1 ;  /* 0x000000040000795c */ /* 0x000fe20000300000 */
.L_x_27:
[----:B------:R-:W-:Y:S05]  /*fb20*/  @P3 BRA `(.L_x_28) ;  /* 0x0000000000083947 */ /* 0x000fea0003800000 */
[----:B------:R-:W1:Y:S02]  /*fb30*/  SYNCS.PHASECHK.TRANS64.TRYWAIT P3, [UR5+0x42000], R58 ;  /* 0x0420003aff0075a7 */ /* 0x000e640008060145 */
[----:B-1----:R-:W-:Y:S05]  /*fb40*/  @!P3 BRA `(.L_x_29) ;  /* 0x000000d8009cb947 */ /* 0x002fea0003800000 */
.L_x_28:
[----:B------:R-:W2:Y:S04]  /*fb50*/  LDL.LU.64 R56, [R1] ;  /* 0x0000000001387983 */ /* 0x000ea80000300a00 */
[----:B-1----:R-:W2:Y:S04]  /*fb60*/  LDL.LU.64 R58, [R1+0x8] ;  /* 0x00000800013a7983 */ /* 0x002ea80000300a00 */
[----:B------:R-:W2:Y:S04]  /*fb70*/  LDL.LU.64 R60, [R1+0x10] ;  /* 0x00001000013c7983 */ /* 0x000ea80000300a00 */
        /* <DEDUP_REMOVED lines=44> */
[----:B------:R-:W2:Y:S01]  /*fe40*/  LDL.LU.64 R150, [R1+0x178] ;  /* 0x0001780001967983 */ /* 0x000ea20000300a00 */
[----:B------:R-:W-:Y:S01]  /*fe50*/  UIMAD UR10, UR7, 0xc00, UR6 ;  /* 0x00000c00070a78a4 */ /* 0x000fe2000f8e0206 */
[----:B------:R-:W-:Y:S01]  /*fe60*/  UMOV UR11, 0x40000040 ;  /* 0x40000040000b7882 */ /* 0x000fe20000000000 */
[----:B------:R-:W-:-:S02]  /*fe70*/  UMOV UR15, 0x40000040 ;  /* 0x40000040000f7882 */ /* 0x000fc40000000000 */
[----:B------:R-:W-:Y:S01]  /*fe80*/  UIADD3 UR14, UR10, 0x2, URZ ;  /* 0x000000020a0e7890 */ /* 0x000fe2000fffe03f */
[----:B--2---:R-:W-:-:S06]  /*fe90*/  WARPGROUP.ARRIVE ;  /* 0x00000000000079c5 */ /* 0x004fcc0000000000 */
[----:B------:R-:W-:Y:S01]  /*fea0*/  QGMMA.64x192x32.F32.E4M3.E4M3 R56, R24, gdesc[UR8], R56, gsb0 ;  /* 0x02e0000818387df3 */ /* 0x000fe20008000838 */
[----:B------:R-:W-:Y:S02]  /*feb0*/  UMOV UR11, 0x40000040 ;  /* 0x40000040000b7882 */ /* 0x000fe40000000000 */
        /* <DEDUP_REMOVED lines=25> */
[----:B------:R-:W-:Y:S01]  /*10050*/  UIADD3 UR10, UR10, 0x606, URZ ;  /* 0x000006060a0a7890 */ /* 0x000fe2000fffe03f */
[----:B------:R-:W-:Y:S02]  /*10060*/  WARPGROUP.DEPBAR.LE gsb0, 0x0 ;  /* 0x00008000000079c5 */ /* 0x000fe40000010000 */
[----:B------:R-:W-:-:S14]  /*10070*/  WARPGROUP.ARRIVE ;  /* 0x00000000000079c5 */ /* 0x000fdc0000000000 */
[----:B------:R-:W-:Y:S03]  /*10080*/  QGMMA.64x192x32.F32.E4M3.E4M3 R56, R48, gdesc[UR12], R56, gsb0 ;  /* 0x02e0000c30387df3 */ /* 0x000fe60008000838 */
        /* <DEDUP_REMOVED lines=54> */
.L_x_30:
[----:B------:R-:W-:-:S04]  /*103f0*/  ULEA UR5, UR4, UR36, 0x3 ;  /* 0x0000002404057291 */ /* 0x000fc8000f8e183f */
[----:B------:R-:W-:-:S04]  /*10400*/  UIADD3 UR5, UR5, 0x42028, URZ ;  /* 0x0004202805057890 */ /* 0x000fc8000fffe03f */
[----:B------:R-:W-:-:S09]  /*10410*/  UPRMT UR5, URZ, 0x654, UR5 ;  /* 0x000006543f057896 */ /* 0x000fd20008000005 */
[----:B------:R-:W-:Y:S01]  /*10420*/  SYNCS.ARRIVE.TRANS64.RED.A1T0 RZ, [UR5], RZ ;  /* 0x000000ffffff79a7 */ /* 0x000fe20008100405 */
[----:B------:R-:W-:Y:S05]  /*10430*/  @P2 BRA `(.L_x_31) ;  /* 0x0000000000042947 */ /* 0x000fea0003800000 */
[----:B------:R-:W-:Y:S01]  /*10440*/  BPT.TRAP 0x1 ;  /* 0x000000040000795c */ /* 0x000fe20000300000 */
.L_x_31:
[----:B------:R-:W-:-:S04]  /*10450*/  UIADD3 UR4, UR4, 0x1, URZ ;  /* 0x0000000104047890 */ /* 0x000fc8000fffe03f */
[----:B------:R-:W-:-:S04]  /*10460*/  UISETP.NE.AND UP0, UPT, UR4, 0x5, UPT ;  /* 0x000000050400788c */ /* 0x000fc8000bf05270 */
[----:B------:R-:W-:Y:S01]  /*10470*/  USEL UR5, UR4, URZ, UP0 ;  /* 0x0000003f04057287 */ /* 0x000fe20008000000 */
[----:B------:R-:W-:Y:S11]  /*10480*/  @!P0 BRA `(.L_x_32) ;  /* 0x0000000000048947 */ /* 0x000ff60003800000 */
[----:B------:R-:W-:Y:S01]  /*10490*/  BPT.TRAP 0x1 ;  /* 0x000000040000795c */ /* 0x000fe20000300000 */
.L_x_32:
[----:B------:R-:W-:-:S04]  /*104a0*/  ULEA UR4, UR5, UR36, 0x3 ;  /* 0x0000002405047291 */ /* 0x000fc8000f8e183f */
[----:B------:R-:W-:-:S04]  /*104b0*/  UIADD3 UR4, UR4, 0x42028, URZ ;  /* 0x0004202804047890 */ /* 0x000fc8000fffe03f */
[----:B------:R-:W-:-:S09]  /*104c0*/  UPRMT UR4, URZ, 0x654, UR4 ;  /* 0x000006543f047896 */ /* 0x000fd20008000004 */
[----:B------:R-:W-:Y:S01]  /*104d0*/  SYNCS.ARRIVE.TRANS64.RED.A1T0 RZ, [UR4], RZ ;  /* 0x000000ffffff79a7 */ /* 0x000fe20008100404 */
[----:B------:R-:W-:Y:S05]  /*104e0*/  @P2 BRA `(.L_x_33) ;  /* 0x0000000000042947 */ /* 0x000fea0003800000 */
[----:B------:R-:W-:Y:S01]  /*104f0*/  BPT.TRAP 0x1 ;  /* 0x000000040000795c */ /* 0x000fe20000300000 */
.L_x_33:
[----:B------:R-:W-:Y:S01]  /*10500*/  UIADD3 UR4, UR5, 0x1, URZ ;  /* 0x0000000105047890 */ /* 0x000fe2000fffe03f */
[C---:B-----5:R-:W-:Y:S01]  /*10510*/  ISETP.GT.AND P3, PT, R7.reuse, 0x2, PT ;  /* 0x000000020700780c */ /* 0x060fe20003f64270 */
[----:B------:R-:W-:Y:S01]  /*10520*/  UIADD3 UR5, UR7, 0x1, URZ ;  /* 0x0000000107057890 */ /* 0x000fe2000fffe03f */
[----:B------:R-:W-:Y:S01]  /*10530*/  VIADD R7, R7, 0xffffffff ;  /* 0xffffffff07077836 */ /* 0x000fe20000000000 */
[----:B------:R-:W-:Y:S01]  /*10540*/  UISETP.NE.AND UP0, UPT, UR4, 0x5, UPT ;  /* 0x000000050400788c */ /* 0x000fe2000bf05270 */
[----:B------:R-:W-:Y:S01]  /*10550*/  VIADD R0, R0, 0x100 ;  /* 0x0000010000007836 */ /* 0x000fe20000000000 */
[----:B------:R-:W-:Y:S01]  /*10560*/  UISETP.NE.AND UP2, UPT, UR5, 0x5, UPT ;  /* 0x000000050500788c */ /* 0x000fe2000bf45270 */
[----:B------:R-:W-:Y:S01]  /*10570*/  IMAD.MOV.U32 R8, RZ, RZ, R6 ;  /* 0x000000ffff087224 */ /* 0x000fe200078e0006 */
[----:B------:R-:W-:Y:S01]  /*10580*/  USEL UR4, UR4, URZ, UP0 ;  /* 0x0000003f04047287 */ /* 0x000fe20008000000 */
[----:B------:R-:W-:Y:S01]  /*10590*/  IMAD.MOV.U32 R9, RZ, RZ, R5 ;  /* 0x000000ffff097224 */ /* 0x000fe200078e0005 */
[----:B------:R-:W-:-:S02]  /*105a0*/  USEL UR7, URZ, 0x1, UP2 ;  /* 0x000000013f077887 */ /* 0x000fc40009000000 */
[----:B------:R-:W-:-:S04]  /*105b0*/  USEL UR5, UR5, URZ, UP2 ;  /* 0x0000003f05057287 */ /* 0x000fc80009000000 */
[----:B------:R-:W-:Y:S01]  /*105c0*/  LOP3.LUT R2, R152, UR7, RZ, 0x3c, !PT ;  /* 0x0000000798027c12 */ /* 0x000fe2000f8e3cff */
[----:B------:R-:W-:Y:S07]  /*105d0*/  @P3 BRA `(.L_x_34) ;  /* 0xffffff8400e03947 */ /* 0x000fee000383ffff */
[----:B------:R-:W-:-:S07]  /*105e0*/  IMAD.MOV.U32 R178, RZ, RZ, R7 ;  /* 0x000000ffffb27224 */ /* 0x000fce00078e0007 */
.L_x_23:
[----:B------:R-:W-:-:S13]  /*105f0*/  ISETP.GE.AND P3, PT, R178, 0x1, PT ;  /* 0x00000001b200780c */ /* 0x000fda0003f66270 */
[----:B------:R-:W-:Y:S05]  /*10600*/  @!P3 BRA `(.L_x_35) ;  /* 0x000000900038b947 */ /* 0x000fea0003800000 */
[----:B------:R-:W-:Y:S01]  /*10610*/  IMAD.MOV.U32 R156, RZ, RZ, R6 ;  /* 0x000000ffff9c7224 */ /* 0x000fe200078e0006 */
[----:B------:R-:W-:Y:S01]  /*10620*/  ULDC UR7, c[0x0][0x604] ;  /* 0x0001810000077ab9 */ /* 0x000fe20000000800 */
[----:B------:R-:W-:Y:S01]  /*10630*/  IMAD.MOV.U32 R177, RZ, RZ, R5 ;  /* 0x000000ffffb17224 */ /* 0x000fe200078e0005 */
[----:B------:R-:W-:-:S06]  /*10640*/  ULDC UR32, c[0x0][0x28c] ;  /* 0x0000a30000207ab9 */ /* 0x000fcc0000000800 */
.L_x_46:
[----:B------:R-:W-:Y:S05]  /*10650*/  @!P0 BRA `(.L_x_36) ;  /* 0x0000000000048947 */ /* 0x000fea0003800000 */
[----:B------:R-:W-:Y:S01]  /*10660*/  BPT.TRAP 0x1 ;  /* 0x000000040000795c */ /* 0x000fe20000300000 */
.L_x_36:
[----:B------:R-:W-:Y:S01]  /*10670*/  ULEA UR10, UR5, UR36, 0x3 ;  /* 0x00000024050a7291 */ /* 0x000fe2000f8e183f */
[----:B------:R-:W-:-:S08]  /*10680*/  SHF.L.U32 R5, R2, 0x1f, RZ ;  /* 0x0000001f02057819 */ /* 0x000fd000000006ff */
[----:B------:R-:W3:Y:S02]  /*10690*/  SYNCS.PHASECHK.TRANS64.TRYWAIT P3, [UR10+0x42000], R5 ;  /* 0x04200005ff0075a7 */ /* 0x000ee4000806014a */
[----:B---3--:R-:W-:Y:S05]  /*106a0*/  @!P3 BRA `(.L_x_37) ;  /* 0x000000cc00dcb947 */ /* 0x008fea0003800000 */
.L_x_109:
[----:B------:R-:W-:Y:S01]  /*106b0*/  UIMAD UR10, UR5, 0xc00, UR6 ;  /* 0x00000c00050a78a4 */ /* 0x000fe2000f8e0206 */
[----:B-12---:R-:W-:Y:S01]  /*106c0*/  WARPGROUP.ARRIVE ;  /* 0x00000000000079c5 */ /* 0x006fe20000000000 */
        /* <DEDUP_REMOVED lines=39> */
.L_x_38:
[C---:B---3--:R-:W-:Y:S01]  /*10940*/  VIADD R5, R0.reuse, 0x1 ;  /* 0x0000000100057836 */ /* 0x048fe20000000000 */
[----:B------:R1:W-:Y:S04]  /*10950*/  STL [R1+0x180], R178 ;  /* 0x000180b201007387 */ /* 0x0003e80000100800 */
[----:B------:R-:W-:Y:S01]  /*10960*/  ISETP.GE.AND P6, PT, R5, UR32, PT ;  /* 0x0000002005007c0c */ /* 0x000fe2000bfc6270 */
[----:B------:R-:W-:-:S05]  /*10970*/  VIADD R5, R0, 0x8 ;  /* 0x0000000800057836 */ /* 0x000fca0000000000 */
[----:B------:R-:W-:Y:S01]  /*10980*/  ISETP.GE.AND P5, PT, R5, UR32, PT ;  /* 0x0000002005007c0c */ /* 0x000fe2000bfa6270 */
[C---:B------:R-:W-:Y:S01]  /*10990*/  VIADD R5, R0.reuse, 0x9 ;  /* 0x0000000900057836 */ /* 0x040fe20000000000 */
[----:B------:R-:W-:Y:S02]  /*109a0*/  ISETP.GE.AND P4, PT, R0, UR32, PT ;  /* 0x0000002000007c0c */ /* 0x000fe4000bf86270 */
[----:B------:R-:W-:Y:S01]  /*109b0*/  LOP3.LUT R2, R2, 0xffffffbf, RZ, 0xc0, !PT ;  /* 0xffffffbf02027812 */ /* 0x000fe200078ec0ff */
[C---:B------:R-:W-:Y:S01]  /*109c0*/  VIADD R7, R0.reuse, 0xf1 ;  /* 0x000000f100077836 */ /* 0x040fe20000000000 */
[----:B------:R-:W-:Y:S01]  /*109d0*/  ISETP.GE.AND P3, PT, R5, UR32, PT ;  /* 0x0000002005007c0c */ /* 0x000fe2000bf66270 */
[----:B------:R-:W-:Y:S01]  /*109e0*/  VIADD R5, R0, 0x10 ;  /* 0x0000001000057836 */ /* 0x000fe20000000000 */
[----:B------:R-:W-:Y:S01]  /*109f0*/  FSEL R176, R24, -INF , !P4 ;  /* 0xff80000018b07808 */ /* 0x000fe20006000000 */
[----:B------:R-:W-:Y:S01]  /*10a00*/  VIADD R8, R0, 0xf8 ;  /* 0x000000f800087836 */ /* 0x000fe20000000000 */
[----:B------:R-:W-:Y:S01]  /*10a10*/  FSEL R26, R26, -INF , !P4 ;  /* 0xff8000001a1a7808 */ /* 0x000fe20006000000 */
[----:B-1----:R-:W2:Y:S01]  /*10a20*/  LDL.LU R178, [R1+0x8] ;  /* 0x0000080001b27983 */ /* 0x002ea20000300800 */
[----:B------:R-:W-:Y:S01]  /*10a30*/  ISETP.GE.AND P4, PT, R5, UR32, PT ;  /* 0x0000002005007c0c */ /* 0x000fe2000bf86270 */
[----:B------:R-:W-:Y:S01]  /*10a40*/  VIADD R5, R0, 0x11 ;  /* 0x0000001100057836 */ /* 0x000fe20000000000 */
[----:B------:R-:W-:Y:S01]  /*10a50*/  FSEL R175, R25, -INF , !P6 ;  /* 0xff80000019af7808 */ /* 0x000fe20007000000 */
[----:B------:R-:W3:Y:S01]  /*10a60*/  LDL.LU R235, [R1+0x158] ;  /* 0x0001580001eb7983 */ /* 0x000ee20000300800 */
[----:B------:R-:W-:-:S02]  /*10a70*/  FSEL R27, R27, -INF , !P6 ;  /* 0xff8000001b1b7808 */ /* 0x000fc40007000000 */
[----:B------:R-:W-:Y:S01]  /*10a80*/  ISETP.GE.AND P6, PT, R5, UR32, PT ;  /* 0x0000002005007c0c */ /* 0x000fe2000bfc6270 */
[----:B------:R-:W-:Y:S01]  /*10a90*/  VIADD R5, R0, 0x18 ;  /* 0x0000001800057836 */ /* 0x000fe20000000000 */
[----:B------:R-:W-:Y:S01]  /*10aa0*/  FSEL R174, R28, -INF , !P5 ;  /* 0xff8000001cae7808 */ /* 0x000fe20006800000 */
[----:B------:R-:W4:Y:S01]  /*10ab0*/  LDL.LU R234, [R1+0x15c] ;  /* 0x00015c0001ea7983 */ /* 0x000f220000300800 */
[----:B------:R-:W-:Y:S02]  /*10ac0*/  FSEL R30, R30, -INF , !P5 ;  /* 0xff8000001e1e7808 */ /* 0x000fe40006800000 */
[----:B------:R-:W-:Y:S01]  /*10ad0*/  ISETP.GE.AND P5, PT, R5, UR32, PT ;  /* 0x0000002005007c0c */ /* 0x000fe2000bfa6270 */
[----:B------:R-:W-:Y:S01]  /*10ae0*/  VIADD R5, R0, 0x19 ;  /* 0x0000001900057836 */ /* 0x000fe20000000000 */
[----:B------:R-:W-:Y:S01]  /*10af0*/  FMNMX R6, R26, R156, !PT ;  /* 0x0000009c1a067209 */ /* 0x000fe20007800000 */
[----:B------:R-:W4:Y:S01]  /*10b00*/  LDL.LU R233, [R1+0x168] ;  /* 0x0001680001e97983 */ /* 0x000f220000300800 */
[----:B------:R-:W-:-:S02]  /*10b10*/  FSEL R173, R29, -INF , !P3 ;  /* 0xff8000001dad7808 */ /* 0x000fc40005800000 */
[----:B------:R-:W-:Y:S01]  /*10b20*/  FSEL R31, R31, -INF , !P3 ;  /* 0xff8000001f1f7808 */ /* 0x000fe20005800000 */
[----:B------:R-:W4:Y:S01]  /*10b30*/  LDL.LU R232, [R1+0x16c] ;  /* 0x00016c0001e87983 */ /* 0x000f220000300800 */
[----:B------:R-:W-:Y:S02]  /*10b40*/  ISETP.GE.AND P3, PT, R5, UR32, PT ;  /* 0x0000002005007c0c */ /* 0x000fe4000bf66270 */
[----:B------:R-:W-:Y:S01]  /*10b50*/  FMNMX R5, R27, R6, !PT ;  /* 0x000000061b057209 */ /* 0x000fe20007800000 */
[----:B------:R-:W-:Y:S01]  /*10b60*/  VIADD R6, R0, 0x20 ;  /* 0x0000002000067836 */ /* 0x000fe20000000000 */
[----:B------:R-:W-:Y:S01]  /*10b70*/  FSEL R172, R32, -INF , !P4 ;  /* 0xff80000020ac7808 */ /* 0x000fe20006000000 */
[----:B------:R-:W4:Y:S01]  /*10b80*/  LDL.LU R231, [R1+0x178] ;  /* 0x0001780001e77983 */ /* 0x000f220000300800 */
[----:B------:R-:W-:Y:S02]  /*10b90*/  FSEL R34, R34, -INF , !P4 ;  /* 0xff80000022227808 */ /* 0x000fe40006000000 */
[----:B------:R-:W-:Y:S01]  /*10ba0*/  ISETP.GE.AND P4, PT, R6, UR32, PT ;  /* 0x0000002006007c0c */ /* 0x000fe2000bf86270 */
[----:B------:R-:W-:Y:S01]  /*10bb0*/  VIADD R6, R0, 0x21 ;  /* 0x0000002100067836 */ /* 0x000fe20000000000 */
[----:B------:R-:W-:Y:S01]  /*10bc0*/  FSEL R171, R33, -INF , !P6 ;  /* 0xff80000021ab7808 */ /* 0x000fe20007000000 */
[----:B------:R-:W4:Y:S01]  /*10bd0*/  LDL.LU R230, [R1+0x17c] ;  /* 0x00017c0001e67983 */ /* 0x000f220000300800 */
        /* <DEDUP_REMOVED lines=73> */
[----:B------:R-:W-:Y:S01]  /*11070*/  FMNMX R5, R30, R5, !PT ;  /* 0x000000051e057209 */ /* 0x000fe20007800000 */
[----:B------:R-:W4:Y:S01]  /*11080*/  LDL.LU R215, [R1+0x74] ;  /* 0x0000740001d77983 */ /* 0x000f220000300800 */
[----:B------:R-:W-:Y:S02]  /*11090*/  FSEL R154, R64, -INF , !P4 ;  /* 0xff800000409a7808 */ /* 0x000fe40006000000 */
[----:B------:R-:W-:Y:S01]  /*110a0*/  FMNMX R5, R31, R5, !PT ;  /* 0x000000051f057209 */ /* 0x000fe20007800000 */
        /* <DEDUP_REMOVED lines=9> */
[----:B------:R-:W-:Y:S01]  /*11140*/  ISETP.GE.AND P6, PT, R6, UR32, PT ;  /* 0x0000002006007c0c */ /* 0x000fe2000bfc6270 */
[----:B------:R-:W-:Y:S01]  /*11150*/  VIADD R6, R0, 0x68 ;  /* 0x0000006800067836 */ /* 0x000fe20000000000 */
[----:B------:R-:W-:Y:S01]  /*11160*/  FMNMX R5, R35, R5, !PT ;  /* 0x0000000523057209 */ /* 0x000fe20007800000 */
[----:B------:R-:W4:Y:S01]  /*11170*/  LDL.LU R211, [R1+0x94] ;  /* 0x0000940001d37983 */ /* 0x000f220000300800 */
[----:B------:R-:W-:Y:S02]  /*11180*/  FSEL R152, R68, -INF , !P5 ;  /* 0xff80000044987808 */ /* 0x000fe40006800000 */
[----:B------:R-:W-:Y:S01]  /*11190*/  FMNMX R5, R38, R5, !PT ;  /* 0x0000000526057209 */ /* 0x000fe20007800000 */
[----:B------:R-:W4:Y:S01]  /*111a0*/  LDL.LU R210, [R1+0xa0] ;  /* 0x0000a00001d27983 */ /* 0x000f220000300800 */
[----:B------:R-:W-:-:S02]  /*111b0*/  FSEL R70, R70, -INF , !P5 ;  /* 0xff80000046467808 */ /* 0x000fc40006800000 */
[----:B------:R-:W-:Y:S01]  /*111c0*/  ISETP.GE.AND P5, PT, R6, UR32, PT ;  /* 0x0000002006007c0c */ /* 0x000fe2000bfa6270 */
[----:B------:R-:W-:Y:S01]  /*111d0*/  VIADD R6, R0, 0x69 ;  /* 0x0000006900067836 */ /* 0x000fe20000000000 */
[----:B------:R-:W-:Y:S01]  /*111e0*/  FMNMX R5, R39, R5, !PT ;  /* 0x0000000527057209 */ /* 0x000fe20007800000 */
[----:B------:R-:W4:Y:S01]  /*111f0*/  LDL.LU R209, [R1+0xa4] ;  /* 0x0000a40001d17983 */ /* 0x000f220000300800 */
[----:B------:R-:W-:Y:S02]  /*11200*/  FSEL R69, R69, -INF , !P3 ;  /* 0xff80000045457808 */ /* 0x000fe40005800000 */
[----:B------:R-:W-:Y:S01]  /*11210*/  FSEL R71, R71, -INF , !P3 ;  /* 0xff80000047477808 */ /* 0x000fe20005800000 */
[----:B------:R-:W4:Y:S01]  /*11220*/  LDL.LU R208, [R1+0xb0] ;  /* 0x0000b00001d07983 */ /* 0x000f220000300800 */
[----:B------:R-:W-:Y:S01]  /*11230*/  ISETP.GE.AND P3, PT, R6, UR32, PT ;  /* 0x0000002006007c0c */ /* 0x000fe2000bf66270 */
[----:B------:R-:W-:Y:S01]  /*11240*/  VIADD R6, R0, 0x70 ;  /* 0x0000007000067836 */ /* 0x000fe20000000000 */
[----:B------:R-:W-:Y:S01]  /*11250*/  FMNMX R5, R42, R5, !PT ;  /* 0x000000052a057209 */ /* 0x000fe20007800000 */
[----:B------:R-:W4:Y:S01]  /*11260*/  LDL.LU R207, [R1+0xb4] ;  /* 0x0000b40001cf7983 */ /* 0x000f220000300800 */
[----:B------:R-:W-:-:S02]  /*11270*/  FSEL R72, R72, -INF , !P4 ;  /* 0xff80000048487808 */ /* 0x000fc40006000000 */
[----:B------:R-:W-:Y:S01]  /*11280*/  FMNMX R5, R43, R5, !PT ;  /* 0x000000052b057209 */ /* 0x000fe20007800000 */
[----:B------:R-:W4:Y:S01]  /*11290*/  LDL.LU R206, [R1+0xc0] ;  /* 0x0000c00001ce7983 */ /* 0x000f220000300800 */
[----:B------:R-:W-:Y:S02]  /*112a0*/  FSEL R74, R74, -INF , !P4 ;  /* 0xff8000004a4a7808 */ /* 0x000fe40006000000 */
        /* <DEDUP_REMOVED lines=84> */
[----:B------:R-:W-:-:S02]  /*117f0*/  FMNMX R5, R78, R5, !PT ;  /* 0x000000054e057209 */ /* 0x000fc40007800000 */
[----:B------:R-:W-:Y:S02]  /*11800*/  FSEL R96, R96, -INF , !P4 ;  /* 0xff80000060607808 */ /* 0x000fe40006000000 */
[----:B------:R-:W-:Y:S02]  /*11810*/  FMNMX R5, R79, R5, !PT ;  /* 0x000000054f057209 */ /* 0x000fe40007800000 */
[----:B------:R-:W-:Y:S02]  /*11820*/  FSEL R98, R98, -INF , !P4 ;  /* 0xff80000062627808 */ /* 0x000fe40006000000 */
[----:B------:R-:W-:Y:S01]  /*11830*/  ISETP.GE.AND P4, PT, R6, UR32, PT ;  /* 0x0000002006007c0c */ /* 0x000fe2000bf86270 */
[----:B------:R-:W-:Y:S01]  /*11840*/  VIADD R6, R0, 0xa1 ;  /* 0x000000a100067836 */ /* 0x000fe20000000000 */
[----:B------:R-:W-:Y:S02]  /*11850*/  FMNMX R5, R82, R5, !PT ;  /* 0x0000000552057209 */ /* 0x000fe40007800000 */
[----:B------:R-:W-:-:S02]  /*11860*/  FSEL R97, R97, -INF , !P6 ;  /* 0xff80000061617808 */ /* 0x000fc40007000000 */
[----:B------:R-:W-:Y:S02]  /*11870*/  FSEL R99, R99, -INF , !P6 ;  /* 0xff80000063637808 */ /* 0x000fe40007000000 */
[----:B------:R-:W-:Y:S01]  /*11880*/  ISETP.GE.AND P6, PT, R6, UR32, PT ;  /* 0x0000002006007c0c */ /* 0x000fe2000bfc6270 */
[----:B------:R-:W-:Y:S01]  /*11890*/  VIADD R6, R0, 0xa8 ;  /* 0x000000a800067836 */ /* 0x000fe20000000000 */
[----:B------:R-:W-:Y:S02]  /*118a0*/  FMNMX R5, R83, R5, !PT ;  /* 0x0000000553057209 */ /* 0x000fe40007800000 */
[----:B------:R-:W-:Y:S02]  /*118b0*/  FSEL R100, R100, -INF , !P5 ;  /* 0xff80000064647808 */ /* 0x000fe40006800000 */
[----:B------:R-:W-:Y:S02]  /*118c0*/  FMNMX R5, R86, R5, !PT ;  /* 0x0000000556057209 */ /* 0x000fe40007800000 */
[----:B------:R-:W-:-:S02]  /*118d0*/  FSEL R102, R102, -INF , !P5 ;  /* 0xff80000066667808 */ /* 0x000fc40006800000 */
[----:B------:R-:W-:Y:S01]  /*118e0*/  ISETP.GE.AND P5, PT, R6, UR32, PT ;  /* 0x0000002006007c0c */ /* 0x000fe2000bfa6270 */
[----:B------:R-:W-:Y:S01]  /*118f0*/  VIADD R6, R0, 0xa9 ;  /* 0x000000a900067836 */ /* 0x000fe20000000000 */
[----:B------:R-:W-:Y:S02]  /*11900*/  FMNMX R5, R87, R5, !PT ;  /* 0x0000000557057209 */ /* 0x000fe40007800000 */
[----:B------:R-:W-:Y:S02]  /*11910*/  FSEL R101, R101, -INF , !P3 ;  /* 0xff80000065657808 */ /* 0x000fe40005800000 */
[----:B------:R-:W-:Y:S02]  /*11920*/  FSEL R103, R103, -INF , !P3 ;  /* 0xff80000067677808 */ /* 0x000fe40005800000 */
        /* <DEDUP_REMOVED lines=59> */
[----:B------:R-:W-:Y:S02]  /*11ce0*/  FSEL R126, R126, -INF , !P5 ;  /* 0xff8000007e7e7808 */ /* 0x000fe40006800000 */
[----:B------:R-:W-:-:S02]  /*11cf0*/  FMNMX R5, R122, R5, !PT ;  /* 0x000000057a057209 */ /* 0x000fc40007800000 */
[----:B------:R-:W-:Y:S01]  /*11d00*/  ISETP.GE.AND P5, PT, R6, UR32, PT ;  /* 0x0000002006007c0c */ /* 0x000fe2000bfa6270 */
[----:B------:R-:W-:Y:S01]  /*11d10*/  VIADD R6, R0, 0xd9 ;  /* 0x000000d900067836 */ /* 0x000fe20000000000 */
[----:B------:R-:W-:Y:S02]  /*11d20*/  FMNMX R5, R123, R5, !PT ;  /* 0x000000057b057209 */ /* 0x000fe40007800000 */
[----:B------:R-:W-:Y:S02]  /*11d30*/  FSEL R125, R125, -INF , !P3 ;  /* 0xff8000007d7d7808 */ /* 0x000fe40005800000 */
[----:B------:R-:W-:Y:S02]  /*11d40*/  FSEL R127, R127, -INF , !P3 ;  /* 0xff8000007f7f7808 */ /* 0x000fe40005800000 */
[----:B------:R-:W-:Y:S01]  /*11d50*/  ISETP.GE.AND P3, PT, R6, UR32, PT ;  /* 0x0000002006007c0c */ /* 0x000fe2000bf66270 */
[----:B------:R-:W-:Y:S01]  /*11d60*/  VIADD R6, R0, 0xe0 ;  /* 0x000000e000067836 */ /* 0x000fe20000000000 */
[----:B------:R-:W-:-:S02]  /*11d70*/  @P1 LOP3.LUT R2, R2, 0x40, RZ, 0xfc, !PT ;  /* 0x0000004002021812 */ /* 0x000fc400078efcff */
[----:B------:R-:W-:Y:S02]  /*11d80*/  FMNMX R5, R126, R5, !PT ;  /* 0x000000057e057209 */ /* 0x000fe40007800000 */
[----:B------:R-:W-:Y:S02]  /*11d90*/  LOP3.LUT R2, R2, 0xffffffdf, RZ, 0xc0, !PT ;  /* 0xffffffdf02027812 */ /* 0x000fe400078ec0ff */
[----:B------:R-:W-:Y:S02]  /*11da0*/  FSEL R128, R128, -INF , !P4 ;  /* 0xff80000080807808 */ /* 0x000fe40006000000 */
[----:B------:R-:W-:Y:S02]  /*11db0*/  FSEL R130, R130, -INF , !P4 ;  /* 0xff80000082827808 */ /* 0x000fe40006000000 */
[----:B------:R-:W-:Y:S02]  /*11dc0*/  FMNMX R5, R127, R5, !PT ;  /* 0x000000057f057209 */ /* 0x000fe40007800000 */
[----:B------:R-:W-:Y:S01]  /*11dd0*/  ISETP.GE.AND P4, PT, R6, UR32, PT ;  /* 0x0000002006007c0c */ /* 0x000fe2000bf86270 */
[----:B------:R-:W-:Y:S01]  /*11de0*/  VIADD R6, R0, 0xe1 ;  /* 0x000000e100067836 */ /* 0x000fe20000000000 */
[----:B------:R-:W-:-:S02]  /*11df0*/  @P0 LOP3.LUT R2, R2, 0x20, RZ, 0xfc, !PT ;  /* 0x0000002002020812 */ /* 0x000fc400078efcff */
[----:B------:R-:W-:Y:S02]  /*11e00*/  FSEL R131, R131, -INF , !P6 ;  /* 0xff80000083837808 */ /* 0x000fe40007000000 */
[----:B------:R-:W-:Y:S02]  /*11e10*/  FMNMX R5, R130, R5, !PT ;  /* 0x0000000582057209 */ /* 0x000fe40007800000 */
[----:B------:R-:W-:Y:S01]  /*11e20*/  ISETP.GE.AND P0, PT, R6, UR32, PT ;  /* 0x0000002006007c0c */ /* 0x000fe2000bf06270 */
[----:B------:R-:W-:Y:S01]  /*11e30*/  VIADD R6, R0, 0xe8 ;  /* 0x000000e800067836 */ /* 0x000fe20000000000 */
[----:B------:R-:W-:Y:S02]  /*11e40*/  LOP3.LUT R2, R2, 0xffffffef, RZ, 0xc0, !PT ;  /* 0xffffffef02027812 */ /* 0x000fe400078ec0ff */
[----:B------:R-:W-:Y:S02]  /*11e50*/  FSEL R134, R134, -INF , !P5 ;  /* 0xff80000086867808 */ /* 0x000fe40006800000 */
[----:B------:R-:W-:-:S02]  /*11e60*/  FMNMX R5, R131, R5, !PT ;  /* 0x0000000583057209 */ /* 0x000fc40007800000 */
[----:B------:R-:W-:Y:S02]  /*11e70*/  @P2 LOP3.LUT R2, R2, 0x10, RZ, 0xfc, !PT ;  /* 0x0000001002022812 */ /* 0x000fe400078efcff */
[----:B------:R-:W-:Y:S02]  /*11e80*/  FSEL R135, R135, -INF , !P3 ;  /* 0xff80000087877808 */ /* 0x000fe40005800000 */
[----:B------:R-:W-:Y:S02]  /*11e90*/  FMNMX R5, R134, R5, !PT ;  /* 0x0000000586057209 */ /* 0x000fe40007800000 */
[----:B------:R-:W-:Y:S01]  /*11ea0*/  ISETP.GE.AND P2, PT, R6, UR32, PT ;  /* 0x0000002006007c0c */ /* 0x000fe2000bf46270 */
[----:B------:R-:W-:Y:S01]  /*11eb0*/  VIADD R6, R0, 0xe9 ;  /* 0x000000e900067836 */ /* 0x000fe20000000000 */
[----:B------:R-:W-:Y:S02]  /*11ec0*/  FSEL R138, R138, -INF , !P4 ;  /* 0xff8000008a8a7808 */ /* 0x000fe40006000000 */
[----:B------:R-:W-:-:S02]  /*11ed0*/  FMNMX R5, R135, R5, !PT ;  /* 0x0000000587057209 */ /* 0x000fc40007800000 */
[----:B------:R-:W-:Y:S02]  /*11ee0*/  FSEL R133, R133, -INF , !P3 ;  /* 0xff80000085857808 */ /* 0x000fe40005800000 */
[----:B------:R-:W-:Y:S02]  /*11ef0*/  ISETP.GE.AND P3, PT, R6, UR32, PT ;  /* 0x0000002006007c0c */ /* 0x000fe4000bf66270 */
[----:B------:R-:W-:Y:S02]  /*11f00*/  FSEL R139, R139, -INF , !P0 ;  /* 0xff8000008b8b7808 */ /* 0x000fe40004000000 */
[----:B------:R-:W-:Y:S01]  /*11f10*/  FMNMX R6, R138, R5, !PT ;  /* 0x000000058a067209 */ /* 0x000fe20007800000 */
[----:B------:R-:W-:Y:S01]  /*11f20*/  VIADD R5, R0, 0xf0 ;  /* 0x000000f000057836 */ /* 0x000fe20000000000 */
[----:B------:R-:W-:Y:S02]  /*11f30*/  FSEL R142, R142, -INF , !P2 ;  /* 0xff8000008e8e7808 */ /* 0x000fe40005000000 */
[----:B------:R-:W-:-:S02]  /*11f40*/  FMNMX R6, R139, R6, !PT ;  /* 0x000000068b067209 */ /* 0x000fc40007800000 */
[----:B------:R-:W-:Y:S02]  /*11f50*/  ISETP.GE.AND P1, PT, R5, UR32, PT ;  /* 0x0000002005007c0c */ /* 0x000fe4000bf26270 */
[----:B------:R-:W-:Y:S02]  /*11f60*/  FSEL R143, R143, -INF , !P3 ;  /* 0xff8000008f8f7808 */ /* 0x000fe40005800000 */
[----:B------:R-:W-:Y:S02]  /*11f70*/  FMNMX R6, R142, R6, !PT ;  /* 0x000000068e067209 */ /* 0x000fe40007800000 */
[----:B------:R-:W-:Y:S02]  /*11f80*/  FSEL R136, R136, -INF , !P4 ;  /* 0xff80000088887808 */ /* 0x000fe40006000000 */
[----:B------:R-:W-:Y:S02]  /*11f90*/  FSEL R146, R146, -INF , !P1 ;  /* 0xff80000092927808 */ /* 0x000fe40004800000 */
[----:B------:R-:W-:-:S02]  /*11fa0*/  FMNMX R6, R143, R6, !PT ;  /* 0x000000068f067209 */ /* 0x000fc40007800000 */
[----:B------:R-:W-:Y:S01]  /*11fb0*/  ISETP.GE.AND P4, PT, R7, UR32, PT ;  /* 0x0000002007007c0c */ /* 0x000fe2000bf86270 */
[----:B------:R-:W-:Y:S01]  /*11fc0*/  VIADD R7, R0, 0xf9 ;  /* 0x000000f900077836 */ /* 0x000fe20000000000 */
[----:B------:R-:W-:Y:S02]  /*11fd0*/  FSEL R132, R132, -INF , !P5 ;  /* 0xff80000084847808 */ /* 0x000fe40006800000 */
[----:B------:R-:W-:Y:S02]  /*11fe0*/  FSEL R147, R147, -INF , !P4 ;  /* 0xff80000093937808 */ /* 0x000fe40006000000 */
[----:B------:R-:W-:Y:S02]  /*11ff0*/  FMNMX R6, R146, R6, !PT ;  /* 0x0000000692067209 */ /* 0x000fe40007800000 */
[----:B------:R-:W-:Y:S02]  /*12000*/  ISETP.GE.AND P5, PT, R8, UR32, PT ;  /* 0x0000002008007c0c */ /* 0x000fe4000bfa6270 */
[----:B------:R-:W-:-:S02]  /*12010*/  FSEL R129, R129, -INF , !P6 ;  /* 0xff80000081817808 */ /* 0x000fc40007000000 */
[----:B------:R-:W-:Y:S02]  /*12020*/  FSEL R150, R150, -INF , !P5 ;  /* 0xff80000096967808 */ /* 0x000fe40006800000 */
[----:B------:R-:W-:Y:S02]  /*12030*/  FMNMX R6, R147, R6, !PT ;  /* 0x0000000693067209 */ /* 0x000fe40007800000 */
[----:B------:R-:W-:Y:S02]  /*12040*/  ISETP.GE.AND P6, PT, R7, UR32, PT ;  /* 0x0000002007007c0c */ /* 0x000fe4000bfc6270 */
[----:B------:R-:W-:Y:S02]  /*12050*/  FMNMX R6, R150, R6, !PT ;  /* 0x0000000696067209 */ /* 0x000fe40007800000 */
[----:B------:R-:W-:Y:S02]  /*12060*/  FSEL R151, R151, -INF , !P6 ;  /* 0xff80000097977808 */ /* 0x000fe40007000000 */
[----:B------:R-:W-:-:S02]  /*12070*/  FSEL R137, R137, -INF , !P0 ;  /* 0xff80000089897808 */ /* 0x000fc40004000000 */
[----:B------:R-:W-:Y:S02]  /*12080*/  FMNMX R6, R151, R6, !PT ;  /* 0x0000000697067209 */ /* 0x000fe40007800000 */
[----:B------:R-:W-:Y:S02]  /*12090*/  FSEL R140, R140, -INF , !P2 ;  /* 0xff8000008c8c7808 */ /* 0x000fe40005000000 */
[C---:B------:R-:W-:Y:S01]  /*120a0*/  LOP3.LUT P0, RZ, R2.reuse, 0x20, RZ, 0xc0, !PT ;  /* 0x0000002002ff7812 */ /* 0x040fe2000780c0ff */
[----:B------:R-:W1:Y:S01]  /*120b0*/  SHFL.BFLY PT, R7, R6, 0x1, 0x1f ;  /* 0x0c201f0006077f89 */ /* 0x000e6200000e0000 */
[----:B------:R-:W-:Y:S02]  /*120c0*/  LOP3.LUT P2, RZ, R2, 0x10, RZ, 0xc0, !PT ;  /* 0x0000001002ff7812 */ /* 0x000fe4000784c0ff */
[----:B------:R-:W-:Y:S02]  /*120d0*/  FSEL R141, R141, -INF , !P3 ;  /* 0xff8000008d8d7808 */ /* 0x000fe40005800000 */
[----:B-1----:R-:W-:-:S05]  /*120e0*/  FMNMX R6, R6, R7, !PT ;  /* 0x0000000706067209 */ /* 0x002fca0007800000 */
[----:B------:R-:W1:Y:S02]  /*120f0*/  SHFL.BFLY PT, R7, R6, 0x2, 0x1f ;  /* 0x0c401f0006077f89 */ /* 0x000e6400000e0000 */
[----:B-1----:R-:W-:-:S04]  /*12100*/  FMNMX R6, R6, R7, !PT ;  /* 0x0000000706067209 */ /* 0x002fc80007800000 */
[----:B------:R-:W-:-:S04]  /*12110*/  FSETP.NEU.AND P1, PT, R6, -INF , PT ;  /* 0xff8000000600780b */ /* 0x000fc80003f2d000 */
[----:B------:R-:W-:Y:S02]  /*12120*/  FSEL R7, R6, RZ, P1 ;  /* 0x000000ff06077208 */ /* 0x000fe40000800000 */
[----:B------:R-:W-:-:S03]  /*12130*/  LOP3.LUT P1, RZ, R2, 0x40, RZ, 0xc0, !PT ;  /* 0x0000004002ff7812 */ /* 0x000fc6000782c0ff */
[----:B------:R-:W-:-:S04]  /*12140*/  FMUL R8, R7, UR7 ;  /* 0x0000000707087c20 */ /* 0x000fc80008400000 */
[--C-:B------:R-:W-:Y:S01]  /*12150*/  FFMA R2, R26, UR7, -R8.reuse ;  /* 0x000000071a027c23 */ /* 0x100fe20008000808 */
[----:B------:R-:W-:-:S01]  /*12160*/  FFMA R9, R27, UR7, -R8 ;  /* 0x000000071b097c23 */ /* 0x000fc20008000808 */
[--C-:B------:R-:W-:Y:S01]  /*12170*/  FFMA R10, R30, UR7, -R8.reuse ;  /* 0x000000071e0a7c23 */ /* 0x100fe20008000808 */
[----:B------:R-:W-:-:S01]  /*12180*/  FFMA R11, R31, UR7, -R8 ;  /* 0x000000071f0b7c23 */ /* 0x000fc20008000808 */
[--C-:B------:R-:W-:Y:S01]  /*12190*/  FFMA R12, R34, UR7, -R8.reuse ;  /* 0x00000007220c7c23 */ /* 0x100fe20008000808 */
        /* <DEDUP_REMOVED lines=13> */
[----:B------:R-:W-:Y:S01]  /*12270*/  @!P3 FMUL R2, R2, 0.5 ;  /* 0x3f0000000202b820 */ /* 0x000fe20000400000 */
[----:B------:R-:W-:-:S01]  /*12280*/  FFMA R25, R59, UR7, -R8 ;  /* 0x000000073b197c23 */ /* 0x000fc20008000808 */
[--C-:B------:R-:W-:Y:S01]  /*12290*/  FFMA R26, R62, UR7, -R8.reuse ;  /* 0x000000073e1a7c23 */ /* 0x100fe20008000808 */
[----:B------:R-:W-:-:S01]  /*122a0*/  FFMA R27, R63, UR7, -R8 ;  /* 0x000000073f1b7c23 */ /* 0x000fc20008000808 */
[--C-:B------:R-:W-:Y:S01]  /*122b0*/  FFMA R28, R66, UR7, -R8.reuse ;  /* 0x00000007421c7c23 */ /* 0x100fe20008000808 */
[----:B------:R-:W-:-:S01]  /*122c0*/  FFMA R29, R67, UR7, -R8 ;  /* 0x00000007431d7c23 */ /* 0x000fc20008000808 */
[----:B------:R-:W1:Y:S01]  /*122d0*/  MUFU.EX2 R2, R2 ;  /* 0x0000000200027308 */ /* 0x000e620000000800 */
        /* <DEDUP_REMOVED lines=45> */
[----:B------:R-:W-:Y:S01]  /*125b0*/  FSEL R145, R145, -INF , !P4 ;  /* 0xff80000091917808 */ /* 0x000fe20006000000 */
[----:B------:R-:W3:Y:S01]  /*125c0*/  LDL.LU R91, [R1+0x14c] ;  /* 0x00014c00015b7983 */ /* 0x000ee20000300800 */
[----:B-1----:R-:W-:Y:S01]  /*125d0*/  @!P3 FMUL R9, R9, R9 ;  /* 0x000000090909b220 */ /* 0x002fe20000400000 */
[----:B------:R-:W-:Y:S01]  /*125e0*/  FSETP.GEU.AND P3, PT, R10, -126, PT ;  /* 0xc2fc00000a00780b */ /* 0x000fe20003f6e000 */
[----:B------:R-:W-:-:S01]  /*125f0*/  FFMA R8, R151, UR7, -R8 ;  /* 0x0000000797087c23 */ /* 0x000fc20008000808 */
[----:B------:R-:W-:Y:S01]  /*12600*/  FSEL R148, R148, -INF , !P5 ;  /* 0xff80000094947808 */ /* 0x000fe20006800000 */
[----:B------:R-:W4:Y:S01]  /*12610*/  LDL.LU R94, [R1+0x148] ;  /* 0x00014800015e7983 */ /* 0x000f220000300800 */
[----:B------:R-:W-:-:S03]  /*12620*/  FSEL R149, R149, -INF , !P6 ;  /* 0xff80000095957808 */ /* 0x000fc60007000000 */
[----:B------:R-:W3:Y:S04]  /*12630*/  LDL.LU R95, [R1+0x13c] ;  /* 0x00013c00015f7983 */ /* 0x000ee80000300800 */
[----:B------:R-:W4:Y:S02]  /*12640*/  LDL.LU R98, [R1+0x138] ;  /* 0x0001380001627983 */ /* 0x000f240000300800 */
[----:B------:R-:W-:Y:S02]  /*12650*/  @!P3 FMUL R10, R10, 0.5 ;  /* 0x3f0000000a0ab820 */ /* 0x000fe40000400000 */
[----:B------:R-:W3:Y:S04]  /*12660*/  LDL.LU R99, [R1+0x12c] ;  /* 0x00012c0001637983 */ /* 0x000ee80000300800 */
[----:B------:R-:W1:Y:S01]  /*12670*/  MUFU.EX2 R10, R10 ;  /* 0x0000000a000a7308 */ /* 0x000e620000000800 */
[----:B------:R-:W4:Y:S04]  /*12680*/  LDL.LU R102, [R1+0x128] ;  /* 0x0001280001667983 */ /* 0x000f280000300800 */
[----:B------:R-:W3:Y:S04]  /*12690*/  LDL.LU R103, [R1+0x11c] ;  /* 0x00011c0001677983 */ /* 0x000ee80000300800 */
[----:B------:R-:W4:Y:S04]  /*126a0*/  LDL.LU R106, [R1+0x118] ;  /* 0x00011800016a7983 */ /* 0x000f280000300800 */
[----:B------:R-:W3:Y:S01]  /*126b0*/  LDL.LU R107, [R1+0x10c] ;  /* 0x00010c00016b7983 */ /* 0x000ee20000300800 */
[----:B-1----:R-:W-:Y:S01]  /*126c0*/  @!P3 FMUL R10, R10, R10 ;  /* 0x0000000a0a0ab220 */ /* 0x002fe20000400000 */
[----:B------:R-:W-:-:S02]  /*126d0*/  FSETP.GEU.AND P3, PT, R11, -126, PT ;  /* 0xc2fc00000b00780b */ /* 0x000fc40003f6e000 */
[----:B------:R-:W4:Y:S04]  /*126e0*/  LDL.LU R110, [R1+0x108] ;  /* 0x00010800016e7983 */ /* 0x000f280000300800 */
[----:B------:R-:W3:Y:S04]  /*126f0*/  LDL.LU R111, [R1+0xfc] ;  /* 0x0000fc00016f7983 */ /* 0x000ee80000300800 */
[----:B------:R-:W4:Y:S03]  /*12700*/  LDL.LU R114, [R1+0xf8] ;  /* 0x0000f80001727983 */ /* 0x000f260000300800 */
[----:B------:R-:W-:Y:S01]  /*12710*/  @!P3 FMUL R11, R11, 0.5 ;  /* 0x3f0000000b0bb820 */ /* 0x000fe20000400000 */
[----:B------:R-:W3:Y:S04]  /*12720*/  LDL.LU R115, [R1+0xec] ;  /* 0x0000ec0001737983 */ /* 0x000ee80000300800 */
[----:B------:R-:W4:Y:S01]  /*12730*/  LDL.LU R118, [R1+0xe8] ;  /* 0x0000e80001767983 */ /* 0x000f220000300800 */
[----:B------:R-:W1:Y:S03]  /*12740*/  MUFU.EX2 R11, R11 ;  /* 0x0000000b000b7308 */ /* 0x000e660000000800 */
[----:B------:R-:W3:Y:S04]  /*12750*/  LDL.LU R119, [R1+0xdc] ;  /* 0x0000dc0001777983 */ /* 0x000ee80000300800 */
[----:B------:R-:W4:Y:S04]  /*12760*/  LDL.LU R122, [R1+0xd8] ;  /* 0x0000d800017a7983 */ /* 0x000f280000300800 */
[----:B------:R-:W3:Y:S04]  /*12770*/  LDL.LU R123, [R1+0xcc] ;  /* 0x0000cc00017b7983 */ /* 0x000ee80000300800 */
[----:B------:R-:W4:Y:S01]  /*12780*/  LDL.LU R126, [R1+0xc8] ;  /* 0x0000c800017e7983 */ /* 0x000f220000300800 */
[----:B-1----:R-:W-:Y:S01]  /*12790*/  @!P3 FMUL R11, R11, R11 ;  /* 0x0000000b0b0bb220 */ /* 0x002fe20000400000 */
[----:B------:R-:W-:-:S02]  /*127a0*/  FSETP.GEU.AND P3, PT, R12, -126, PT ;  /* 0xc2fc00000c00780b */ /* 0x000fc40003f6e000 */
[----:B------:R-:W3:Y:S04]  /*127b0*/  LDL.LU R127, [R1+0xbc] ;  /* 0x0000bc00017f7983 */ /* 0x000ee80000300800 */
[----:B------:R-:W4:Y:S04]  /*127c0*/  LDL.LU R130, [R1+0xb8] ;  /* 0x0000b80001827983 */ /* 0x000f280000300800 */
[----:B------:R-:W3:Y:S03]  /*127d0*/  LDL.LU R131, [R1+0xac] ;  /* 0x0000ac0001837983 */ /* 0x000ee60000300800 */
[----:B------:R-:W-:Y:S01]  /*127e0*/  @!P3 FMUL R12, R12, 0.5 ;  /* 0x3f0000000c0cb820 */ /* 0x000fe20000400000 */
[----:B------:R-:W4:Y:S04]  /*127f0*/  LDL.LU R134, [R1+0xa8] ;  /* 0x0000a80001867983 */ /* 0x000f280000300800 */
[----:B------:R-:W3:Y:S01]  /*12800*/  LDL.LU R135, [R1+0x9c] ;  /* 0x00009c0001877983 */ /* 0x000ee20000300800 */
[----:B------:R-:W1:Y:S03]  /*12810*/  MUFU.EX2 R12, R12 ;  /* 0x0000000c000c7308 */ /* 0x000e660000000800 */
[----:B------:R-:W4:Y:S04]  /*12820*/  LDL.LU R138, [R1+0x98] ;  /* 0x00009800018a7983 */ /* 0x000f280000300800 */
[----:B------:R-:W3:Y:S04]  /*12830*/  LDL.LU R139, [R1+0x8c] ;  /* 0x00008c00018b7983 */ /* 0x000ee80000300800 */
[----:B------:R-:W4:Y:S04]  /*12840*/  LDL.LU R142, [R1+0x88] ;  /* 0x00008800018e7983 */ /* 0x000f280000300800 */
[----:B------:R-:W3:Y:S01]  /*12850*/  LDL.LU R143, [R1+0x7c] ;  /* 0x00007c00018f7983 */ /* 0x000ee20000300800 */
[----:B-1----:R-:W-:Y:S01]  /*12860*/  @!P3 FMUL R12, R12, R12 ;  /* 0x0000000c0c0cb220 */ /* 0x002fe20000400000 */
[----:B------:R-:W-:-:S02]  /*12870*/  FSETP.GEU.AND P3, PT, R13, -126, PT ;  /* 0xc2fc00000d00780b */ /* 0x000fc40003f6e000 */
[----:B------:R-:W4:Y:S01]  /*12880*/  LDL.LU R146, [R1+0x78] ;  /* 0x0000780001927983 */ /* 0x000f220000300800 */
[----:B------:R-:W-:-:S03]  /*12890*/  FADD R7, -R7, R156 ;  /* 0x0000009c07077221 */ /* 0x000fc60000000100 */
[----:B------:R-:W3:Y:S04]  /*128a0*/  LDL.LU R147, [R1+0x6c] ;  /* 0x00006c0001937983 */ /* 0x000ee80000300800 */
[----:B------:R-:W4:Y:S03]  /*128b0*/  LDL.LU R150, [R1+0x68] ;  /* 0x0000680001967983 */ /* 0x000f260000300800 */
[----:B------:R-:W-:Y:S01]  /*128c0*/  @!P3 FMUL R13, R13, 0.5 ;  /* 0x3f0000000d0db820 */ /* 0x000fe20000400000 */
[----:B------:R-:W3:Y:S04]  /*128d0*/  LDL.LU R151, [R1+0x5c] ;  /* 0x00005c0001977983 */ /* 0x000ee80000300800 */
[----:B------:R-:W4:Y:S01]  /*128e0*/  LDL.LU R156, [R1+0x58] ;  /* 0x00005800019c7983 */ /* 0x000f220000300800 */
[----:B------:R-:W1:Y:S02]  /*128f0*/  MUFU.EX2 R13, R13 ;  /* 0x0000000d000d7308 */ /* 0x000e640000000800 */
[----:B-1----:R-:W-:Y:S01]  /*12900*/  @!P3 FMUL R13, R13, R13 ;  /* 0x0000000d0d0db220 */ /* 0x002fe20000400000 */
[----:B------:R-:W-:-:S13]  /*12910*/  FSETP.GEU.AND P3, PT, R14, -126, PT ;  /* 0xc2fc00000e00780b */ /* 0x000fda0003f6e000 */
[----:B------:R-:W-:-:S06]  /*12920*/  @!P3 FMUL R14, R14, 0.5 ;  /* 0x3f0000000e0eb820 */ /* 0x000fcc0000400000 */
        /* <DEDUP_REMOVED lines=212> */
[----:B------:R-:W1:Y:S01]  /*13670*/  MUFU.EX2 R67, R67 ;  /* 0x0000004300437308 */ /* 0x000e620000000800 */
[----:B------:R-:W-:-:S01]  /*13680*/  FADD R75, R2, R40 ;  /* 0x00000028024b7221 */ /* 0x000fc20000000000 */
[----:B------:R-:W-:Y:S01]  /*13690*/  FADD R74, R24, R56 ;  /* 0x00000038184a7221 */ /* 0x000fe20000000000 */
[----:B-1----:R-:W-:Y:S01]  /*136a0*/  @!P3 FMUL R67, R67, R67 ;  /* 0x000000434343b220 */ /* 0x002fe20000400000 */
[----:B------:R-:W-:Y:S02]  /*136b0*/  FSETP.GEU.AND P3, PT, R68, -126, PT ;  /* 0xc2fc00004400780b */ /* 0x000fe40003f6e000 */
[----:B------:R-:W-:-:S01]  /*136c0*/  FADD R75, R75, R74 ;  /* 0x0000004a4b4b7221 */ /* 0x000fc20000000000 */
[----:B------:R-:W-:Y:S01]  /*136d0*/  FADD R86, R16, R48 ;  /* 0x0000003010567221 */ /* 0x000fe20000000000 */
[----:B------:R-:W-:-:S09]  /*136e0*/  FADD R74, R32, R64 ;  /* 0x00000040204a7221 */ /* 0x000fd20000000000 */
[----:B------:R-:W-:Y:S01]  /*136f0*/  @!P3 FMUL R68, R68, 0.5 ;  /* 0x3f0000004444b820 */ /* 0x000fe20000400000 */
[----:B------:R-:W-:-:S05]  /*13700*/  FADD R86, R86, R74 ;  /* 0x0000004a56567221 */ /* 0x000fca0000000000 */
[----:B------:R-:W1:Y:S01]  /*13710*/  MUFU.EX2 R68, R68 ;  /* 0x0000004400447308 */ /* 0x000e620000000800 */
[----:B------:R-:W-:-:S01]  /*13720*/  FADD R85, R9, R41 ;  /* 0x0000002909557221 */ /* 0x000fc20000000000 */
[----:B------:R-:W-:Y:S01]  /*13730*/  FADD R74, R25, R57 ;  /* 0x00000039194a7221 */ /* 0x000fe20000000000 */
[----:B------:R-:W-:-:S03]  /*13740*/  FADD R78, R33, R65 ;  /* 0x00000041214e7221 */ /* 0x000fc60000000000 */
[----:B------:R-:W-:Y:S01]  /*13750*/  FADD R85, R85, R74 ;  /* 0x0000004a55557221 */ /* 0x000fe20000000000 */
[----:B------:R-:W-:-:S04]  /*13760*/  FADD R74, R17, R49 ;  /* 0x00000031114a7221 */ /* 0x000fc80000000000 */
[----:B------:R-:W-:Y:S01]  /*13770*/  FADD R74, R74, R78 ;  /* 0x0000004e4a4a7221 */ /* 0x000fe20000000000 */
[----:B------:R-:W-:-:S01]  /*13780*/  FADD R86, R75, R86 ;  /* 0x000000564b567221 */ /* 0x000fc20000000000 */
[----:B------:R-:W-:Y:S02]  /*13790*/  FADD R75, R26, R58 ;  /* 0x0000003a1a4b7221 */ /* 0x000fe40000000000 */
[----:B------:R-:W-:-:S01]  /*137a0*/  FADD R85, R85, R74 ;  /* 0x0000004a55557221 */ /* 0x000fc20000000000 */
[----:B-1----:R-:W-:Y:S01]  /*137b0*/  @!P3 FMUL R68, R68, R68 ;  /* 0x000000444444b220 */ /* 0x002fe20000400000 */
[----:B------:R-:W-:Y:S01]  /*137c0*/  FSETP.GEU.AND P3, PT, R70, -126, PT ;  /* 0xc2fc00004600780b */ /* 0x000fe20003f6e000 */
[----:B------:R-:W-:Y:S01]  /*137d0*/  FADD R74, R10, R42 ;  /* 0x0000002a0a4a7221 */ /* 0x000fe20000000000 */
[----:B------:R-:W-:-:S03]  /*137e0*/  FADD R78, R18, R50 ;  /* 0x00000032124e7221 */ /* 0x000fc60000000000 */
[----:B------:R-:W-:Y:S01]  /*137f0*/  FADD R74, R74, R75 ;  /* 0x0000004b4a4a7221 */ /* 0x000fe20000000000 */
[----:B------:R-:W-:-:S01]  /*13800*/  FADD R75, R34, R66 ;  /* 0x00000042224b7221 */ /* 0x000fc20000000000 */
[----:B------:R-:W-:-:S03]  /*13810*/  FADD R79, R27, R59 ;  /* 0x0000003b1b4f7221 */ /* 0x000fc60000000000 */
[----:B------:R-:W-:Y:S01]  /*13820*/  FADD R78, R78, R75 ;  /* 0x0000004b4e4e7221 */ /* 0x000fe20000000000 */
[----:B------:R-:W-:-:S02]  /*13830*/  FADD R75, R11, R43 ;  /* 0x0000002b0b4b7221 */ /* 0x000fc40000000000 */
[----:B------:R-:W-:Y:S01]  /*13840*/  @!P3 FMUL R70, R70, 0.5 ;  /* 0x3f0000004646b820 */ /* 0x000fe20000400000 */
[----:B------:R-:W-:-:S01]  /*13850*/  FADD R82, R35, R67 ;  /* 0x0000004323527221 */ /* 0x000fc20000000000 */
[----:B------:R-:W-:Y:S01]  /*13860*/  FADD R75, R75, R79 ;  /* 0x0000004f4b4b7221 */ /* 0x000fe20000000000 */
[----:B------:R-:W-:-:S01]  /*13870*/  FADD R79, R19, R51 ;  /* 0x00000033134f7221 */ /* 0x000fc20000000000 */
[----:B------:R-:W-:Y:S02]  /*13880*/  FADD R74, R74, R78 ;  /* 0x0000004e4a4a7221 */ /* 0x000fe40000000000 */
[----:B------:R-:W1:Y:S01]  /*13890*/  MUFU.EX2 R70, R70 ;  /* 0x0000004600467308 */ /* 0x000e620000000800 */
[----:B------:R-:W-:-:S01]  /*138a0*/  FADD R79, R79, R82 ;  /* 0x000000524f4f7221 */ /* 0x000fc20000000000 */
[----:B------:R-:W-:Y:S01]  /*138b0*/  FADD R82, R12, R44 ;  /* 0x0000002c0c527221 */ /* 0x000fe20000000000 */
[----:B------:R-:W-:-:S02]  /*138c0*/  FADD R78, R28, R60 ;  /* 0x0000003c1c4e7221 */ /* 0x000fc40000000000 */
[----:B------:R-:W-:Y:S01]  /*138d0*/  FADD R75, R75, R79 ;  /* 0x0000004f4b4b7221 */ /* 0x000fe20000000000 */
[----:B------:R-:W-:-:S01]  /*138e0*/  FADD R79, R36, R68 ;  /* 0x00000044244f7221 */ /* 0x000fc20000000000 */
[----:B------:R-:W-:Y:S01]  /*138f0*/  FADD R82, R82, R78 ;  /* 0x0000004e52527221 */ /* 0x000fe20000000000 */
[----:B------:R-:W-:-:S04]  /*13900*/  FADD R78, R20, R52 ;  /* 0x00000034144e7221 */ /* 0x000fc80000000000 */
[----:B------:R-:W-:Y:S01]  /*13910*/  FADD R78, R78, R79 ;  /* 0x0000004f4e4e7221 */ /* 0x000fe20000000000 */
[----:B------:R-:W-:-:S03]  /*13920*/  FADD R83, R13, R45 ;  /* 0x0000002d0d537221 */ /* 0x000fc60000000000 */
[----:B------:R-:W-:Y:S01]  /*13930*/  FADD R82, R82, R78 ;  /* 0x0000004e52527221 */ /* 0x000fe20000000000 */
[----:B------:R-:W-:-:S01]  /*13940*/  FADD R78, R29, R61 ;  /* 0x0000003d1d4e7221 */ /* 0x000fc20000000000 */
[----:B-1----:R-:W-:-:S03]  /*13950*/  @!P3 FMUL R70, R70, R70 ;  /* 0x000000464646b220 */ /* 0x002fc60000400000 */
        /* <DEDUP_REMOVED lines=45> */
[----:B------:R-:W-:-:S04]  /*13c30*/  FMNMX R85, R100, R85, !PT ;  /* 0x0000005564557209 */ /* 0x000fc80007800000 */
[----:B------:R-:W-:-:S04]  /*13c40*/  FMNMX R85, R101, R85, !PT ;  /* 0x0000005565557209 */ /* 0x000fc80007800000 */
[----:B------:R-:W-:-:S04]  /*13c50*/  FMNMX R85, R104, R85, !PT ;  /* 0x0000005568557209 */ /* 0x000fc80007800000 */
[----:B------:R-:W-:Y:S01]  /*13c60*/  FMNMX R85, R105, R85, !PT ;  /* 0x0000005569557209 */ /* 0x000fe20007800000 */
[----:B------:R-:W-:-:S03]  /*13c70*/  @!P3 FMUL R71, R71, 0.5 ;  /* 0x3f0000004747b820 */ /* 0x000fc60000400000 */
[----:B------:R-:W-:-:S03]  /*13c80*/  FMNMX R85, R108, R85, !PT ;  /* 0x000000556c557209 */ /* 0x000fc60007800000 */
[----:B------:R-:W1:Y:S01]  /*13c90*/  MUFU.EX2 R71, R71 ;  /* 0x0000004700477308 */ /* 0x000e620000000800 */
[----:B------:R-:W-:-:S04]  /*13ca0*/  FMNMX R85, R109, R85, !PT ;  /* 0x000000556d557209 */ /* 0x000fc80007800000 */
[----:B------:R-:W-:-:S04]  /*13cb0*/  FMNMX R85, R112, R85, !PT ;  /* 0x0000005570557209 */ /* 0x000fc80007800000 */
[----:B------:R-:W-:-:S04]  /*13cc0*/  FMNMX R85, R113, R85, !PT ;  /* 0x0000005571557209 */ /* 0x000fc80007800000 */
[----:B------:R-:W-:-:S04]  /*13cd0*/  FMNMX R85, R116, R85, !PT ;  /* 0x0000005574557209 */ /* 0x000fc80007800000 */
[----:B------:R-:W-:Y:S01]  /*13ce0*/  FMNMX R85, R117, R85, !PT ;  /* 0x0000005575557209 */ /* 0x000fe20007800000 */
[----:B-1----:R-:W-:Y:S01]  /*13cf0*/  @!P3 FMUL R71, R71, R71 ;  /* 0x000000474747b220 */ /* 0x002fe20000400000 */
[----:B------:R-:W-:Y:S02]  /*13d00*/  FSETP.GEU.AND P3, PT, R8, -126, PT ;  /* 0xc2fc00000800780b */ /* 0x000fe40003f6e000 */
[----:B------:R-:W-:-:S04]  /*13d10*/  FMNMX R85, R120, R85, !PT ;  /* 0x0000005578557209 */ /* 0x000fc80007800000 */
[----:B------:R-:W-:-:S04]  /*13d20*/  FMNMX R85, R121, R85, !PT ;  /* 0x0000005579557209 */ /* 0x000fc80007800000 */
[----:B------:R-:W-:-:S03]  /*13d30*/  FMNMX R85, R124, R85, !PT ;  /* 0x000000557c557209 */ /* 0x000fc60007800000 */
[----:B------:R-:W-:Y:S01]  /*13d40*/  @!P3 FMUL R8, R8, 0.5 ;  /* 0x3f0000000808b820 */ /* 0x000fe20000400000 */
[----:B------:R-:W-:-:S04]  /*13d50*/  FMNMX R85, R125, R85, !PT ;  /* 0x000000557d557209 */ /* 0x000fc80007800000 */
[----:B------:R-:W-:Y:S01]  /*13d60*/  FMNMX R85, R128, R85, !PT ;  /* 0x0000005580557209 */ /* 0x000fe20007800000 */
[----:B------:R-:W1:Y:S03]  /*13d70*/  MUFU.EX2 R8, R8 ;  /* 0x0000000800087308 */ /* 0x000e660000000800 */
[----:B------:R-:W-:-:S04]  /*13d80*/  FMNMX R85, R129, R85, !PT ;  /* 0x0000005581557209 */ /* 0x000fc80007800000 */
[----:B------:R-:W-:-:S04]  /*13d90*/  FMNMX R85, R132, R85, !PT ;  /* 0x0000005584557209 */ /* 0x000fc80007800000 */
[----:B------:R-:W-:-:S04]  /*13da0*/  FMNMX R85, R133, R85, !PT ;  /* 0x0000005585557209 */ /* 0x000fc80007800000 */
[----:B------:R-:W-:Y:S01]  /*13db0*/  FMNMX R85, R136, R85, !PT ;  /* 0x0000005588557209 */ /* 0x000fe20007800000 */
[----:B-1----:R-:W-:Y:S01]  /*13dc0*/  @!P3 FMUL R8, R8, R8 ;  /* 0x000000080808b220 */ /* 0x002fe20000400000 */
[----:B------:R-:W-:Y:S02]  /*13dd0*/  ISETP.GE.AND P3, PT, R5, UR32, PT ;  /* 0x0000002005007c0c */ /* 0x000fe4000bf66270 */
[----:B------:R-:W-:-:S04]  /*13de0*/  FMNMX R5, R137, R85, !PT ;  /* 0x0000005589057209 */ /* 0x000fc80007800000 */
[----:B------:R-:W-:Y:S02]  /*13df0*/  FMNMX R5, R140, R5, !PT ;  /* 0x000000058c057209 */ /* 0x000fe40007800000 */
[----:B------:R-:W-:Y:S02]  /*13e00*/  FSEL R144, R144, -INF , !P3 ;  /* 0xff80000090907808 */ /* 0x000fe40005800000 */
[----:B------:R-:W-:Y:S01]  /*13e10*/  FMNMX R5, R141, R5, !PT ;  /* 0x000000058d057209 */ /* 0x000fe20007800000 */
[----:B------:R-:W-:-:S01]  /*13e20*/  FADD R78, R14, R46 ;  /* 0x0000002e0e4e7221 */ /* 0x000fc20000000000 */
[----:B------:R-:W-:Y:S02]  /*13e30*/  FADD R79, R30, R62 ;  /* 0x0000003e1e4f7221 */ /* 0x000fe40000000000 */
[----:B------:R-:W-:Y:S01]  /*13e40*/  FMNMX R5, R144, R5, !PT ;  /* 0x0000000590057209 */ /* 0x000fe20007800000 */
[----:B------:R-:W-:Y:S01]  /*13e50*/  FADD R87, R38, R71 ;  /* 0x0000004726577221 */ /* 0x000fe20000000000 */
[----:B------:R-:W-:-:S01]  /*13e60*/  FADD R78, R78, R79 ;  /* 0x0000004f4e4e7221 */ /* 0x000fc20000000000 */
[----:B------:R-:W-:Y:S01]  /*13e70*/  FADD R79, R22, R54 ;  /* 0x00000036164f7221 */ /* 0x000fe20000000000 */
[----:B------:R-:W-:-:S03]  /*13e80*/  FMNMX R5, R145, R5, !PT ;  /* 0x0000000591057209 */ /* 0x000fc60007800000 */
[----:B------:R-:W-:Y:S01]  /*13e90*/  FADD R79, R79, R87 ;  /* 0x000000574f4f7221 */ /* 0x000fe20000000000 */
[----:B------:R-:W-:-:S03]  /*13ea0*/  FMNMX R5, R148, R5, !PT ;  /* 0x0000000594057209 */ /* 0x000fc60007800000 */
[----:B------:R-:W-:Y:S01]  /*13eb0*/  FADD R78, R78, R79 ;  /* 0x0000004f4e4e7221 */ /* 0x000fe20000000000 */
[----:B------:R-:W-:-:S03]  /*13ec0*/  FMNMX R5, R149, R5, !PT ;  /* 0x0000000595057209 */ /* 0x000fc60007800000 */
[----:B------:R-:W-:Y:S02]  /*13ed0*/  FADD R74, R74, R78 ;  /* 0x0000004e4a4a7221 */ /* 0x000fe40000000000 */
[----:B------:R-:W1:Y:S01]  /*13ee0*/  SHFL.BFLY PT, R78, R5, 0x1, 0x1f ;  /* 0x0c201f00054e7f89 */ /* 0x000e6200000e0000 */
[----:B------:R-:W-:-:S01]  /*13ef0*/  FADD R79, R15, R47 ;  /* 0x0000002f0f4f7221 */ /* 0x000fc20000000000 */
[----:B------:R-:W-:Y:S01]  /*13f00*/  FADD R87, R31, R63 ;  /* 0x0000003f1f577221 */ /* 0x000fe20000000000 */
[----:B------:R-:W-:-:S03]  /*13f10*/  FADD R90, R39, R8 ;  /* 0x00000008275a7221 */ /* 0x000fc60000000000 */
[----:B------:R-:W-:Y:S01]  /*13f20*/  FADD R79, R79, R87 ;  /* 0x000000574f4f7221 */ /* 0x000fe20000000000 */
[----:B------:R-:W-:-:S04]  /*13f30*/  FADD R87, R23, R55 ;  /* 0x0000003717577221 */ /* 0x000fc80000000000 */
[----:B------:R-:W-:Y:S01]  /*13f40*/  FADD R87, R87, R90 ;  /* 0x0000005a57577221 */ /* 0x000fe20000000000 */
[----:B------:R-:W-:-:S01]  /*13f50*/  FADD R82, R86, R82 ;  /* 0x0000005256527221 */ /* 0x000fc20000000000 */
[----:B------:R-:W3:Y:S01]  /*13f60*/  LDL.LU R90, [R1+0x4c] ;  /* 0x00004c00015a7983 */ /* 0x000ee20000300800 */
[----:B-1----:R-:W-:-:S05]  /*13f70*/  FMNMX R5, R5, R78, !PT ;  /* 0x0000004e05057209 */ /* 0x002fca0007800000 */
[----:B------:R-:W1:Y:S01]  /*13f80*/  SHFL.BFLY PT, R78, R5, 0x2, 0x1f ;  /* 0x0c401f00054e7f89 */ /* 0x000e6200000e0000 */
[----:B------:R-:W-:-:S01]  /*13f90*/  FADD R79, R79, R87 ;  /* 0x000000574f4f7221 */ /* 0x000fc20000000000 */
[----:B------:R-:W-:Y:S02]  /*13fa0*/  FADD R74, R82, R74 ;  /* 0x0000004a524a7221 */ /* 0x000fe40000000000 */
[----:B------:R-:W3:Y:S01]  /*13fb0*/  LDL.LU R87, [R1+0x48] ;  /* 0x0000480001577983 */ /* 0x000ee20000300800 */
[----:B------:R-:W-:-:S03]  /*13fc0*/  FADD R75, R75, R79 ;  /* 0x0000004f4b4b7221 */ /* 0x000fc60000000000 */
[----:B------:R-:W3:Y:S01]  /*13fd0*/  LDL.LU R86, [R1+0x3c] ;  /* 0x00003c0001567983 */ /* 0x000ee20000300800 */
[----:B------:R-:W-:-:S03]  /*13fe0*/  FADD R75, R83, R75 ;  /* 0x0000004b534b7221 */ /* 0x000fc60000000000 */
[----:B------:R-:W3:Y:S01]  /*13ff0*/  LDL.LU R85, [R1+0x38] ;  /* 0x0000380001557983 */ /* 0x000ee20000300800 */
[----:B------:R-:W-:-:S03]  /*14000*/  FADD R74, R74, R75 ;  /* 0x0000004b4a4a7221 */ /* 0x000fc60000000000 */
[----:B------:R-:W3:Y:S04]  /*14010*/  LDL.LU R79, [R1+0x2c] ;  /* 0x00002c00014f7983 */ /* 0x000ee80000300800 */
[----:B------:R-:W3:Y:S04]  /*14020*/  LDL.LU R82, [R1+0x28] ;  /* 0x0000280001527983 */ /* 0x000ee80000300800 */
[----:B------:R-:W3:Y:S01]  /*14030*/  LDL.LU R83, [R1+0x1c] ;  /* 0x00001c0001537983 */ /* 0x000ee20000300800 */
[----:B-1----:R-:W-:-:S03]  /*14040*/  FMNMX R5, R5, R78, !PT ;  /* 0x0000004e05057209 */ /* 0x002fc60007800000 */
[----:B------:R-:W3:Y:S04]  /*14050*/  LDL.LU R75, [R1+0x18] ;  /* 0x00001800014b7983 */ /* 0x000ee80000300800 */
[----:B------:R-:W3:Y:S01]  /*14060*/  LDL.LU R78, [R1+0xc] ;  /* 0x00000c00014e7983 */ /* 0x000ee20000300800 */
[----:B------:R-:W-:-:S05]  /*14070*/  FMUL R7, R7, UR7 ;  /* 0x0000000707077c20 */ /* 0x000fca0008400000 */
[----:B------:R-:W-:-:S13]  /*14080*/  FSETP.GEU.AND P3, PT, R7, -126, PT ;  /* 0xc2fc00000700780b */ /* 0x000fda0003f6e000 */
[----:B------:R-:W-:-:S06]  /*14090*/  @!P3 FMUL R7, R7, 0.5 ;  /* 0x3f0000000707b820 */ /* 0x000fcc0000400000 */
[----:B------:R-:W1:Y:S02]  /*140a0*/  MUFU.EX2 R7, R7 ;  /* 0x0000000700077308 */ /* 0x000e640000000800 */
[----:B-1----:R-:W-:-:S04]  /*140b0*/  @!P3 FMUL R7, R7, R7 ;  /* 0x000000070707b220 */ /* 0x002fc80000400000 */
[----:B--2---:R-:W-:-:S05]  /*140c0*/  FMUL R178, R178, R7 ;  /* 0x00000007b2b27220 */ /* 0x004fca0000400000 */
[----:B------:R1:W-:Y:S01]  /*140d0*/  STL [R1+0x8], R178 ;  /* 0x000008b201007387 */ /* 0x0003e20000100800 */
[-C--:B----4-:R-:W-:Y:S01]  /*140e0*/  FMUL R156, R156, R7.reuse ;  /* 0x000000079c9c7220 */ /* 0x090fe20000400000 */
[-C--:B---3--:R-:W-:Y:S01]  /*140f0*/  FMUL R151, R151, R7.reuse ;  /* 0x0000000797977220 */ /* 0x088fe20000400000 */
[-C--:B------:R-:W-:Y:S01]  /*14100*/  FMUL R150, R150, R7.reuse ;  /* 0x0000000796967220 */ /* 0x080fe20000400000 */
[----:B-1----:R1:W5:Y:S01]  /*14110*/  LDL.LU R178, [R1+0x180] ;  /* 0x0001800001b27983 */ /* 0x0023620000300800 */
        /* <DEDUP_REMOVED lines=18> */
[----:B------:R-:W-:Y:S01]  /*14240*/  FSETP.NEU.AND P3, PT, R5, -INF , PT ;  /* 0xff8000000500780b */ /* 0x000fe20003f6d000 */
        /* <DEDUP_REMOVED lines=17> */
[----:B------:R-:W-:-:S01]  /*14360*/  FFMA R180, R7, R180, R74 ;  /* 0x000000b407b47223 */ /* 0x000fc2000000004a */
        /* <DEDUP_REMOVED lines=8> */
[----:B------:R-:W-:-:S05]  /*143f0*/  FMUL R78, R78, R7 ;  /* 0x000000074e4e7220 */ /* 0x000fca0000400000 */
[----:B------:R-:W-:Y:S04]  /*14400*/  STL [R1+0xc], R78 ;  /* 0x00000c4e01007387 */ /* 0x000fe80000100800 */
        /* <DEDUP_REMOVED lines=28> */
[----:B------:R2:W-:Y:S02]  /*145d0*/  STL [R1+0xf8], R114 ;  /* 0x0000f87201007387 */ /* 0x0005e40000100800 */
[----:B--2---:R-:W-:-:S05]  /*145e0*/  FSEL R114, R5, RZ, P3 ;  /* 0x000000ff05727208 */ /* 0x004fca0001800000 */
[----:B------:R-:W-:-:S04]  /*145f0*/  FMUL R7, R114, UR7 ;  /* 0x0000000772077c20 */ /* 0x000fc80008400000 */
[--C-:B------:R-:W-:Y:S01]  /*14600*/  FFMA R74, R176, UR7, -R7.reuse ;  /* 0x00000007b04a7c23 */ /* 0x100fe20008000807 */
[----:B------:R-:W-:Y:S04]  /*14610*/  STL [R1+0xfc], R111 ;  /* 0x0000fc6f01007387 */ /* 0x000fe80000100800 */
[----:B------:R-:W-:Y:S01]  /*14620*/  FSETP.GEU.AND P5, PT, R74, -126, PT ;  /* 0xc2fc00004a00780b */ /* 0x000fe20003fae000 */
[----:B------:R-:W-:Y:S04]  /*14630*/  STL [R1+0x108], R110 ;  /* 0x0001086e01007387 */ /* 0x000fe80000100800 */
[----:B------:R-:W-:Y:S04]  /*14640*/  STL [R1+0x10c], R107 ;  /* 0x00010c6b01007387 */ /* 0x000fe80000100800 */
[----:B------:R-:W-:Y:S04]  /*14650*/  STL [R1+0x118], R106 ;  /* 0x0001186a01007387 */ /* 0x000fe80000100800 */
[----:B------:R-:W-:Y:S04]  /*14660*/  STL [R1+0x11c], R103 ;  /* 0x00011c6701007387 */ /* 0x000fe80000100800 */
[----:B------:R-:W-:Y:S04]  /*14670*/  STL [R1+0x128], R102 ;  /* 0x0001286601007387 */ /* 0x000fe80000100800 */
[----:B------:R2:W-:Y:S01]  /*14680*/  STL [R1+0x12c], R99 ;  /* 0x00012c6301007387 */ /* 0x0005e20000100800 */
[----:B------:R-:W-:-:S01]  /*14690*/  FFMA R78, R174, UR7, -R7 ;  /* 0x00000007ae4e7c23 */ /* 0x000fc20008000807 */
[----:B------:R-:W-:Y:S01]  /*146a0*/  @!P5 FMUL R74, R74, 0.5 ;  /* 0x3f0000004a4ad820 */ /* 0x000fe20000400000 */
[----:B--2---:R-:W-:-:S03]  /*146b0*/  FFMA R99, R175, UR7, -R7 ;  /* 0x00000007af637c23 */ /* 0x004fc60008000807 */
[----:B------:R-:W-:Y:S02]  /*146c0*/  FSETP.GEU.AND P3, PT, R78, -126, PT ;  /* 0xc2fc00004e00780b */ /* 0x000fe40003f6e000 */
[----:B------:R-:W-:Y:S01]  /*146d0*/  FSETP.GEU.AND P6, PT, R99, -126, PT ;  /* 0xc2fc00006300780b */ /* 0x000fe20003fce000 */
[----:B------:R-:W2:Y:S01]  /*146e0*/  MUFU.EX2 R74, R74 ;  /* 0x0000004a004a7308 */ /* 0x000ea20000000800 */
[----:B------:R-:W-:-:S05]  /*146f0*/  FFMA R106, R173, UR7, -R7 ;  /* 0x00000007ad6a7c23 */ /* 0x000fca0008000807 */
[----:B------:R-:W-:Y:S01]  /*14700*/  FSETP.GEU.AND P4, PT, R106, -126, PT ;  /* 0xc2fc00006a00780b */ /* 0x000fe20003f8e000 */
[----:B------:R3:W-:Y:S03]  /*14710*/  STL [R1+0x138], R98 ;  /* 0x0001386201007387 */ /* 0x0007e60000100800 */
[----:B------:R-:W-:Y:S02]  /*14720*/  @!P3 FMUL R78, R78, 0.5 ;  /* 0x3f0000004e4eb820 */ /* 0x000fe40000400000 */
[----:B------:R-:W-:Y:S01]  /*14730*/  @!P6 FMUL R99, R99, 0.5 ;  /* 0x3f0000006363e820 */ /* 0x000fe20000400000 */
[----:B---3--:R-:W-:-:S05]  /*14740*/  FFMA R98, R172, UR7, -R7 ;  /* 0x00000007ac627c23 */ /* 0x008fca0008000807 */
[----:B------:R-:W3:Y:S01]  /*14750*/  MUFU.EX2 R99, R99 ;  /* 0x0000006300637308 */ /* 0x000ee20000000800 */
[----:B--2---:R-:W-:Y:S01]  /*14760*/  @!P5 FMUL R74, R74, R74 ;  /* 0x0000004a4a4ad220 */ /* 0x004fe20000400000 */
[----:B------:R-:W-:Y:S01]  /*14770*/  @!P4 FMUL R106, R106, 0.5 ;  /* 0x3f0000006a6ac820 */ /* 0x000fe20000400000 */
[----:B------:R-:W-:-:S05]  /*14780*/  FSETP.GEU.AND P5, PT, R98, -126, PT ;  /* 0xc2fc00006200780b */ /* 0x000fca0003fae000 */
[----:B------:R-:W2:Y:S01]  /*14790*/  MUFU.EX2 R78, R78 ;  /* 0x0000004e004e7308 */ /* 0x000ea20000000800 */
[----:B------:R4:W-:Y:S01]  /*147a0*/  STL [R1+0x13c], R95 ;  /* 0x00013c5f01007387 */ /* 0x0009e20000100800 */
[----:B------:R-:W-:-:S06]  /*147b0*/  FFMA R103, R170, UR7, -R7 ;  /* 0x00000007aa677c23 */ /* 0x000fcc0008000807 */
[----:B------:R-:W1:Y:S01]  /*147c0*/  MUFU.EX2 R106, R106 ;  /* 0x0000006a006a7308 */ /* 0x000e620000000800 */
[----:B----4-:R-:W-:-:S01]  /*147d0*/  FFMA R95, R171, UR7, -R7 ;  /* 0x00000007ab5f7c23 */ /* 0x010fc20008000807 */
[----:B---3--:R-:W-:Y:S01]  /*147e0*/  @!P6 FMUL R99, R99, R99 ;  /* 0x000000636363e220 */ /* 0x008fe20000400000 */
[----:B------:R-:W-:-:S03]  /*147f0*/  @!P5 FMUL R98, R98, 0.5 ;  /* 0x3f0000006262d820 */ /* 0x000fc60000400000 */
[----:B------:R-:W-:Y:S01]  /*14800*/  FSETP.GEU.AND P6, PT, R95, -126, PT ;  /* 0xc2fc00005f00780b */ /* 0x000fe20003fce000 */
[----:B--2---:R-:W-:Y:S01]  /*14810*/  @!P3 FMUL R78, R78, R78 ;  /* 0x0000004e4e4eb220 */ /* 0x004fe20000400000 */
[----:B------:R-:W-:Y:S01]  /*14820*/  FSETP.GEU.AND P3, PT, R103, -126, PT ;  /* 0xc2fc00006700780b */ /* 0x000fe20003f6e000 */
[----:B------:R-:W2:Y:S01]  /*14830*/  MUFU.EX2 R98, R98 ;  /* 0x0000006200627308 */ /* 0x000ea20000000800 */
[----:B------:R-:W-:-:S01]  /*14840*/  FFMA R79, R169, UR7, -R7 ;  /* 0x00000007a94f7c23 */ /* 0x000fc20008000807 */
[----:B-1----:R-:W-:-:S04]  /*14850*/  @!P4 FMUL R106, R106, R106 ;  /* 0x0000006a6a6ac220 */ /* 0x002fc80000400000 */
[----:B------:R-:W-:-:S04]  /*14860*/  FSETP.GEU.AND P4, PT, R79, -126, PT ;  /* 0xc2fc00004f00780b */ /* 0x000fc80003f8e000 */
[----:B------:R-:W-:Y:S01]  /*14870*/  @!P6 FMUL R95, R95, 0.5 ;  /* 0x3f0000005f5fe820 */ /* 0x000fe20000400000 */
[----:B------:R1:W-:Y:S01]  /*14880*/  STL [R1+0x148], R94 ;  /* 0x0001485e01007387 */ /* 0x0003e20000100800 */
[----:B------:R-:W-:-:S04]  /*14890*/  @!P3 FMUL R103, R103, 0.5 ;  /* 0x3f0000006767b820 */ /* 0x000fc80000400000 */
[----:B------:R-:W3:Y:S01]  /*148a0*/  MUFU.EX2 R95, R95 ;  /* 0x0000005f005f7308 */ /* 0x000ee20000000800 */
[----:B--2---:R-:W-:Y:S01]  /*148b0*/  @!P5 FMUL R98, R98, R98 ;  /* 0x000000626262d220 */ /* 0x004fe20000400000 */
[----:B-1----:R-:W-:Y:S01]  /*148c0*/  FFMA R94, R168, UR7, -R7 ;  /* 0x00000007a85e7c23 */ /* 0x002fe20008000807 */
[----:B------:R-:W-:-:S05]  /*148d0*/  @!P4 FMUL R79, R79, 0.5 ;  /* 0x3f0000004f4fc820 */ /* 0x000fca0000400000 */
[----:B------:R-:W1:Y:S01]  /*148e0*/  MUFU.EX2 R103, R103 ;  /* 0x0000006700677308 */ /* 0x000e620000000800 */
[----:B------:R-:W-:Y:S01]  /*148f0*/  FSETP.GEU.AND P5, PT, R94, -126, PT ;  /* 0xc2fc00005e00780b */ /* 0x000fe20003fae000 */
[----:B------:R2:W-:Y:S06]  /*14900*/  STL [R1+0x14c], R91 ;  /* 0x00014c5b01007387 */ /* 0x0005ec0000100800 */
[----:B------:R-:W4:Y:S01]  /*14910*/  MUFU.EX2 R79, R79 ;  /* 0x0000004f004f7308 */ /* 0x000f220000000800 */
[----:B------:R-:W-:-:S01]  /*14920*/  FFMA R75, R166, UR7, -R7 ;  /* 0x00000007a64b7c23 */ /* 0x000fc20008000807 */
[----:B--2---:R-:W-:Y:S01]  /*14930*/  FFMA R91, R167, UR7, -R7 ;  /* 0x00000007a75b7c23 */ /* 0x004fe20008000807 */
[----:B---3--:R-:W-:-:S03]  /*14940*/  @!P6 FMUL R95, R95, R95 ;  /* 0x0000005f5f5fe220 */ /* 0x008fc60000400000 */
[----:B------:R-:W-:Y:S01]  /*14950*/  @!P5 FMUL R94, R94, 0.5 ;  /* 0x3f0000005e5ed820 */ /* 0x000fe20000400000 */
[----:B------:R-:W-:Y:S01]  /*14960*/  FSETP.GEU.AND P6, PT, R91, -126, PT ;  /* 0xc2fc00005b00780b */ /* 0x000fe20003fce000 */
[----:B-1----:R-:W-:Y:S01]  /*14970*/  @!P3 FMUL R103, R103, R103 ;  /* 0x000000676767b220 */ /* 0x002fe20000400000 */
[----:B------:R-:W-:-:S03]  /*14980*/  FSETP.GEU.AND P3, PT, R75, -126, PT ;  /* 0xc2fc00004b00780b */ /* 0x000fc60003f6e000 */
[----:B------:R-:W1:Y:S01]  /*14990*/  MUFU.EX2 R94, R94 ;  /* 0x0000005e005e7308 */ /* 0x000e620000000800 */
[----:B------:R-:W-:-:S01]  /*149a0*/  FFMA R102, R165, UR7, -R7 ;  /* 0x00000007a5667c23 */ /* 0x000fc20008000807 */
[----:B----4-:R-:W-:-:S04]  /*149b0*/  @!P4 FMUL R79, R79, R79 ;  /* 0x0000004f4f4fc220 */ /* 0x010fc80000400000 */
[----:B------:R-:W-:Y:S02]  /*149c0*/  FSETP.GEU.AND P4, PT, R102, -126, PT ;  /* 0xc2fc00006600780b */ /* 0x000fe40003f8e000 */
[----:B------:R-:W-:Y:S02]  /*149d0*/  @!P6 FMUL R91, R91, 0.5 ;  /* 0x3f0000005b5be820 */ /* 0x000fe40000400000 */
[----:B------:R-:W-:Y:S01]  /*149e0*/  @!P3 FMUL R75, R75, 0.5 ;  /* 0x3f0000004b4bb820 */ /* 0x000fe20000400000 */
[----:B------:R-:W-:-:S03]  /*149f0*/  FFMA R90, R164, UR7, -R7 ;  /* 0x00000007a45a7c23 */ /* 0x000fc60008000807 */
[----:B------:R-:W2:Y:S01]  /*14a00*/  MUFU.EX2 R91, R91 ;  /* 0x0000005b005b7308 */ /* 0x000ea20000000800 */
[----:B-1----:R-:W-:Y:S01]  /*14a10*/  @!P5 FMUL R94, R94, R94 ;  /* 0x0000005e5e5ed220 */ /* 0x002fe20000400000 */
[----:B------:R-:W-:-:S03]  /*14a20*/  FSETP.GEU.AND P5, PT, R90, -126, PT ;  /* 0xc2fc00005a00780b */ /* 0x000fc60003fae000 */
[----:B------:R-:W-:-:S03]  /*14a30*/  @!P4 FMUL R102, R102, 0.5 ;  /* 0x3f0000006666c820 */ /* 0x000fc60000400000 */
[----:B------:R-:W1:Y:S01]  /*14a40*/  MUFU.EX2 R75, R75 ;  /* 0x0000004b004b7308 */ /* 0x000e620000000800 */
[----:B------:R-:W-:-:S01]  /*14a50*/  FFMA R87, R163, UR7, -R7 ;  /* 0x00000007a3577c23 */ /* 0x000fc20008000807 */
[----:B------:R-:W-:-:S06]  /*14a60*/  FFMA R111, R162, UR7, -R7 ;  /* 0x00000007a26f7c23 */ /* 0x000fcc0008000807 */
[----:B------:R-:W3:Y:S01]  /*14a70*/  MUFU.EX2 R102, R102 ;  /* 0x0000006600667308 */ /* 0x000ee20000000800 */
[----:B--2---:R-:W-:Y:S01]  /*14a80*/  @!P6 FMUL R91, R91, R91 ;  /* 0x0000005b5b5be220 */ /* 0x004fe20000400000 */
[----:B------:R-:W-:Y:S01]  /*14a90*/  @!P5 FMUL R90, R90, 0.5 ;  /* 0x3f0000005a5ad820 */ /* 0x000fe20000400000 */
[----:B------:R-:W-:Y:S01]  /*14aa0*/  FSETP.GEU.AND P6, PT, R87, -126, PT ;  /* 0xc2fc00005700780b */ /* 0x000fe20003fce000 */
[----:B------:R-:W-:Y:S01]  /*14ab0*/  FFMA R82, R161, UR7, -R7 ;  /* 0x00000007a1527c23 */ /* 0x000fe20008000807 */
[----:B-1----:R-:W-:Y:S01]  /*14ac0*/  @!P3 FMUL R75, R75, R75 ;  /* 0x0000004b4b4bb220 */ /* 0x002fe20000400000 */
[----:B------:R-:W-:Y:S02]  /*14ad0*/  FSETP.GEU.AND P3, PT, R111, -126, PT ;  /* 0xc2fc00006f00780b */ /* 0x000fe40003f6e000 */
[----:B------:R-:W1:Y:S01]  /*14ae0*/  MUFU.EX2 R90, R90 ;  /* 0x0000005a005a7308 */ /* 0x000e620000000800 */
[----:B---3--:R-:W-:Y:S01]  /*14af0*/  @!P4 FMUL R102, R102, R102 ;  /* 0x000000666666c220 */ /* 0x008fe20000400000 */
[----:B------:R-:W-:-:S06]  /*14b00*/  FSETP.GEU.AND P4, PT, R82, -126, PT ;  /* 0xc2fc00005200780b */ /* 0x000fcc0003f8e000 */
[----:B------:R-:W-:Y:S01]  /*14b10*/  @!P6 FMUL R87, R87, 0.5 ;  /* 0x3f0000005757e820 */ /* 0x000fe20000400000 */
[----:B------:R-:W-:-:S02]  /*14b20*/  FFMA R86, R160, UR7, -R7 ;  /* 0x00000007a0567c23 */ /* 0x000fc40008000807 */
[----:B------:R-:W-:-:S03]  /*14b30*/  @!P3 FMUL R111, R111, 0.5 ;  /* 0x3f0000006f6fb820 */ /* 0x000fc60000400000 */
[----:B------:R-:W2:Y:S01]  /*14b40*/  MUFU.EX2 R87, R87 ;  /* 0x0000005700577308 */ /* 0x000ea20000000800 */
[----:B-1----:R-:W-:Y:S01]  /*14b50*/  @!P5 FMUL R90, R90, R90 ;  /* 0x0000005a5a5ad220 */ /* 0x002fe20000400000 */
[----:B------:R-:W-:Y:S01]  /*14b60*/  FSETP.GEU.AND P5, PT, R86, -126, PT ;  /* 0xc2fc00005600780b */ /* 0x000fe20003fae000 */
[----:B------:R-:W-:-:S05]  /*14b70*/  @!P4 FMUL R82, R82, 0.5 ;  /* 0x3f0000005252c820 */ /* 0x000fca0000400000 */
        /* <DEDUP_REMOVED lines=35> */
[----:B------:R-:W-:Y:S01]  /*14db0*/  @!P3 FMUL R152, R152, 0.5 ;  /* 0x3f0000009898b820 */ /* 0x000fe20000400000 */
[----:B------:R-:W2:Y:S01]  /*14dc0*/  MUFU.EX2 R69, R153 ;  /* 0x0000009900457308 */ /* 0x000ea20000000800 */
[----:B-1----:R-:W-:Y:S01]  /*14dd0*/  @!P5 FMUL R83, R83, R83 ;  /* 0x000000535353d220 */ /* 0x002fe20000400000 */
[----:B------:R-:W-:-:S06]  /*14de0*/  FSETP.GEU.AND P5, PT, R115, -126, PT ;  /* 0xc2fc00007300780b */ /* 0x000fcc0003fae000 */
[----:B------:R-:W1:Y:S01]  /*14df0*/  MUFU.EX2 R72, R152 ;  /* 0x0000009800487308 */ /* 0x000e620000000800 */
[----:B------:R-:W-:Y:S01]  /*14e00*/  @!P4 FMUL R119, R119, 0.5 ;  /* 0x3f0000007777c820 */ /* 0x000fe20000400000 */
[----:B------:R-:W-:-:S06]  /*14e10*/  FFMA R118, R73, UR7, -R7 ;  /* 0x0000000749767c23 */ /* 0x000fcc0008000807 */
[----:B------:R3:W4:Y:S01]  /*14e20*/  MUFU.EX2 R73, R119 ;  /* 0x0000007700497308 */ /* 0x0007220000000800 */
[----:B--2---:R-:W-:Y:S01]  /*14e30*/  @!P6 FMUL R69, R69, R69 ;  /* 0x000000454545e220 */ /* 0x004fe20000400000 */
[----:B------:R-:W-:Y:S01]  /*14e40*/  FSETP.GEU.AND P6, PT, R118, -126, PT ;  /* 0xc2fc00007600780b */ /* 0x000fe20003fce000 */
[----:B------:R-:W-:Y:S01]  /*14e50*/  @!P5 FMUL R115, R115, 0.5 ;  /* 0x3f0000007373d820 */ /* 0x000fe20000400000 */
[----:B---3--:R-:W-:Y:S01]  /*14e60*/  FFMA R119, R76, UR7, -R7 ;  /* 0x000000074c777c23 */ /* 0x008fe20008000807 */
[----:B-1----:R-:W-:-:S03]  /*14e70*/  @!P3 FMUL R72, R72, R72 ;  /* 0x000000484848b220 */ /* 0x002fc60000400000 */
[----:B------:R1:W2:Y:S01]  /*14e80*/  MUFU.EX2 R76, R115 ;  /* 0x00000073004c7308 */ /* 0x0002a20000000800 */
[----:B------:R-:W-:Y:S01]  /*14e90*/  FSETP.GEU.AND P3, PT, R119, -126, PT ;  /* 0xc2fc00007700780b */ /* 0x000fe20003f6e000 */
[----:B-1----:R-:W-:Y:S01]  /*14ea0*/  FFMA R115, R77, UR7, -R7 ;  /* 0x000000074d737c23 */ /* 0x002fe20008000807 */
[----:B----4-:R-:W-:-:S04]  /*14eb0*/  @!P4 FMUL R73, R73, R73 ;  /* 0x000000494949c220 */ /* 0x010fc80000400000 */
[----:B------:R-:W-:Y:S01]  /*14ec0*/  @!P6 FMUL R118, R118, 0.5 ;  /* 0x3f0000007676e820 */ /* 0x000fe20000400000 */
[----:B------:R-:W-:-:S03]  /*14ed0*/  FSETP.GEU.AND P4, PT, R115, -126, PT ;  /* 0xc2fc00007300780b */ /* 0x000fc60003f8e000 */
[----:B------:R1:W3:Y:S03]  /*14ee0*/  MUFU.EX2 R77, R118 ;  /* 0x00000076004d7308 */ /* 0x0002e60000000800 */
[----:B------:R-:W-:Y:S01]  /*14ef0*/  @!P3 FMUL R119, R119, 0.5 ;  /* 0x3f0000007777b820 */ /* 0x000fe20000400000 */
[----:B--2---:R-:W-:Y:S01]  /*14f00*/  @!P5 FMUL R76, R76, R76 ;  /* 0x0000004c4c4cd220 */ /* 0x004fe20000400000 */
[----:B-1----:R-:W-:-:S03]  /*14f10*/  FFMA R118, R80, UR7, -R7 ;  /* 0x0000000750767c23 */ /* 0x002fc60008000807 */
[----:B------:R1:W2:Y:S02]  /*14f20*/  MUFU.EX2 R80, R119 ;  /* 0x0000007700507308 */ /* 0x0002a40000000800 */
[----:B------:R-:W-:Y:S01]  /*14f30*/  @!P4 FMUL R115, R115, 0.5 ;  /* 0x3f0000007373c820 */ /* 0x000fe20000400000 */
[----:B------:R-:W-:Y:S01]  /*14f40*/  FSETP.GEU.AND P5, PT, R118, -126, PT ;  /* 0xc2fc00007600780b */ /* 0x000fe20003fae000 */
[----:B-1----:R-:W-:-:S04]  /*14f50*/  FFMA R119, R81, UR7, -R7 ;  /* 0x0000000751777c23 */ /* 0x002fc80008000807 */
[----:B------:R1:W4:Y:S01]  /*14f60*/  MUFU.EX2 R81, R115 ;  /* 0x0000007300517308 */ /* 0x0003220000000800 */
[----:B---3--:R-:W-:Y:S01]  /*14f70*/  @!P6 FMUL R77, R77, R77 ;  /* 0x0000004d4d4de220 */ /* 0x008fe20000400000 */
[----:B------:R-:W-:-:S06]  /*14f80*/  FSETP.GEU.AND P6, PT, R119, -126, PT ;  /* 0xc2fc00007700780b */ /* 0x000fcc0003fce000 */
[----:B------:R-:W-:Y:S01]  /*14f90*/  @!P5 FMUL R118, R118, 0.5 ;  /* 0x3f0000007676d820 */ /* 0x000fe20000400000 */
[----:B-1----:R-:W-:-:S01]  /*14fa0*/  FFMA R115, R84, UR7, -R7 ;  /* 0x0000000754737c23 */ /* 0x002fc20008000807 */
[----:B--2---:R-:W-:Y:S02]  /*14fb0*/  @!P3 FMUL R80, R80, R80 ;  /* 0x000000505050b220 */ /* 0x004fe40000400000 */
[----:B------:R1:W2:Y:S02]  /*14fc0*/  MUFU.EX2 R84, R118 ;  /* 0x0000007600547308 */ /* 0x0002a40000000800 */
[----:B------:R-:W-:Y:S01]  /*14fd0*/  FSETP.GEU.AND P3, PT, R115, -126, PT ;  /* 0xc2fc00007300780b */ /* 0x000fe20003f6e000 */
[----:B-1----:R-:W-:Y:S01]  /*14fe0*/  FFMA R118, R88, UR7, -R7 ;  /* 0x0000000758767c23 */ /* 0x002fe20008000807 */
[----:B----4-:R-:W-:Y:S01]  /*14ff0*/  @!P4 FMUL R81, R81, R81 ;  /* 0x000000515151c220 */ /* 0x010fe20000400000 */
[----:B------:R-:W-:-:S03]  /*15000*/  @!P6 FMUL R119, R119, 0.5 ;  /* 0x3f0000007777e820 */ /* 0x000fc60000400000 */
[----:B------:R-:W-:Y:S01]  /*15010*/  FSETP.GEU.AND P4, PT, R118, -126, PT ;  /* 0xc2fc00007600780b */ /* 0x000fe20003f8e000 */
[----:B------:R1:W3:Y:S06]  /*15020*/  MUFU.EX2 R88, R119 ;  /* 0x0000007700587308 */ /* 0x0002ec0000000800 */
[----:B------:R-:W-:Y:S01]  /*15030*/  @!P3 FMUL R115, R115, 0.5 ;  /* 0x3f0000007373b820 */ /* 0x000fe20000400000 */
[----:B--2---:R-:W-:Y:S01]  /*15040*/  @!P5 FMUL R84, R84, R84 ;  /* 0x000000545454d220 */ /* 0x004fe20000400000 */
[----:B-1----:R-:W-:-:S02]  /*15050*/  FFMA R119, R89, UR7, -R7 ;  /* 0x0000000759777c23 */ /* 0x002fc40008000807 */
        /* <DEDUP_REMOVED lines=36> */
[----:B------:R1:W-:Y:S06]  /*152a0*/  STL [R1+0x158], R235 ;  /* 0x000158eb01007387 */ /* 0x0003ec0000100800 */
[----:B------:R-:W-:Y:S01]  /*152b0*/  @!P3 FMUL R119, R119, 0.5 ;  /* 0x3f0000007777b820 */ /* 0x000fe20000400000 */
[----:B------:R3:W4:Y:S01]  /*152c0*/  MUFU.EX2 R104, R118 ;  /* 0x0000007600687308 */ /* 0x0007220000000800 */
[----:B------:R1:W-:Y:S04]  /*152d0*/  STL [R1+0x15c], R234 ;  /* 0x00015cea01007387 */ /* 0x0003e80000100800 */
[----:B------:R1:W-:Y:S01]  /*152e0*/  STL [R1+0x168], R233 ;  /* 0x000168e901007387 */ /* 0x0003e20000100800 */
[----:B---3--:R-:W-:-:S03]  /*152f0*/  FFMA R118, R105, UR7, -R7 ;  /* 0x0000000769767c23 */ /* 0x008fc60008000807 */
[----:B------:R-:W3:Y:S01]  /*15300*/  LDL.LU R142, [R1] ;  /* 0x00000000018e7983 */ /* 0x000ee20000300800 */
[----:B------:R2:W1:Y:S01]  /*15310*/  MUFU.EX2 R105, R119 ;  /* 0x0000007700697308 */ /* 0x0004620000000800 */
[----:B------:R-:W-:Y:S01]  /*15320*/  @!P4 FMUL R115, R115, 0.5 ;  /* 0x3f0000007373c820 */ /* 0x000fe20000400000 */
[--C-:B------:R-:W-:Y:S01]  /*15330*/  FFMA R120, R120, UR7, -R7.reuse ;  /* 0x0000000778787c23 */ /* 0x100fe20008000807 */
[----:B--2---:R-:W-:-:S05]  /*15340*/  FFMA R119, R108, UR7, -R7 ;  /* 0x000000076c777c23 */ /* 0x004fca0008000807 */
[----:B------:R2:W2:Y:S01]  /*15350*/  MUFU.EX2 R108, R115 ;  /* 0x00000073006c7308 */ /* 0x0004a20000000800 */
[----:B------:R-:W-:Y:S01]  /*15360*/  @!P5 FMUL R101, R101, R101 ;  /* 0x000000656565d220 */ /* 0x000fe20000400000 */
[----:B------:R-:W-:Y:S01]  /*15370*/  FSETP.GEU.AND P5, PT, R118, -126, PT ;  /* 0xc2fc00007600780b */ /* 0x000fe20003fae000 */
[----:B----4-:R-:W-:Y:S01]  /*15380*/  @!P6 FMUL R104, R104, R104 ;  /* 0x000000686868e220 */ /* 0x010fe20000400000 */
[----:B------:R-:W-:Y:S01]  /*15390*/  FSETP.GEU.AND P6, PT, R119, -126, PT ;  /* 0xc2fc00007700780b */ /* 0x000fe20003fce000 */
[----:B-1----:R-:W-:Y:S01]  /*153a0*/  @!P3 FMUL R105, R105, R105 ;  /* 0x000000696969b220 */ /* 0x002fe20000400000 */
[----:B------:R-:W-:Y:S01]  /*153b0*/  FSETP.GEU.AND P3, PT, R120, -126, PT ;  /* 0xc2fc00007800780b */ /* 0x000fe20003f6e000 */
[----:B--2---:R-:W-:-:S01]  /*153c0*/  FFMA R115, R109, UR7, -R7 ;  /* 0x000000076d737c23 */ /* 0x004fc20008000807 */
[----:B------:R-:W-:-:S04]  /*153d0*/  @!P4 FMUL R108, R108, R108 ;  /* 0x0000006c6c6cc220 */ /* 0x000fc80000400000 */
[----:B------:R-:W-:-:S03]  /*153e0*/  FSETP.GEU.AND P4, PT, R115, -126, PT ;  /* 0xc2fc00007300780b */ /* 0x000fc60003f8e000 */
[----:B------:R-:W-:Y:S02]  /*153f0*/  @!P5 FMUL R118, R118, 0.5 ;  /* 0x3f0000007676d820 */ /* 0x000fe40000400000 */
[----:B------:R-:W-:Y:S02]  /*15400*/  @!P6 FMUL R119, R119, 0.5 ;  /* 0x3f0000007777e820 */ /* 0x000fe40000400000 */
[----:B------:R-:W-:Y:S01]  /*15410*/  @!P3 FMUL R120, R120, 0.5 ;  /* 0x3f0000007878b820 */ /* 0x000fe20000400000 */
[----:B------:R1:W2:Y:S02]  /*15420*/  MUFU.EX2 R109, R118 ;  /* 0x00000076006d7308 */ /* 0x0002a40000000800 */
[----:B-1----:R-:W-:-:S06]  /*15430*/  FFMA R118, R117, UR7, -R7 ;  /* 0x0000000775767c23 */ /* 0x002fcc0008000807 */
[----:B------:R-:W1:Y:S01]  /*15440*/  MUFU.EX2 R117, R119 ;  /* 0x0000007700757308 */ /* 0x000e620000000800 */
[----:B------:R-:W-:-:S07]  /*15450*/  @!P4 FMUL R115, R115, 0.5 ;  /* 0x3f0000007373c820 */ /* 0x000fce0000400000 */
[----:B------:R-:W4:Y:S01]  /*15460*/  MUFU.EX2 R120, R120 ;  /* 0x0000007800787308 */ /* 0x000f220000000800 */
[----:B------:R-:W-:-:S01]  /*15470*/  FFMA R136, R136, UR7, -R7 ;  /* 0x0000000788887c23 */ /* 0x000fc20008000807 */
[--C-:B------:R-:W-:Y:S01]  /*15480*/  FFMA R121, R121, UR7, -R7.reuse ;  /* 0x0000000779797c23 */ /* 0x100fe20008000807 */
[----:B------:R-:W-:-:S05]  /*15490*/  FFMA R112, R112, UR7, -R7 ;  /* 0x0000000770707c23 */ /* 0x000fca0008000807 */
[----:B------:R-:W4:Y:S01]  /*154a0*/  MUFU.EX2 R115, R115 ;  /* 0x0000007300737308 */ /* 0x000f220000000800 */
[----:B--2---:R-:W-:Y:S01]  /*154b0*/  @!P5 FMUL R109, R109, R109 ;  /* 0x0000006d6d6dd220 */ /* 0x004fe20000400000 */
[----:B------:R-:W-:Y:S01]  /*154c0*/  FSETP.GEU.AND P5, PT, R136, -126, PT ;  /* 0xc2fc00008800780b */ /* 0x000fe20003fae000 */
[----:B-1----:R-:W-:Y:S01]  /*154d0*/  @!P6 FMUL R117, R117, R117 ;  /* 0x000000757575e220 */ /* 0x002fe20000400000 */
[----:B------:R-:W-:Y:S01]  /*154e0*/  FSETP.GEU.AND P6, PT, R121, -126, PT ;  /* 0xc2fc00007900780b */ /* 0x000fe20003fce000 */
[----:B------:R-:W-:-:S01]  /*154f0*/  FFMA R137, R137, UR7, -R7 ;  /* 0x0000000789897c23 */ /* 0x000fc20008000807 */
[----:B----4-:R-:W-:Y:S01]  /*15500*/  @!P3 FMUL R120, R120, R120 ;  /* 0x000000787878b220 */ /* 0x010fe20000400000 */
[----:B------:R-:W-:Y:S01]  /*15510*/  FSETP.GEU.AND P3, PT, R112, -126, PT ;  /* 0xc2fc00007000780b */ /* 0x000fe20003f6e000 */
[----:B------:R-:W-:Y:S02]  /*15520*/  @!P4 FMUL R115, R115, R115 ;  /* 0x000000737373c220 */ /* 0x000fe40000400000 */
[----:B------:R-:W-:-:S05]  /*15530*/  FSETP.GEU.AND P4, PT, R137, -126, PT ;  /* 0xc2fc00008900780b */ /* 0x000fca0003f8e000 */
[----:B------:R-:W-:Y:S02]  /*15540*/  @!P5 FMUL R136, R136, 0.5 ;  /* 0x3f0000008888d820 */ /* 0x000fe40000400000 */
[----:B------:R-:W-:-:S03]  /*15550*/  @!P6 FMUL R121, R121, 0.5 ;  /* 0x3f0000007979e820 */ /* 0x000fc60000400000 */
[----:B------:R-:W-:Y:S01]  /*15560*/  @!P3 FMUL R112, R112, 0.5 ;  /* 0x3f0000007070b820 */ /* 0x000fe20000400000 */
[----:B------:R-:W1:Y:S08]  /*15570*/  MUFU.EX2 R136, R136 ;  /* 0x0000008800887308 */ /* 0x000e700000000800 */
[----:B------:R-:W2:Y:S01]  /*15580*/  MUFU.EX2 R121, R121 ;  /* 0x0000007900797308 */ /* 0x000ea20000000800 */
[----:B------:R-:W-:-:S07]  /*15590*/  @!P4 FMUL R137, R137, 0.5 ;  /* 0x3f0000008989c820 */ /* 0x000fce0000400000 */
[----:B------:R-:W4:Y:S01]  /*155a0*/  MUFU.EX2 R112, R112 ;  /* 0x0000007000707308 */ /* 0x000f220000000800 */
[----:B------:R-:W-:-:S01]  /*155b0*/  FFMA R124, R124, UR7, -R7 ;  /* 0x000000077c7c7c23 */ /* 0x000fc20008000807 */
[--C-:B------:R-:W-:Y:S01]  /*155c0*/  FFMA R113, R113, UR7, -R7.reuse ;  /* 0x0000000771717c23 */ /* 0x100fe20008000807 */
[----:B------:R-:W-:-:S05]  /*155d0*/  FFMA R140, R140, UR7, -R7 ;  /* 0x000000078c8c7c23 */ /* 0x000fca0008000807 */
[----:B------:R-:W4:Y:S01]  /*155e0*/  MUFU.EX2 R137, R137 ;  /* 0x0000008900897308 */ /* 0x000f220000000800 */
[----:B-1----:R-:W-:Y:S01]  /*155f0*/  @!P5 FMUL R136, R136, R136 ;  /* 0x000000888888d220 */ /* 0x002fe20000400000 */
[----:B------:R-:W-:Y:S01]  /*15600*/  FSETP.GEU.AND P5, PT, R124, -126, PT ;  /* 0xc2fc00007c00780b */ /* 0x000fe20003fae000 */
[----:B--2---:R-:W-:Y:S01]  /*15610*/  @!P6 FMUL R121, R121, R121 ;  /* 0x000000797979e220 */ /* 0x004fe20000400000 */
        /* <DEDUP_REMOVED lines=24> */
[----:B------:R-:W-:Y:S01]  /*157a0*/  FADD R138, R74, R92 ;  /* 0x0000005c4a8a7221 */ /* 0x000fe20000000000 */
[----:B------:R-:W-:Y:S01]  /*157b0*/  @!P4 FMUL R125, R125, R125 ;  /* 0x0000007d7d7dc220 */ /* 0x000fe20000400000 */
[----:B------:R-:W-:-:S05]  /*157c0*/  FSETP.GEU.AND P4, PT, R129, -126, PT ;  /* 0xc2fc00008100780b */ /* 0x000fca0003f8e000 */
[----:B------:R-:W-:Y:S02]  /*157d0*/  @!P5 FMUL R116, R116, 0.5 ;  /* 0x3f0000007474d820 */ /* 0x000fe40000400000 */
[----:B------:R-:W-:Y:S01]  /*157e0*/  @!P6 FMUL R141, R141, 0.5 ;  /* 0x3f0000008d8de820 */ /* 0x000fe20000400000 */
[----:B------:R-:W-:Y:S02]  /*157f0*/  FADD R119, R86, R120 ;  /* 0x0000007856777221 */ /* 0x000fe40000000000 */
[----:B------:R-:W-:Y:S01]  /*15800*/  @!P3 FMUL R128, R128, 0.5 ;  /* 0x3f0000008080b820 */ /* 0x000fe20000400000 */
[----:B------:R-:W1:Y:S01]  /*15810*/  MUFU.EX2 R116, R116 ;  /* 0x0000007400747308 */ /* 0x000e620000000800 */
[----:B------:R-:W-:-:S01]  /*15820*/  FADD R138, R138, R119 ;  /* 0x000000778a8a7221 */ /* 0x000fc20000000000 */
[----:B------:R-:W-:Y:S01]  /*15830*/  FADD R119, R94, R108 ;  /* 0x0000006c5e777221 */ /* 0x000fe20000000000 */
[----:B------:R-:W-:-:S05]  /*15840*/  FADD R122, R76, R136 ;  /* 0x000000884c7a7221 */ /* 0x000fca0000000000 */
[----:B------:R-:W2:Y:S01]  /*15850*/  MUFU.EX2 R141, R141 ;  /* 0x0000008d008d7308 */ /* 0x000ea20000000800 */
[----:B------:R-:W-:Y:S01]  /*15860*/  @!P4 FMUL R129, R129, 0.5 ;  /* 0x3f0000008181c820 */ /* 0x000fe20000400000 */
[----:B------:R-:W-:-:S06]  /*15870*/  FADD R119, R119, R122 ;  /* 0x0000007a77777221 */ /* 0x000fcc0000000000 */
[----:B------:R-:W4:Y:S01]  /*15880*/  MUFU.EX2 R128, R128 ;  /* 0x0000008000807308 */ /* 0x000f220000000800 */
[----:B------:R-:W-:-:S01]  /*15890*/  FADD R138, R138, R119 ;  /* 0x000000778a8a7221 */ /* 0x000fc20000000000 */
[----:B------:R-:W-:Y:S01]  /*158a0*/  FADD R135, R99, R93 ;  /* 0x0000005d63877221 */ /* 0x000fe20000000000 */
[----:B------:R-:W-:-:S01]  /*158b0*/  FADD R119, R85, R121 ;  /* 0x0000007955777221 */ /* 0x000fc20000000000 */
[--C-:B------:R-:W-:Y:S01]  /*158c0*/  FFMA R144, R144, UR7, -R7.reuse ;  /* 0x0000000790907c23 */ /* 0x100fe20008000807 */
[----:B------:R-:W-:-:S03]  /*158d0*/  FFMA R132, R132, UR7, -R7 ;  /* 0x0000000784847c23 */ /* 0x000fc60008000807 */
[----:B------:R-:W4:Y:S01]  /*158e0*/  MUFU.EX2 R129, R129 ;  /* 0x0000008100817308 */ /* 0x000f220000000800 */
[----:B------:R-:W-:-:S01]  /*158f0*/  FADD R135, R135, R119 ;  /* 0x0000007787877221 */ /* 0x000fc20000000000 */
[----:B------:R-:W-:Y:S01]  /*15900*/  FFMA R145, R145, UR7, -R7 ;  /* 0x0000000791917c23 */ /* 0x000fe20008000807 */
[----:B------:R-:W-:-:S01]  /*15910*/  FADD R119, R91, R109 ;  /* 0x0000006d5b777221 */ /* 0x000fc20000000000 */
[----:B------:R-:W-:Y:S01]  /*15920*/  FADD R122, R77, R137 ;  /* 0x000000894d7a7221 */ /* 0x000fe20000000000 */
[----:B-1----:R-:W-:Y:S01]  /*15930*/  @!P5 FMUL R116, R116, R116 ;  /* 0x000000747474d220 */ /* 0x002fe20000400000 */
[----:B------:R-:W-:Y:S01]  /*15940*/  FSETP.GEU.AND P5, PT, R144, -126, PT ;  /* 0xc2fc00009000780b */ /* 0x000fe20003fae000 */
[----:B--2---:R-:W-:Y:S01]  /*15950*/  @!P6 FMUL R141, R141, R141 ;  /* 0x0000008d8d8de220 */ /* 0x004fe20000400000 */
[----:B------:R-:W-:Y:S01]  /*15960*/  FSETP.GEU.AND P6, PT, R132, -126, PT ;  /* 0xc2fc00008400780b */ /* 0x000fe20003fce000 */
[----:B------:R-:W-:-:S01]  /*15970*/  FADD R119, R119, R122 ;  /* 0x0000007a77777221 */ /* 0x000fc20000000000 */
[----:B----4-:R-:W-:Y:S01]  /*15980*/  @!P3 FMUL R128, R128, R128 ;  /* 0x000000808080b220 */ /* 0x010fe20000400000 */
[----:B------:R-:W-:Y:S01]  /*15990*/  FSETP.GEU.AND P3, PT, R145, -126, PT ;  /* 0xc2fc00009100780b */ /* 0x000fe20003f6e000 */
[----:B------:R-:W-:Y:S01]  /*159a0*/  FFMA R148, R148, UR7, -R7 ;  /* 0x0000000794947c23 */ /* 0x000fe20008000807 */
[----:B------:R-:W-:-:S01]  /*159b0*/  FADD R135, R135, R119 ;  /* 0x0000007787877221 */ /* 0x000fc20000000000 */
[----:B------:R-:W-:Y:S01]  /*159c0*/  FADD R119, R78, R96 ;  /* 0x000000604e777221 */ /* 0x000fe20000000000 */
[----:B------:R-:W-:-:S01]  /*159d0*/  FADD R122, R107, R124 ;  /* 0x0000007c6b7a7221 */ /* 0x000fc20000000000 */
[----:B------:R-:W-:Y:S01]  /*159e0*/  @!P4 FMUL R129, R129, R129 ;  /* 0x000000818181c220 */ /* 0x000fe20000400000 */
[----:B------:R-:W-:-:S02]  /*159f0*/  FSETP.GEU.AND P4, PT, R148, -126, PT ;  /* 0xc2fc00009400780b */ /* 0x000fc40003f8e000 */
[----:B------:R-:W-:Y:S01]  /*15a00*/  FADD R119, R119, R122 ;  /* 0x0000007a77777221 */ /* 0x000fe20000000000 */
[----:B------:R-:W-:-:S01]  /*15a10*/  FADD R122, R75, R117 ;  /* 0x000000754b7a7221 */ /* 0x000fc20000000000 */
[----:B------:R-:W-:Y:S01]  /*15a20*/  FADD R123, R80, R140 ;  /* 0x0000008c507b7221 */ /* 0x000fe20000000000 */
[----:B------:R-:W-:Y:S01]  /*15a30*/  @!P5 FMUL R144, R144, 0.5 ;  /* 0x3f0000009090d820 */ /* 0x000fe20000400000 */
[----:B------:R-:W-:Y:S01]  /*15a40*/  @!P6 FMUL R132, R132, 0.5 ;  /* 0x3f0000008484e820 */ /* 0x000fe20000400000 */
[----:B------:R-:W-:Y:S01]  /*15a50*/  @!P3 FMUL R145, R145, 0.5 ;  /* 0x3f0000009191b820 */ /* 0x000fe20000400000 */
[----:B------:R-:W-:Y:S01]  /*15a60*/  FADD R122, R122, R123 ;  /* 0x0000007b7a7a7221 */ /* 0x000fe20000000000 */
[----:B------:R-:W-:-:S02]  /*15a70*/  FADD R123, R110, R125 ;  /* 0x0000007d6e7b7221 */ /* 0x000fc40000000000 */
[----:B------:R-:W1:Y:S01]  /*15a80*/  MUFU.EX2 R144, R144 ;  /* 0x0000009000907308 */ /* 0x000e620000000800 */
[----:B------:R-:W-:-:S01]  /*15a90*/  FADD R119, R119, R122 ;  /* 0x0000007a77777221 */ /* 0x000fc20000000000 */
[----:B------:R-:W-:Y:S01]  /*15aa0*/  FADD R122, R106, R97 ;  /* 0x000000616a7a7221 */ /* 0x000fe20000000000 */
[----:B------:R-:W-:-:S05]  /*15ab0*/  @!P4 FMUL R148, R148, 0.5 ;  /* 0x3f0000009494c820 */ /* 0x000fca0000400000 */
[----:B------:R-:W2:Y:S01]  /*15ac0*/  MUFU.EX2 R132, R132 ;  /* 0x0000008400847308 */ /* 0x000ea20000000800 */
[----:B------:R-:W-:-:S01]  /*15ad0*/  FADD R122, R122, R123 ;  /* 0x0000007b7a7a7221 */ /* 0x000fc20000000000 */
[----:B------:R-:W-:Y:S01]  /*15ae0*/  FADD R123, R102, R115 ;  /* 0x00000073667b7221 */ /* 0x000fe20000000000 */
[----:B------:R-:W-:-:S05]  /*15af0*/  FADD R126, R81, R141 ;  /* 0x0000008d517e7221 */ /* 0x000fca0000000000 */
[----:B------:R-:W4:Y:S01]  /*15b00*/  MUFU.EX2 R145, R145 ;  /* 0x0000009100917308 */ /* 0x000f220000000800 */
[----:B------:R-:W-:-:S01]  /*15b10*/  FADD R123, R123, R126 ;  /* 0x0000007e7b7b7221 */ /* 0x000fc20000000000 */
[----:B------:R-:W-:Y:S01]  /*15b20*/  FFMA R133, R133, UR7, -R7 ;  /* 0x0000000785857c23 */ /* 0x000fe20008000807 */
[----:B------:R-:W-:-:S05]  /*15b30*/  FADD R126, R83, R128 ;  /* 0x00000080537e7221 */ /* 0x000fca0000000000 */
[----:B------:R-:W4:Y:S01]  /*15b40*/  MUFU.EX2 R148, R148 ;  /* 0x0000009400947308 */ /* 0x000f220000000800 */
[----:B------:R-:W-:-:S01]  /*15b50*/  FADD R122, R122, R123 ;  /* 0x0000007b7a7a7221 */ /* 0x000fc20000000000 */
[----:B------:R-:W-:Y:S01]  /*15b60*/  FADD R123, R98, R100 ;  /* 0x00000064627b7221 */ /* 0x000fe20000000000 */
[----:B-1----:R-:W-:Y:S01]  /*15b70*/  @!P5 FMUL R144, R144, R144 ;  /* 0x000000909090d220 */ /* 0x002fe20000400000 */
[----:B--2---:R-:W-:Y:S01]  /*15b80*/  @!P6 FMUL R132, R132, R132 ;  /* 0x000000848484e220 */ /* 0x004fe20000400000 */
[----:B------:R-:W-:Y:S01]  /*15b90*/  FSETP.GEU.AND P6, PT, R118, -126, PT ;  /* 0xc2fc00007600780b */ /* 0x000fe20003fce000 */
[----:B------:R-:W-:Y:S01]  /*15ba0*/  FADD R123, R123, R126 ;  /* 0x0000007e7b7b7221 */ /* 0x000fe20000000000 */
[----:B------:R-:W-:-:S01]  /*15bb0*/  FADD R126, R90, R112 ;  /* 0x000000705a7e7221 */ /* 0x000fc20000000000 */
[----:B------:R-:W-:Y:S01]  /*15bc0*/  FADD R127, R84, R144 ;  /* 0x00000090547f7221 */ /* 0x000fe20000000000 */
[----:B----4-:R-:W-:Y:S01]  /*15bd0*/  @!P3 FMUL R145, R145, R145 ;  /* 0x000000919191b220 */ /* 0x010fe20000400000 */
[----:B------:R-:W-:Y:S01]  /*15be0*/  FSETP.GEU.AND P3, PT, R133, -126, PT ;  /* 0xc2fc00008500780b */ /* 0x000fe20003f6e000 */
[----:B------:R-:W-:-:S01]  /*15bf0*/  FADD R139, -R114, R177 ;  /* 0x000000b1728b7221 */ /* 0x000fc20000000100 */
[--C-:B------:R-:W-:Y:S01]  /*15c00*/  FFMA R114, R157, UR7, -R7.reuse ;  /* 0x000000079d727c23 */ /* 0x100fe20008000807 */
[----:B------:R-:W-:-:S01]  /*15c10*/  FFMA R7, R149, UR7, -R7 ;  /* 0x0000000795077c23 */ /* 0x000fc20008000807 */
[----:B------:R-:W-:Y:S01]  /*15c20*/  FADD R126, R126, R127 ;  /* 0x0000007f7e7e7221 */ /* 0x000fe20000000000 */
[----:B------:R-:W-:-:S03]  /*15c30*/  @!P4 FMUL R148, R148, R148 ;  /* 0x000000949494c220 */ /* 0x000fc60000400000 */
[----:B------:R-:W-:Y:S01]  /*15c40*/  FADD R123, R123, R126 ;  /* 0x0000007e7b7b7221 */ /* 0x000fe20000000000 */
[----:B------:R-:W-:Y:S01]  /*15c50*/  FSETP.GEU.AND P4, PT, R7, -126, PT ;  /* 0xc2fc00000700780b */ /* 0x000fe20003f8e000 */
[----:B------:R-:W-:Y:S01]  /*15c60*/  FADD R126, R69, R129 ;  /* 0x00000081457e7221 */ /* 0x000fe20000000000 */
[----:B------:R-:W-:-:S01]  /*15c70*/  FADD R127, R95, R101 ;  /* 0x000000655f7f7221 */ /* 0x000fc20000000000 */
[----:B------:R-:W-:Y:S01]  /*15c80*/  @!P6 FMUL R118, R118, 0.5 ;  /* 0x3f0000007676e820 */ /* 0x000fe20000400000 */
[----:B------:R-:W-:Y:S01]  /*15c90*/  FSETP.GEU.AND P5, PT, R114, -126, PT ;  /* 0xc2fc00007200780b */ /* 0x000fe20003fae000 */
[----:B------:R-:W-:Y:S01]  /*15ca0*/  @!P3 FMUL R133, R133, 0.5 ;  /* 0x3f0000008585b820 */ /* 0x000fe20000400000 */
[----:B------:R-:W-:-:S01]  /*15cb0*/  FADD R127, R127, R126 ;  /* 0x0000007e7f7f7221 */ /* 0x000fc20000000000 */
[----:B------:R-:W-:Y:S01]  /*15cc0*/  FADD R130, R88, R145 ;  /* 0x0000009158827221 */ /* 0x000fe20000000000 */
[----:B------:R1:W-:Y:S02]  /*15cd0*/  MUFU.EX2 R126, R118 ;  /* 0x00000076007e7308 */ /* 0x0003e40000000800 */
[----:B-1----:R-:W-:-:S06]  /*15ce0*/  FADD R118, R87, R113 ;  /* 0x0000007157767221 */ /* 0x002fcc0000000000 */
[----:B------:R-:W1:Y:S01]  /*15cf0*/  MUFU.EX2 R133, R133 ;  /* 0x0000008500857308 */ /* 0x000e620000000800 */
[----:B------:R-:W-:Y:S01]  /*15d00*/  @!P4 FMUL R7, R7, 0.5 ;  /* 0x3f0000000707c820 */ /* 0x000fe20000400000 */
[----:B------:R-:W-:Y:S01]  /*15d10*/  FADD R118, R118, R130 ;  /* 0x0000008276767221 */ /* 0x000fe20000000000 */
[----:B------:R-:W-:Y:S01]  /*15d20*/  @!P5 FMUL R114, R114, 0.5 ;  /* 0x3f0000007272d820 */ /* 0x000fe20000400000 */
[----:B------:R-:W-:Y:S02]  /*15d30*/  FADD R130, R72, R132 ;  /* 0x0000008448827221 */ /* 0x000fe40000000000 */
[----:B------:R-:W-:-:S01]  /*15d40*/  FADD R118, R127, R118 ;  /* 0x000000767f767221 */ /* 0x000fc20000000000 */
[----:B------:R-:W-:Y:S01]  /*15d50*/  FADD R127, R103, R104 ;  /* 0x00000068677f7221 */ /* 0x000fe20000000000 */
[----:B------:R-:W2:Y:S01]  /*15d60*/  MUFU.EX2 R7, R7 ;  /* 0x0000000700077308 */ /* 0x000ea20000000800 */
[----:B------:R-:W-:-:S02]  /*15d70*/  FADD R131, R89, R148 ;  /* 0x0000009459837221 */ /* 0x000fc40000000000 */
[----:B------:R-:W-:Y:S01]  /*15d80*/  FADD R127, R127, R130 ;  /* 0x000000827f7f7221 */ /* 0x000fe20000000000 */
[----:B------:R-:W-:-:S01]  /*15d90*/  FADD R130, R111, R116 ;  /* 0x000000746f827221 */ /* 0x000fc20000000000 */
[----:B------:R-:W-:-:S02]  /*15da0*/  F2FP.SATFINITE.E4M3.F32.PACK_AB_MERGE_C R90, RZ, R90, RZ ;  /* 0x0000005aff5a723e */ /* 0x000fc400048070ff */
[----:B------:R-:W-:Y:S01]  /*15db0*/  F2FP.SATFINITE.E4M3.F32.PACK_AB_MERGE_C R87, RZ, R87, RZ ;  /* 0x00000057ff57723e */ /* 0x000fe200048070ff */
[----:B------:R-:W4:Y:S01]  /*15dc0*/  MUFU.EX2 R114, R114 ;  /* 0x0000007200727308 */ /* 0x000f220000000800 */
[----:B------:R-:W-:-:S01]  /*15dd0*/  FADD R130, R130, R131 ;  /* 0x0000008382827221 */ /* 0x000fc20000000000 */
[----:B-1----:R-:W-:Y:S01]  /*15de0*/  @!P3 FMUL R133, R133, R133 ;  /* 0x000000858585b220 */ /* 0x002fe20000400000 */
[----:B------:R-:W-:Y:S02]  /*15df0*/  LOP3.LUT R90, R90, 0xff, RZ, 0xc0, !PT ;  /* 0x000000ff5a5a7812 */ /* 0x000fe400078ec0ff */
[----:B------:R-:W-:Y:S01]  /*15e00*/  LOP3.LUT R87, R87, 0xffff, RZ, 0xc0, !PT ;  /* 0x0000ffff57577812 */ /* 0x000fe200078ec0ff */
[----:B------:R-:W-:-:S01]  /*15e10*/  FADD R127, R127, R130 ;  /* 0x000000827f7f7221 */ /* 0x000fc20000000000 */
[----:B------:R-:W-:Y:S01]  /*15e20*/  F2FP.SATFINITE.E4M3.F32.PACK_AB_MERGE_C R76, RZ, R76, RZ ;  /* 0x0000004cff4c723e */ /* 0x000fe200048070ff */
[----:B------:R-:W-:-:S01]  /*15e30*/  FADD R130, R79, R105 ;  /* 0x000000694f827221 */ /* 0x000fc20000000000 */
[----:B------:R-:W-:Y:S01]  /*15e40*/  F2FP.SATFINITE.E4M3.F32.PACK_AB_MERGE_C R77, RZ, R77, RZ ;  /* 0x0000004dff4d723e */ /* 0x000fe200048070ff */
[----:B------:R-:W-:-:S01]  /*15e50*/  FADD R131, R73, R133 ;  /* 0x0000008549837221 */ /* 0x000fc20000000000 */
[----:B------:R-:W-:-:S02]  /*15e60*/  F2FP.SATFINITE.E4M3.F32.PACK_AB_MERGE_C R103, RZ, R103, RZ ;  /* 0x00000067ff67723e */ /* 0x000fc400048070ff */
[----:B------:R-:W-:Y:S02]  /*15e70*/  F2FP.SATFINITE.E4M3.F32.PACK_AB_MERGE_C R79, RZ, R79, RZ ;  /* 0x0000004fff4f723e */ /* 0x000fe400048070ff */
[----:B------:R-:W-:Y:S02]  /*15e80*/  PRMT R87, R87, 0x7604, R90 ;  /* 0x0000760457577816 */ /* 0x000fe4000000005a */
[----:B------:R-:W-:Y:S02]  /*15e90*/  F2FP.SATFINITE.E4M3.F32.PACK_AB_MERGE_C R83, RZ, R83, RZ ;  /* 0x00000053ff53723e */ /* 0x000fe400048070ff */
[----:B------:R-:W-:Y:S02]  /*15ea0*/  F2FP.SATFINITE.E4M3.F32.PACK_AB_MERGE_C R69, RZ, R69, RZ ;  /* 0x00000045ff45723e */ /* 0x000fe400048070ff */
[----:B------:R-:W-:Y:S02]  /*15eb0*/  F2FP.SATFINITE.E4M3.F32.PACK_AB_MERGE_C R90, RZ, R72, RZ ;  /* 0x00000048ff5a723e */ /* 0x000fe400048070ff */
[----:B------:R-:W-:-:S02]  /*15ec0*/  F2FP.SATFINITE.E4M3.F32.PACK_AB_MERGE_C R73, RZ, R73, RZ ;  /* 0x00000049ff49723e */ /* 0x000fc400048070ff */
[----:B------:R-:W-:Y:S02]  /*15ed0*/  LOP3.LUT R76, R76, 0xff, RZ, 0xc0, !PT ;  /* 0x000000ff4c4c7812 */ /* 0x000fe400078ec0ff */
[----:B------:R-:W-:Y:S01]  /*15ee0*/  LOP3.LUT R77, R77, 0xffff, RZ, 0xc0, !PT ;  /* 0x0000ffff4d4d7812 */ /* 0x000fe200078ec0ff */
[----:B--2---:R-:W-:Y:S01]  /*15ef0*/  @!P4 FMUL R7, R7, R7 ;  /* 0x000000070707c220 */ /* 0x004fe20000400000 */
[----:B------:R-:W-:Y:S02]  /*15f00*/  F2FP.SATFINITE.E4M3.F32.PACK_AB_MERGE_C R88, RZ, R88, RZ ;  /* 0x00000058ff58723e */ /* 0x000fe400048070ff */
[----:B------:R-:W-:Y:S02]  /*15f10*/  LOP3.LUT R103, R103, 0xff, RZ, 0xc0, !PT ;  /* 0x000000ff67677812 */ /* 0x000fe400078ec0ff */
[----:B------:R-:W-:Y:S02]  /*15f20*/  LOP3.LUT R79, R79, 0xffff, RZ, 0xc0, !PT ;  /* 0x0000ffff4f4f7812 */ /* 0x000fe400078ec0ff */
[----:B------:R-:W-:-:S02]  /*15f30*/  LOP3.LUT R72, R83, 0xff, RZ, 0xc0, !PT ;  /* 0x000000ff53487812 */ /* 0x000fc400078ec0ff */
[----:B------:R-:W-:Y:S02]  /*15f40*/  LOP3.LUT R69, R69, 0xffff, RZ, 0xc0, !PT ;  /* 0x0000ffff45457812 */ /* 0x000fe400078ec0ff */
[----:B------:R-:W-:Y:S02]  /*15f50*/  F2FP.SATFINITE.E4M3.F32.PACK_AB_MERGE_C R92, RZ, R92, RZ ;  /* 0x0000005cff5c723e */ /* 0x000fe400048070ff */
[----:B------:R-:W-:Y:S02]  /*15f60*/  LOP3.LUT R90, R90, 0xff, RZ, 0xc0, !PT ;  /* 0x000000ff5a5a7812 */ /* 0x000fe400078ec0ff */
[----:B------:R-:W-:Y:S02]  /*15f70*/  LOP3.LUT R73, R73, 0xffff, RZ, 0xc0, !PT ;  /* 0x0000ffff49497812 */ /* 0x000fe400078ec0ff */
[----:B------:R-:W-:Y:S02]  /*15f80*/  F2FP.SATFINITE.E4M3.F32.PACK_AB_MERGE_C R105, RZ, R105, RZ ;  /* 0x00000069ff69723e */ /* 0x000fe400048070ff */
[----:B------:R-:W-:-:S02]  /*15f90*/  F2FP.SATFINITE.E4M3.F32.PACK_AB_MERGE_C R2, RZ, R2, RZ ;  /* 0x00000002ff02723e */ /* 0x000fc400048070ff */
[----:B------:R-:W-:Y:S02]  /*15fa0*/  F2FP.SATFINITE.E4M3.F32.PACK_AB_MERGE_C R80, RZ, R80, RZ ;  /* 0x00000050ff50723e */ /* 0x000fe400048070ff */
[----:B------:R-:W-:Y:S01]  /*15fb0*/  PRMT R76, R77, 0x7604, R76 ;  /* 0x000076044d4c7816 */ /* 0x000fe2000000004c */
[----:B----4-:R-:W-:Y:S01]  /*15fc0*/  @!P5 FMUL R114, R114, R114 ;  /* 0x000000727272d220 */ /* 0x010fe20000400000 */
[----:B------:R-:W-:Y:S02]  /*15fd0*/  F2FP.SATFINITE.E4M3.F32.PACK_AB_MERGE_C R81, RZ, R81, RZ ;  /* 0x00000051ff51723e */ /* 0x000fe400048070ff */
[----:B------:R-:W-:Y:S02]  /*15fe0*/  LOP3.LUT R77, R88, 0xffff, RZ, 0xc0, !PT ;  /* 0x0000ffff584d7812 */ /* 0x000fe400078ec0ff */
[----:B------:R-:W-:Y:S02]  /*15ff0*/  PRMT R79, R79, 0x7604, R103 ;  /* 0x000076044f4f7816 */ /* 0x000fe40000000067 */
[----:B------:R-:W-:-:S02]  /*16000*/  PRMT R72, R69, 0x7604, R72 ;  /* 0x0000760445487816 */ /* 0x000fc40000000048 */
[----:B------:R-:W-:Y:S02]  /*16010*/  F2FP.SATFINITE.E4M3.F32.PACK_AB_MERGE_C R104, RZ, R104, RZ ;  /* 0x00000068ff68723e */ /* 0x000fe400048070ff */
[----:B------:R-:W-:Y:S02]  /*16020*/  LOP3.LUT R88, R92, 0xff, RZ, 0xc0, !PT ;  /* 0x000000ff5c587812 */ /* 0x000fe400078ec0ff */
[----:B------:R-:W-:Y:S02]  /*16030*/  PRMT R69, R73, 0x7604, R90 ;  /* 0x0000760449457816 */ /* 0x000fe4000000005a */
[----:B------:R-:W-:Y:S01]  /*16040*/  LOP3.LUT R92, R105, 0xffff, RZ, 0xc0, !PT ;  /* 0x0000ffff695c7812 */ /* 0x000fe200078ec0ff */
[----:B------:R-:W-:Y:S01]  /*16050*/  IMAD.U32 R105, R2, 0x10000, RZ ;  /* 0x0001000002697824 */ /* 0x000fe200078e00ff */
[----:B------:R-:W-:Y:S02]  /*16060*/  F2FP.SATFINITE.E4M3.F32.PACK_AB_MERGE_C R148, RZ, R148, RZ ;  /* 0x00000094ff94723e */ /* 0x000fe400048070ff */
[----:B------:R-:W-:-:S02]  /*16070*/  F2FP.SATFINITE.E4M3.F32.PACK_AB_MERGE_C R103, RZ, R7, RZ ;  /* 0x00000007ff67723e */ /* 0x000fc400048070ff */
[----:B------:R-:W-:Y:S01]  /*16080*/  LOP3.LUT R73, R80, 0xff, RZ, 0xc0, !PT ;  /* 0x000000ff50497812 */ /* 0x000fe200078ec0ff */
[----:B------:R-:W-:-:S01]  /*16090*/  FADD R134, R114, R7 ;  /* 0x0000000772867221 */ /* 0x000fc20000000000 */
[----:B------:R-:W-:Y:S01]  /*160a0*/  F2FP.SATFINITE.E4M3.F32.PACK_AB_MERGE_C R98, RZ, R98, RZ ;  /* 0x00000062ff62723e */ /* 0x000fe200048070ff */
[----:B------:R-:W-:Y:S01]  /*160b0*/  FMUL R139, R139, UR7 ;  /* 0x000000078b8b7c20 */ /* 0x000fe20008400000 */
[----:B------:R-:W-:Y:S02]  /*160c0*/  F2FP.SATFINITE.E4M3.F32.PACK_AB_MERGE_C R95, RZ, R95, RZ ;  /* 0x0000005fff5f723e */ /* 0x000fe400048070ff */
[----:B------:R-:W-:Y:S02]  /*160d0*/  LOP3.LUT R80, R81, 0xffff, RZ, 0xc0, !PT ;  /* 0x0000ffff51507812 */ /* 0x000fe400078ec0ff */
[----:B------:R-:W-:Y:S02]  /*160e0*/  F2FP.SATFINITE.E4M3.F32.PACK_AB_MERGE_C R2, RZ, R71, RZ ;  /* 0x00000047ff02723e */ /* 0x000fe400048070ff */
[----:B------:R-:W-:-:S02]  /*160f0*/  F2FP.SATFINITE.E4M3.F32.PACK_AB_MERGE_C R86, RZ, R86, RZ ;  /* 0x00000056ff56723e */ /* 0x000fc400048070ff */
[----:B------:R-:W-:Y:S02]  /*16100*/  F2FP.SATFINITE.E4M3.F32.PACK_AB_MERGE_C R85, RZ, R85, RZ ;  /* 0x00000055ff55723e */ /* 0x000fe400048070ff */
[----:B------:R-:W-:Y:S02]  /*16110*/  LOP3.LUT R81, R104, 0xff, RZ, 0xc0, !PT ;  /* 0x000000ff68517812 */ /* 0x000fe400078ec0ff */
[----:B------:R-:W-:Y:S02]  /*16120*/  F2FP.SATFINITE.E4M3.F32.PACK_AB_MERGE_C R107, RZ, R107, RZ ;  /* 0x0000006bff6b723e */ /* 0x000fe400048070ff */
[----:B------:R-:W-:Y:S02]  /*16130*/  F2FP.SATFINITE.E4M3.F32.PACK_AB_MERGE_C R110, RZ, R110, RZ ;  /* 0x0000006eff6e723e */ /* 0x000fe400048070ff */
[----:B------:R-:W-:Y:S02]  /*16140*/  LOP3.LUT R7, R148, 0xff, RZ, 0xc0, !PT ;  /* 0x000000ff94077812 */ /* 0x000fe400078ec0ff */
[----:B------:R-:W-:-:S02]  /*16150*/  LOP3.LUT R104, R103, 0xffff, RZ, 0xc0, !PT ;  /* 0x0000ffff67687812 */ /* 0x000fc400078ec0ff */
[----:B------:R-:W-:Y:S02]  /*16160*/  F2FP.SATFINITE.E4M3.F32.PACK_AB_MERGE_C R12, RZ, R12, RZ ;  /* 0x0000000cff0c723e */ /* 0x000fe400048070ff */
[----:B------:R-:W-:Y:S02]  /*16170*/  F2FP.SATFINITE.E4M3.F32.PACK_AB_MERGE_C R13, RZ, R13, RZ ;  /* 0x0000000dff0d723e */ /* 0x000fe400048070ff */
[----:B------:R-:W-:Y:S02]  /*16180*/  F2FP.SATFINITE.E4M3.F32.PACK_AB_MERGE_C R14, RZ, R14, RZ ;  /* 0x0000000eff0e723e */ /* 0x000fe400048070ff */
[----:B------:R-:W-:Y:S01]  /*16190*/  F2FP.SATFINITE.E4M3.F32.PACK_AB_MERGE_C R15, RZ, R15, RZ ;  /* 0x0000000fff0f723e */ /* 0x000fe200048070ff */
[----:B------:R-:W-:Y:S01]  /*161a0*/  IMAD.U32 R2, R2, 0x10000, RZ ;  /* 0x0001000002027824 */ /* 0x000fe200078e00ff */
[----:B------:R-:W-:Y:S02]  /*161b0*/  LOP3.LUT R98, R98, 0xff, RZ, 0xc0, !PT ;  /* 0x000000ff62627812 */ /* 0x000fe400078ec0ff */
[----:B------:R-:W-:-:S02]  /*161c0*/  LOP3.LUT R95, R95, 0xffff, RZ, 0xc0, !PT ;  /* 0x0000ffff5f5f7812 */ /* 0x000fc400078ec0ff */
[----:B------:R-:W-:Y:S02]  /*161d0*/  LOP3.LUT R86, R86, 0xff, RZ, 0xc0, !PT ;  /* 0x000000ff56567812 */ /* 0x000fe400078ec0ff */
[----:B------:R-:W-:Y:S01]  /*161e0*/  LOP3.LUT R85, R85, 0xffff, RZ, 0xc0, !PT ;  /* 0x0000ffff55557812 */ /* 0x000fe200078ec0ff */
[----:B------:R-:W-:Y:S01]  /*161f0*/  IMAD.U32 R12, R12, 0x10000, RZ ;  /* 0x000100000c0c7824 */ /* 0x000fe200078e00ff */
[----:B------:R-:W-:Y:S02]  /*16200*/  LOP3.LUT R107, R107, 0xff, RZ, 0xc0, !PT ;  /* 0x000000ff6b6b7812 */ /* 0x000fe400078ec0ff */
[----:B------:R-:W-:Y:S02]  /*16210*/  LOP3.LUT R110, R110, 0xffff, RZ, 0xc0, !PT ;  /* 0x0000ffff6e6e7812 */ /* 0x000fe400078ec0ff */
[----:B------:R-:W-:Y:S02]  /*16220*/  PRMT R7, R104, 0x7604, R7 ;  /* 0x0000760468077816 */ /* 0x000fe40000000007 */
[----:B------:R-:W-:-:S02]  /*16230*/  F2FP.SATFINITE.E4M3.F32.PACK_AB_MERGE_C R10, RZ, R10, RZ ;  /* 0x0000000aff0a723e */ /* 0x000fc400048070ff */
[----:B------:R-:W-:Y:S02]  /*16240*/  LOP3.LUT R13, R13, 0xffff, RZ, 0xc0, !PT ;  /* 0x0000ffff0d0d7812 */ /* 0x000fe400078ec0ff */
[----:B------:R-:W-:Y:S01]  /*16250*/  FSETP.GEU.AND P3, PT, R139, -126, PT ;  /* 0xc2fc00008b00780b */ /* 0x000fe20003f6e000 */
[----:B------:R-:W-:Y:S01]  /*16260*/  IMAD.U32 R14, R14, 0x10000, RZ ;  /* 0x000100000e0e7824 */ /* 0x000fe200078e00ff */
[----:B------:R-:W-:Y:S02]  /*16270*/  F2FP.SATFINITE.E4M3.F32.PACK_AB_MERGE_C R74, RZ, R74, RZ ;  /* 0x0000004aff4a723e */ /* 0x000fe400048070ff */
[----:B------:R-:W-:Y:S02]  /*16280*/  F2FP.SATFINITE.E4M3.F32.PACK_AB_MERGE_C R99, RZ, R99, RZ ;  /* 0x00000063ff63723e */ /* 0x000fe400048070ff */
[----:B------:R-:W-:Y:S02]  /*16290*/  LOP3.LUT R15, R15, 0xffff, RZ, 0xc0, !PT ;  /* 0x0000ffff0f0f7812 */ /* 0x000fe400078ec0ff */
[----:B------:R-:W-:-:S02]  /*162a0*/  PRMT R95, R95, 0x7604, R98 ;  /* 0x000076045f5f7816 */ /* 0x000fc40000000062 */
[----:B------:R-:W-:Y:S02]  /*162b0*/  PRMT R86, R85, 0x7604, R86 ;  /* 0x0000760455567816 */ /* 0x000fe40000000056 */
[----:B------:R-:W-:Y:S01]  /*162c0*/  PRMT R85, R110, 0x7604, R107 ;  /* 0x000076046e557816 */ /* 0x000fe2000000006b */
[----:B------:R-:W-:Y:S01]  /*162d0*/  IMAD.U32 R107, R10, 0x10000, RZ ;  /* 0x000100000a6b7824 */ /* 0x000fe200078e00ff */
[----:B------:R-:W-:Y:S01]  /*162e0*/  LOP3.LUT R7, R7, 0xff0000, R2, 0xf8, !PT ;  /* 0x00ff000007077812 */ /* 0x000fe200078ef802 */
[----:B------:R-:W-:Y:S01]  /*162f0*/  IMAD.SHL.U32 R2, R13, 0x1000000, RZ ;  /* 0x010000000d027824 */ /* 0x000fe200078e00ff */
[----:B------:R-:W-:Y:S01]  /*16300*/  LOP3.LUT R74, R74, 0xff, RZ, 0xc0, !PT ;  /* 0x000000ff4a4a7812 */ /* 0x000fe200078ec0ff */
[----:B------:R-:W-:Y:S01]  /*16310*/  IMAD.SHL.U32 R10, R15, 0x1000000, RZ ;  /* 0x010000000f0a7824 */ /* 0x000fe200078e00ff */
[----:B------:R-:W-:Y:S02]  /*16320*/  LOP3.LUT R99, R99, 0xffff, RZ, 0xc0, !PT ;  /* 0x0000ffff63637812 */ /* 0x000fe400078ec0ff */
[----:B------:R-:W-:-:S02]  /*16330*/  LOP3.LUT R95, R95, 0xff0000, R12, 0xf8, !PT ;  /* 0x00ff00005f5f7812 */ /* 0x000fc400078ef80c */
[----:B------:R-:W-:Y:S02]  /*16340*/  LOP3.LUT R79, R79, 0xff0000, R14, 0xf8, !PT ;  /* 0x00ff00004f4f7812 */ /* 0x000fe400078ef80e */
[----:B------:R-:W-:Y:S02]  /*16350*/  PRMT R74, R99, 0x7604, R74 ;  /* 0x00007604634a7816 */ /* 0x000fe4000000004a */
[----:B------:R-:W-:Y:S02]  /*16360*/  F2FP.SATFINITE.E4M3.F32.PACK_AB_MERGE_C R22, RZ, R22, RZ ;  /* 0x00000016ff16723e */ /* 0x000fe400048070ff */
[----:B------:R-:W-:Y:S02]  /*16370*/  LOP3.LUT R95, R95, R2, RZ, 0xfc, !PT ;  /* 0x000000025f5f7212 */ /* 0x000fe400078efcff */
[----:B------:R-:W-:Y:S01]  /*16380*/  LOP3.LUT R2, R79, R10, RZ, 0xfc, !PT ;  /* 0x0000000a4f027212 */ /* 0x000fe200078efcff */
[----:B------:R-:W-:Y:S01]  /*16390*/  @!P3 FMUL R139, R139, 0.5 ;  /* 0x3f0000008b8bb820 */ /* 0x000fe20000400000 */
[----:B------:R-:W-:Y:S01]  /*163a0*/  LOP3.LUT R74, R74, 0xff0000, R105, 0xf8, !PT ;  /* 0x00ff00004a4a7812 */ /* 0x000fe200078ef869 */
[----:B------:R-:W-:Y:S01]  /*163b0*/  IMAD.U32 R105, R22, 0x10000, RZ ;  /* 0x0001000016697824 */ /* 0x000fe200078e00ff */
[----:B------:R-:W-:-:S02]  /*163c0*/  SEL R22, R2, R95, P1 ;  /* 0x0000005f02167207 */ /* 0x000fc40000800000 */
[----:B------:R-:W-:Y:S02]  /*163d0*/  SEL R95, R95, R2, P1 ;  /* 0x000000025f5f7207 */ /* 0x000fe40000800000 */
[----:B------:R-:W1:Y:S01]  /*163e0*/  MUFU.EX2 R2, R139 ;  /* 0x0000008b00027308 */ /* 0x000e620000000800 */
[----:B------:R2:W-:Y:S04]  /*163f0*/  STL [R1+0x16c], R232 ;  /* 0x00016ce801007387 */ /* 0x0005e80000100800 */
[----:B------:R2:W-:Y:S04]  /*16400*/  STL [R1+0x178], R231 ;  /* 0x000178e701007387 */ /* 0x0005e80000100800 */
[----:B------:R2:W-:Y:S01]  /*16410*/  STL [R1+0x17c], R230 ;  /* 0x00017ce601007387 */ /* 0x0005e20000100800 */
[----:B-1----:R-:W-:-:S04]  /*16420*/  @!P3 FMUL R2, R2, R2 ;  /* 0x000000020202b220 */ /* 0x002fc80000400000 */
[-C--:B---3--:R-:W-:Y:S01]  /*16430*/  FMUL R142, R142, R2.reuse ;  /* 0x000000028e8e7220 */ /* 0x088fe20000400000 */
[-C--:B------:R-:W-:Y:S01]  /*16440*/  FMUL R229, R229, R2.reuse ;  /* 0x00000002e5e57220 */ /* 0x080fe20000400000 */
[-C--:B------:R-:W-:Y:S01]  /*16450*/  FMUL R228, R228, R2.reuse ;  /* 0x00000002e4e47220 */ /* 0x080fe20000400000 */
[-C--:B------:R-:W-:Y:S01]  /*16460*/  FMUL R227, R227, R2.reuse ;  /* 0x00000002e3e37220 */ /* 0x080fe20000400000 */
[-C--:B------:R-:W-:Y:S01]  /*16470*/  FMUL R226, R226, R2.reuse ;  /* 0x00000002e2e27220 */ /* 0x080fe20000400000 */
[----:B------:R2:W-:Y:S01]  /*16480*/  STL [R1], R142 ;  /* 0x0000008e01007387 */ /* 0x0005e20000100800 */
[-C--:B------:R-:W-:Y:S01]  /*16490*/  FMUL R225, R225, R2.reuse ;  /* 0x00000002e1e17220 */ /* 0x080fe20000400000 */
[-C--:B------:R-:W-:Y:S01]  /*164a0*/  FMUL R224, R224, R2.reuse ;  /* 0x00000002e0e07220 */ /* 0x080fe20000400000 */
[-C--:B------:R-:W-:Y:S01]  /*164b0*/  FMUL R223, R223, R2.reuse ;  /* 0x00000002dfdf7220 */ /* 0x080fe20000400000 */
[----:B------:R2:W-:Y:S01]  /*164c0*/  STL [R1+0x4], R229 ;  /* 0x000004e501007387 */ /* 0x0005e20000100800 */
[-C--:B------:R-:W-:Y:S01]  /*164d0*/  FMUL R222, R222, R2.reuse ;  /* 0x00000002dede7220 */ /* 0x080fe20000400000 */
[----:B------:R-:W-:-:S02]  /*164e0*/  FMUL R221, R221, R2 ;  /* 0x00000002dddd7220 */ /* 0x000fc40000400000 */
[----:B------:R2:W-:Y:S01]  /*164f0*/  STL [R1+0x10], R228 ;  /* 0x000010e401007387 */ /* 0x0005e20000100800 */
[----:B------:R-:W-:-:S03]  /*16500*/  FMUL R220, R220, R2 ;  /* 0x00000002dcdc7220 */ /* 0x000fc60000400000 */
        /* <DEDUP_REMOVED lines=27> */
[----:B------:R-:W-:Y:S01]  /*166c0*/  F2FP.SATFINITE.E4M3.F32.PACK_AB_MERGE_C R17, RZ, R17, RZ ;  /* 0x00000011ff11723e */ /* 0x000fe200048070ff */
[-C--:B------:R-:W-:Y:S02]  /*166d0*/  FMUL R206, R206, R2.reuse ;  /* 0x00000002cece7220 */ /* 0x080fe40000400000 */
[----:B------:R2:W-:Y:S01]  /*166e0*/  STL [R1+0x84], R213 ;  /* 0x000084d501007387 */ /* 0x0005e20000100800 */
[----:B------:R-:W-:-:S03]  /*166f0*/  FMUL R205, R205, R2 ;  /* 0x00000002cdcd7220 */ /* 0x000fc60000400000 */
[----:B------:R2:W-:Y:S01]  /*16700*/  STL [R1+0x90], R212 ;  /* 0x000090d401007387 */ /* 0x0005e20000100800 */
[----:B------:R-:W-:-:S03]  /*16710*/  FMUL R204, R204, R2 ;  /* 0x00000002cccc7220 */ /* 0x000fc60000400000 */
[----:B------:R2:W-:Y:S01]  /*16720*/  STL [R1+0x94], R211 ;  /* 0x000094d301007387 */ /* 0x0005e20000100800 */
[----:B------:R-:W-:-:S03]  /*16730*/  FMUL R203, R203, R2 ;  /* 0x00000002cbcb7220 */ /* 0x000fc60000400000 */
[----:B------:R2:W-:Y:S01]  /*16740*/  STL [R1+0xa0], R210 ;  /* 0x0000a0d201007387 */ /* 0x0005e20000100800 */
[----:B------:R-:W-:Y:S01]  /*16750*/  LOP3.LUT R17, R17, 0xffff, RZ, 0xc0, !PT ;  /* 0x0000ffff11117812 */ /* 0x000fe200078ec0ff */
[----:B------:R-:W-:Y:S02]  /*16760*/  FMUL R202, R202, R2 ;  /* 0x00000002caca7220 */ /* 0x000fe40000400000 */
[----:B------:R2:W-:Y:S04]  /*16770*/  STL [R1+0xa4], R209 ;  /* 0x0000a4d101007387 */ /* 0x0005e80000100800 */
[----:B------:R2:W-:Y:S04]  /*16780*/  STL [R1+0xb0], R208 ;  /* 0x0000b0d001007387 */ /* 0x0005e80000100800 */
[----:B------:R2:W-:Y:S04]  /*16790*/  STL [R1+0xb4], R207 ;  /* 0x0000b4cf01007387 */ /* 0x0005e80000100800 */
[----:B------:R2:W-:Y:S01]  /*167a0*/  STL [R1+0xc0], R206 ;  /* 0x0000c0ce01007387 */ /* 0x0005e20000100800 */
[----:B------:R-:W-:-:S03]  /*167b0*/  IMAD.SHL.U32 R10, R17, 0x1000000, RZ ;  /* 0x01000000110a7824 */ /* 0x000fc600078e00ff */
[----:B------:R2:W-:Y:S04]  /*167c0*/  STL [R1+0xc4], R205 ;  /* 0x0000c4cd01007387 */ /* 0x0005e80000100800 */
[----:B------:R2:W-:Y:S04]  /*167d0*/  STL [R1+0xd0], R204 ;  /* 0x0000d0cc01007387 */ /* 0x0005e80000100800 */
[----:B------:R2:W-:Y:S04]  /*167e0*/  STL [R1+0xd4], R203 ;  /* 0x0000d4cb01007387 */ /* 0x0005e80000100800 */
[----:B------:R2:W-:Y:S04]  /*167f0*/  STL [R1+0xe0], R202 ;  /* 0x0000e0ca01007387 */ /* 0x0005e80000100800 */
[----:B------:R-:W3:Y:S01]  /*16800*/  LDL.LU R17, [R1+0x100] ;  /* 0x0001000001117983 */ /* 0x000ee20000300800 */
[----:B------:R-:W-:Y:S01]  /*16810*/  @!P6 FMUL R126, R126, R126 ;  /* 0x0000007e7e7ee220 */ /* 0x000fe20000400000 */
[----:B------:R-:W-:Y:S01]  /*16820*/  FADD R130, R130, R131 ;  /* 0x0000008382827221 */ /* 0x000fe20000000000 */
[----:B------:R-:W-:-:S02]  /*16830*/  F2FP.SATFINITE.E4M3.F32.PACK_AB_MERGE_C R111, RZ, R111, RZ ;  /* 0x0000006fff6f723e */ /* 0x000fc400048070ff */
[----:B------:R-:W-:Y:S01]  /*16840*/  FADD R131, R82, R126 ;  /* 0x0000007e52837221 */ /* 0x000fe20000000000 */
[----:B------:R-:W-:Y:S02]  /*16850*/  F2FP.SATFINITE.E4M3.F32.PACK_AB_MERGE_C R82, RZ, R82, RZ ;  /* 0x00000052ff52723e */ /* 0x000fe400048070ff */
[----:B------:R-:W-:Y:S02]  /*16860*/  LOP3.LUT R111, R111, 0xff, RZ, 0xc0, !PT ;  /* 0x000000ff6f6f7812 */ /* 0x000fe400078ec0ff */
[----:B------:R-:W-:Y:S02]  /*16870*/  LOP3.LUT R82, R82, 0xffff, RZ, 0xc0, !PT ;  /* 0x0000ffff52527812 */ /* 0x000fe400078ec0ff */
[----:B------:R-:W-:Y:S02]  /*16880*/  F2FP.SATFINITE.E4M3.F32.PACK_AB_MERGE_C R78, RZ, R78, RZ ;  /* 0x0000004eff4e723e */ /* 0x000fe400048070ff */
[----:B------:R-:W-:Y:S02]  /*16890*/  F2FP.SATFINITE.E4M3.F32.PACK_AB_MERGE_C R106, RZ, R106, RZ ;  /* 0x0000006aff6a723e */ /* 0x000fe400048070ff */
[----:B------:R-:W-:-:S02]  /*168a0*/  PRMT R82, R82, 0x7604, R111 ;  /* 0x0000760452527816 */ /* 0x000fc4000000006f */
[----:B------:R-:W-:Y:S02]  /*168b0*/  F2FP.SATFINITE.E4M3.F32.PACK_AB_MERGE_C R24, RZ, R24, RZ ;  /* 0x00000018ff18723e */ /* 0x000fe400048070ff */
[----:B------:R-:W-:Y:S02]  /*168c0*/  LOP3.LUT R78, R78, 0xff, RZ, 0xc0, !PT ;  /* 0x000000ff4e4e7812 */ /* 0x000fe400078ec0ff */
[----:B------:R-:W-:Y:S02]  /*168d0*/  LOP3.LUT R106, R106, 0xffff, RZ, 0xc0, !PT ;  /* 0x0000ffff6a6a7812 */ /* 0x000fe400078ec0ff */
[----:B------:R-:W-:Y:S02]  /*168e0*/  F2FP.SATFINITE.E4M3.F32.PACK_AB_MERGE_C R20, RZ, R20, RZ ;  /* 0x00000014ff14723e */ /* 0x000fe400048070ff */
[----:B------:R-:W-:Y:S01]  /*168f0*/  LOP3.LUT R82, R82, 0xff0000, R105, 0xf8, !PT ;  /* 0x00ff000052527812 */ /* 0x000fe200078ef869 */
[----:B------:R-:W-:Y:S01]  /*16900*/  IMAD.U32 R105, R24, 0x10000, RZ ;  /* 0x0001000018697824 */ /* 0x000fe200078e00ff */
[----:B------:R-:W-:-:S02]  /*16910*/  F2FP.SATFINITE.E4M3.F32.PACK_AB_MERGE_C R21, RZ, R21, RZ ;  /* 0x00000015ff15723e */ /* 0x000fc400048070ff */
[----:B------:R-:W-:Y:S02]  /*16920*/  PRMT R78, R106, 0x7604, R78 ;  /* 0x000076046a4e7816 */ /* 0x000fe4000000004e */
[----:B------:R-:W-:Y:S02]  /*16930*/  F2FP.SATFINITE.E4M3.F32.PACK_AB_MERGE_C R28, RZ, R28, RZ ;  /* 0x0000001cff1c723e */ /* 0x000fe400048070ff */
[----:B------:R-:W-:Y:S02]  /*16940*/  F2FP.SATFINITE.E4M3.F32.PACK_AB_MERGE_C R30, RZ, R30, RZ ;  /* 0x0000001eff1e723e */ /* 0x000fe400048070ff */
[----:B------:R-:W-:Y:S02]  /*16950*/  F2FP.SATFINITE.E4M3.F32.PACK_AB_MERGE_C R32, RZ, R32, RZ ;  /* 0x00000020ff20723e */ /* 0x000fe400048070ff */
[----:B------:R-:W-:Y:S01]  /*16960*/  F2FP.SATFINITE.E4M3.F32.PACK_AB_MERGE_C R31, RZ, R31, RZ ;  /* 0x0000001fff1f723e */ /* 0x000fe200048070ff */
[----:B------:R-:W-:Y:S01]  /*16970*/  IMAD.U32 R20, R20, 0x10000, RZ ;  /* 0x0001000014147824 */ /* 0x000fe200078e00ff */
[----:B------:R-:W-:-:S02]  /*16980*/  LOP3.LUT R21, R21, 0xffff, RZ, 0xc0, !PT ;  /* 0x0000ffff15157812 */ /* 0x000fc400078ec0ff */
[----:B------:R-:W-:Y:S01]  /*16990*/  F2FP.SATFINITE.E4M3.F32.PACK_AB_MERGE_C R84, RZ, R84, RZ ;  /* 0x00000054ff54723e */ /* 0x000fe200048070ff */
[----:B------:R-:W-:Y:S01]  /*169a0*/  IMAD.U32 R30, R30, 0x10000, RZ ;  /* 0x000100001e1e7824 */ /* 0x000fe200078e00ff */
[----:B------:R-:W-:Y:S02]  /*169b0*/  F2FP.SATFINITE.E4M3.F32.PACK_AB_MERGE_C R89, RZ, R89, RZ ;  /* 0x00000059ff59723e */ /* 0x000fe400048070ff */
[----:B------:R-:W-:Y:S02]  /*169c0*/  F2FP.SATFINITE.E4M3.F32.PACK_AB_MERGE_C R114, RZ, R114, RZ ;  /* 0x00000072ff72723e */ /* 0x000fe400048070ff */
[----:B------:R-:W-:Y:S02]  /*169d0*/  F2FP.SATFINITE.E4M3.F32.PACK_AB_MERGE_C R93, RZ, R93, RZ ;  /* 0x0000005dff5d723e */ /* 0x000fe400048070ff */
[----:B------:R-:W-:Y:S01]  /*169e0*/  LOP3.LUT R78, R78, 0xff0000, R107, 0xf8, !PT ;  /* 0x00ff00004e4e7812 */ /* 0x000fe200078ef86b */
[----:B------:R-:W-:Y:S01]  /*169f0*/  IMAD.U32 R107, R28, 0x10000, RZ ;  /* 0x000100001c6b7824 */ /* 0x000fe200078e00ff */
[----:B------:R-:W-:-:S02]  /*16a00*/  F2FP.SATFINITE.E4M3.F32.PACK_AB_MERGE_C R26, RZ, R26, RZ ;  /* 0x0000001aff1a723e */ /* 0x000fc400048070ff */
[----:B------:R-:W-:Y:S01]  /*16a10*/  LOP3.LUT R86, R86, 0xff0000, R105, 0xf8, !PT ;  /* 0x00ff000056567812 */ /* 0x000fe200078ef869 */
[----:B------:R-:W-:Y:S01]  /*16a20*/  IMAD.U32 R105, R32, 0x10000, RZ ;  /* 0x0001000020697824 */ /* 0x000fe200078e00ff */
[----:B------:R-:W-:Y:S02]  /*16a30*/  F2FP.SATFINITE.E4M3.F32.PACK_AB_MERGE_C R27, RZ, R27, RZ ;  /* 0x0000001bff1b723e */ /* 0x000fe400048070ff */
[----:B------:R-:W-:Y:S01]  /*16a40*/  LOP3.LUT R31, R31, 0xffff, RZ, 0xc0, !PT ;  /* 0x0000ffff1f1f7812 */ /* 0x000fe200078ec0ff */
[----:B------:R-:W-:Y:S01]  /*16a50*/  IMAD.SHL.U32 R12, R21, 0x1000000, RZ ;  /* 0x01000000150c7824 */ /* 0x000fe200078e00ff */
[----:B------:R-:W-:Y:S02]  /*16a60*/  PRMT R73, R80, 0x7604, R73 ;  /* 0x0000760450497816 */ /* 0x000fe40000000049 */
[----:B------:R-:W-:Y:S02]  /*16a70*/  F2FP.SATFINITE.E4M3.F32.PACK_AB_MERGE_C R36, RZ, R36, RZ ;  /* 0x00000024ff24723e */ /* 0x000fe400048070ff */
[----:B------:R-:W-:-:S02]  /*16a80*/  F2FP.SATFINITE.E4M3.F32.PACK_AB_MERGE_C R38, RZ, R38, RZ ;  /* 0x00000026ff26723e */ /* 0x000fc400048070ff */
[----:B------:R-:W-:Y:S02]  /*16a90*/  F2FP.SATFINITE.E4M3.F32.PACK_AB_MERGE_C R40, RZ, R40, RZ ;  /* 0x00000028ff28723e */ /* 0x000fe400048070ff */
[----:B------:R-:W-:Y:S02]  /*16aa0*/  F2FP.SATFINITE.E4M3.F32.PACK_AB_MERGE_C R39, RZ, R39, RZ ;  /* 0x00000027ff27723e */ /* 0x000fe400048070ff */
[----:B------:R-:W-:Y:S01]  /*16ab0*/  LOP3.LUT R80, R84, 0xff, RZ, 0xc0, !PT ;  /* 0x000000ff54507812 */ /* 0x000fe200078ec0ff */
[----:B------:R-:W-:Y:S01]  /*16ac0*/  IMAD.U32 R26, R26, 0x10000, RZ ;  /* 0x000100001a1a7824 */ /* 0x000fe200078e00ff */
[----:B------:R-:W-:Y:S01]  /*16ad0*/  LOP3.LUT R89, R89, 0xff, RZ, 0xc0, !PT ;  /* 0x000000ff59597812 */ /* 0x000fe200078ec0ff */
[----:B------:R-:W-:Y:S01]  /*16ae0*/  IMAD.SHL.U32 R14, R31, 0x1000000, RZ ;  /* 0x010000001f0e7824 */ /* 0x000fe200078e00ff */
[----:B------:R-:W-:Y:S01]  /*16af0*/  LOP3.LUT R114, R114, 0xffff, RZ, 0xc0, !PT ;  /* 0x0000ffff72727812 */ /* 0x000fe200078ec0ff */
[----:B------:R-:W-:Y:S01]  /*16b00*/  FMUL R201, R201, R2 ;  /* 0x00000002c9c97220 */ /* 0x000fe20000400000 */
[----:B------:R-:W-:-:S02]  /*16b10*/  LOP3.LUT R93, R93, 0xffff, RZ, 0xc0, !PT ;  /* 0x0000ffff5d5d7812 */ /* 0x000fc400078ec0ff */
[----:B------:R-:W-:Y:S02]  /*16b20*/  LOP3.LUT R87, R87, 0xff0000, R20, 0xf8, !PT ;  /* 0x00ff000057577812 */ /* 0x000fe400078ef814 */
[----:B------:R-:W-:Y:S02]  /*16b30*/  F2FP.SATFINITE.E4M3.F32.PACK_AB_MERGE_C R9, RZ, R9, RZ ;  /* 0x00000009ff09723e */ /* 0x000fe400048070ff */
[----:B------:R-:W-:Y:S01]  /*16b40*/  LOP3.LUT R27, R27, 0xffff, RZ, 0xc0, !PT ;  /* 0x0000ffff1b1b7812 */ /* 0x000fe200078ec0ff */
[----:B------:R-:W-:Y:S01]  /*16b50*/  FMUL R200, R200, R2 ;  /* 0x00000002c8c87220 */ /* 0x000fe20000400000 */
[----:B------:R-:W-:Y:S01]  /*16b60*/  F2FP.SATFINITE.E4M3.F32.PACK_AB_MERGE_C R96, RZ, R96, RZ ;  /* 0x00000060ff60723e */ /* 0x000fe200048070ff */
[----:B------:R-:W-:Y:S01]  /*16b70*/  IMAD.U32 R38, R38, 0x10000, RZ ;  /* 0x0001000026267824 */ /* 0x000fe200078e00ff */
[----:B------:R-:W-:Y:S01]  /*16b80*/  F2FP.SATFINITE.E4M3.F32.PACK_AB_MERGE_C R97, RZ, R97, RZ ;  /* 0x00000061ff61723e */ /* 0x000fe200048070ff */
[----:B------:R-:W-:Y:S01]  /*16b90*/  FMUL R199, R199, R2 ;  /* 0x00000002c7c77220 */ /* 0x000fe20000400000 */
[----:B------:R-:W-:-:S02]  /*16ba0*/  F2FP.SATFINITE.E4M3.F32.PACK_AB_MERGE_C R100, RZ, R100, RZ ;  /* 0x00000064ff64723e */ /* 0x000fc400048070ff */
[----:B------:R-:W-:Y:S02]  /*16bb0*/  F2FP.SATFINITE.E4M3.F32.PACK_AB_MERGE_C R101, RZ, R101, RZ ;  /* 0x00000065ff65723e */ /* 0x000fe400048070ff */
[----:B------:R-:W-:Y:S02]  /*16bc0*/  F2FP.SATFINITE.E4M3.F32.PACK_AB_MERGE_C R117, RZ, R117, RZ ;  /* 0x00000075ff75723e */ /* 0x000fe400048070ff */
[----:B------:R-:W-:Y:S02]  /*16bd0*/  F2FP.SATFINITE.E4M3.F32.PACK_AB_MERGE_C R115, RZ, R115, RZ ;  /* 0x00000073ff73723e */ /* 0x000fe400048070ff */
[----:B------:R-:W-:Y:S01]  /*16be0*/  LOP3.LUT R72, R72, 0xff0000, R107, 0xf8, !PT ;  /* 0x00ff000048487812 */ /* 0x000fe200078ef86b */
[----:B------:R-:W-:Y:S01]  /*16bf0*/  IMAD.U32 R107, R36, 0x10000, RZ ;  /* 0x00010000246b7824 */ /* 0x000fe200078e00ff */
[----:B------:R-:W-:Y:S02]  /*16c00*/  LOP3.LUT R69, R69, 0xff0000, R30, 0xf8, !PT ;  /* 0x00ff000045457812 */ /* 0x000fe400078ef81e */
[----:B------:R-:W-:-:S02]  /*16c10*/  F2FP.SATFINITE.E4M3.F32.PACK_AB_MERGE_C R34, RZ, R34, RZ ;  /* 0x00000022ff22723e */ /* 0x000fc400048070ff */
[----:B------:R-:W-:Y:S01]  /*16c20*/  LOP3.LUT R76, R76, 0xff0000, R105, 0xf8, !PT ;  /* 0x00ff00004c4c7812 */ /* 0x000fe200078ef869 */
[----:B------:R-:W-:Y:S01]  /*16c30*/  IMAD.U32 R105, R40, 0x10000, RZ ;  /* 0x0001000028697824 */ /* 0x000fe200078e00ff */
[----:B------:R-:W-:Y:S02]  /*16c40*/  F2FP.SATFINITE.E4M3.F32.PACK_AB_MERGE_C R35, RZ, R35, RZ ;  /* 0x00000023ff23723e */ /* 0x000fe400048070ff */
[----:B------:R-:W-:Y:S02]  /*16c50*/  LOP3.LUT R39, R39, 0xffff, RZ, 0xc0, !PT ;  /* 0x0000ffff27277812 */ /* 0x000fe400078ec0ff */
[----:B------:R-:W-:Y:S01]  /*16c60*/  PRMT R80, R77, 0x7604, R80 ;  /* 0x000076044d507816 */ /* 0x000fe20000000050 */
[----:B------:R-:W-:Y:S01]  /*16c70*/  FMUL R198, R198, R2 ;  /* 0x00000002c6c67220 */ /* 0x000fe20000400000 */
[----:B------:R-:W-:Y:S02]  /*16c80*/  PRMT R77, R114, 0x7604, R89 ;  /* 0x00007604724d7816 */ /* 0x000fe40000000059 */
[----:B------:R-:W-:-:S02]  /*16c90*/  PRMT R88, R93, 0x7604, R88 ;  /* 0x000076045d587816 */ /* 0x000fc40000000058 */
[----:B------:R-:W-:Y:S02]  /*16ca0*/  F2FP.SATFINITE.E4M3.F32.PACK_AB_MERGE_C R42, RZ, R42, RZ ;  /* 0x0000002aff2a723e */ /* 0x000fe400048070ff */
[----:B------:R-:W-:Y:S02]  /*16cb0*/  F2FP.SATFINITE.E4M3.F32.PACK_AB_MERGE_C R46, RZ, R46, RZ ;  /* 0x0000002eff2e723e */ /* 0x000fe400048070ff */
[----:B------:R-:W-:Y:S02]  /*16cc0*/  F2FP.SATFINITE.E4M3.F32.PACK_AB_MERGE_C R50, RZ, R50, RZ ;  /* 0x00000032ff32723e */ /* 0x000fe400048070ff */
[----:B------:R-:W-:Y:S02]  /*16cd0*/  LOP3.LUT R9, R9, 0xffff, RZ, 0xc0, !PT ;  /* 0x0000ffff09097812 */ /* 0x000fe400078ec0ff */
[----:B------:R-:W-:Y:S01]  /*16ce0*/  LOP3.LUT R87, R87, R12, RZ, 0xfc, !PT ;  /* 0x0000000c57577212 */ /* 0x000fe200078efcff */
[----:B------:R-:W-:Y:S01]  /*16cf0*/  IMAD.SHL.U32 R12, R27, 0x1000000, RZ ;  /* 0x010000001b0c7824 */ /* 0x000fe200078e00ff */
[----:B------:R-:W-:Y:S01]  /*16d00*/  F2FP.SATFINITE.E4M3.F32.PACK_AB_MERGE_C R47, RZ, R47, RZ ;  /* 0x0000002fff2f723e */ /* 0x000fe200048070ff */
[----:B------:R2:W-:Y:S01]  /*16d10*/  STL [R1+0xe4], R201 ;  /* 0x0000e4c901007387 */ /* 0x0005e20000100800 */
[----:B------:R-:W-:Y:S01]  /*16d20*/  PRMT R81, R92, 0x7604, R81 ;  /* 0x000076045c517816 */ /* 0x000fe20000000051 */
[----:B------:R-:W-:Y:S01]  /*16d30*/  FMUL R197, R197, R2 ;  /* 0x00000002c5c57220 */ /* 0x000fe20000400000 */
[----:B------:R-:W-:Y:S01]  /*16d40*/  F2FP.SATFINITE.E4M3.F32.PACK_AB_MERGE_C R94, RZ, R94, RZ ;  /* 0x0000005eff5e723e */ /* 0x000fe200048070ff */
[----:B------:R-:W-:Y:S01]  /*16d50*/  IMAD.U32 R34, R34, 0x10000, RZ ;  /* 0x0001000022227824 */ /* 0x000fe200078e00ff */
[----:B------:R-:W-:Y:S01]  /*16d60*/  F2FP.SATFINITE.E4M3.F32.PACK_AB_MERGE_C R91, RZ, R91, RZ ;  /* 0x0000005bff5b723e */ /* 0x000fe200048070ff */
[----:B------:R2:W-:Y:S01]  /*16d70*/  STL [R1+0xf0], R200 ;  /* 0x0000f0c801007387 */ /* 0x0005e20000100800 */
[----:B------:R-:W-:Y:S01]  /*16d80*/  LOP3.LUT R84, R96, 0xff, RZ, 0xc0, !PT ;  /* 0x000000ff60547812 */ /* 0x000fe200078ec0ff */
[----:B------:R-:W-:Y:S01]  /*16d90*/  FMUL R196, R196, R2 ;  /* 0x00000002c4c47220 */ /* 0x000fe20000400000 */
[----:B------:R-:W-:-:S02]  /*16da0*/  LOP3.LUT R97, R97, 0xffff, RZ, 0xc0, !PT ;  /* 0x0000ffff61617812 */ /* 0x000fc400078ec0ff */
[----:B------:R-:W-:Y:S02]  /*16db0*/  LOP3.LUT R83, R100, 0xff, RZ, 0xc0, !PT ;  /* 0x000000ff64537812 */ /* 0x000fe400078ec0ff */
[----:B------:R-:W-:Y:S02]  /*16dc0*/  LOP3.LUT R90, R101, 0xffff, RZ, 0xc0, !PT ;  /* 0x0000ffff655a7812 */ /* 0x000fe400078ec0ff */
[----:B------:R-:W-:Y:S02]  /*16dd0*/  LOP3.LUT R92, R117, 0xff, RZ, 0xc0, !PT ;  /* 0x000000ff755c7812 */ /* 0x000fe400078ec0ff */
[----:B------:R-:W-:Y:S02]  /*16de0*/  LOP3.LUT R115, R115, 0xffff, RZ, 0xc0, !PT ;  /* 0x0000ffff73737812 */ /* 0x000fe400078ec0ff */
[----:B------:R-:W-:Y:S02]  /*16df0*/  LOP3.LUT R85, R85, 0xff0000, R26, 0xf8, !PT ;  /* 0x00ff000055557812 */ /* 0x000fe400078ef81a */
[----:B------:R-:W-:-:S02]  /*16e00*/  F2FP.SATFINITE.E4M3.F32.PACK_AB_MERGE_C R11, RZ, R11, RZ ;  /* 0x0000000bff0b723e */ /* 0x000fc400048070ff */
[----:B------:R-:W-:Y:S01]  /*16e10*/  LOP3.LUT R69, R69, R14, RZ, 0xfc, !PT ;  /* 0x0000000e45457212 */ /* 0x000fe200078efcff */
[----:B------:R-:W-:Y:S01]  /*16e20*/  IMAD.SHL.U32 R14, R39, 0x1000000, RZ ;  /* 0x01000000270e7824 */ /* 0x000fe200078e00ff */
[----:B------:R-:W-:Y:S01]  /*16e30*/  LOP3.LUT R35, R35, 0xffff, RZ, 0xc0, !PT ;  /* 0x0000ffff23237812 */ /* 0x000fe200078ec0ff */
[----:B------:R2:W-:Y:S01]  /*16e40*/  STL [R1+0xf4], R199 ;  /* 0x0000f4c701007387 */ /* 0x0005e20000100800 */
[----:B------:R-:W-:Y:S01]  /*16e50*/  F2FP.SATFINITE.E4M3.F32.PACK_AB_MERGE_C R108, RZ, R108, RZ ;  /* 0x0000006cff6c723e */ /* 0x000fe200048070ff */
[----:B------:R-:W-:Y:S01]  /*16e60*/  FMUL R195, R195, R2 ;  /* 0x00000002c3c37220 */ /* 0x000fe20000400000 */
[----:B------:R-:W-:Y:S01]  /*16e70*/  F2FP.SATFINITE.E4M3.F32.PACK_AB_MERGE_C R109, RZ, R109, RZ ;  /* 0x0000006dff6d723e */ /* 0x000fe200048070ff */
[----:B------:R-:W-:Y:S01]  /*16e80*/  IMAD.U32 R46, R46, 0x10000, RZ ;  /* 0x000100002e2e7824 */ /* 0x000fe200078e00ff */
[----:B------:R-:W-:Y:S01]  /*16e90*/  F2FP.SATFINITE.E4M3.F32.PACK_AB_MERGE_C R112, RZ, R112, RZ ;  /* 0x00000070ff70723e */ /* 0x000fe200048070ff */
[----:B------:R-:W-:Y:S01]  /*16ea0*/  IMAD.SHL.U32 R9, R9, 0x1000000, RZ ;  /* 0x0100000009097824 */ /* 0x000fe200078e00ff */
[----:B------:R-:W-:Y:S01]  /*16eb0*/  F2FP.SATFINITE.E4M3.F32.PACK_AB_MERGE_C R113, RZ, R113, RZ ;  /* 0x00000071ff71723e */ /* 0x000fe200048070ff */
[----:B------:R-:W-:Y:S01]  /*16ec0*/  FMUL R194, R194, R2 ;  /* 0x00000002c2c27220 */ /* 0x000fe20000400000 */
[----:B------:R-:W-:-:S02]  /*16ed0*/  F2FP.SATFINITE.E4M3.F32.PACK_AB_MERGE_C R120, RZ, R120, RZ ;  /* 0x00000078ff78723e */ /* 0x000fc400048070ff */
[----:B------:R-:W-:Y:S02]  /*16ee0*/  F2FP.SATFINITE.E4M3.F32.PACK_AB_MERGE_C R121, RZ, R121, RZ ;  /* 0x00000079ff79723e */ /* 0x000fe400048070ff */
[----:B------:R-:W-:Y:S02]  /*16ef0*/  F2FP.SATFINITE.E4M3.F32.PACK_AB_MERGE_C R16, RZ, R16, RZ ;  /* 0x00000010ff10723e */ /* 0x000fe400048070ff */
[----:B------:R-:W-:Y:S01]  /*16f00*/  LOP3.LUT R80, R80, 0xff0000, R107, 0xf8, !PT ;  /* 0x00ff000050507812 */ /* 0x000fe200078ef86b */
[----:B------:R-:W-:Y:S01]  /*16f10*/  IMAD.U32 R107, R42, 0x10000, RZ ;  /* 0x000100002a6b7824 */ /* 0x000fe200078e00ff */
[----:B------:R-:W-:Y:S02]  /*16f20*/  LOP3.LUT R77, R77, 0xff0000, R38, 0xf8, !PT ;  /* 0x00ff00004d4d7812 */ /* 0x000fe400078ef826 */
[----:B------:R-:W-:Y:S02]  /*16f30*/  F2FP.SATFINITE.E4M3.F32.PACK_AB_MERGE_C R44, RZ, R44, RZ ;  /* 0x0000002cff2c723e */ /* 0x000fe400048070ff */
[----:B------:R-:W-:Y:S01]  /*16f40*/  LOP3.LUT R88, R88, 0xff0000, R105, 0xf8, !PT ;  /* 0x00ff000058587812 */ /* 0x000fe200078ef869 */
[----:B------:R-:W-:Y:S01]  /*16f50*/  IMAD.U32 R105, R50, 0x10000, RZ ;  /* 0x0001000032697824 */ /* 0x000fe200078e00ff */
[----:B------:R-:W-:-:S02]  /*16f60*/  F2FP.SATFINITE.E4M3.F32.PACK_AB_MERGE_C R45, RZ, R45, RZ ;  /* 0x0000002dff2d723e */ /* 0x000fc400048070ff */
[----:B------:R-:W-:Y:S01]  /*16f70*/  LOP3.LUT R47, R47, 0xffff, RZ, 0xc0, !PT ;  /* 0x0000ffff2f2f7812 */ /* 0x000fe200078ec0ff */
[----:B------:R-:W-:Y:S01]  /*16f80*/  FMUL R193, R193, R2 ;  /* 0x00000002c1c17220 */ /* 0x000fe20000400000 */
[----:B------:R-:W-:Y:S02]  /*16f90*/  F2FP.SATFINITE.E4M3.F32.PACK_AB_MERGE_C R75, RZ, R75, RZ ;  /* 0x0000004bff4b723e */ /* 0x000fe400048070ff */
[----:B------:R-:W-:Y:S01]  /*16fa0*/  F2FP.SATFINITE.E4M3.F32.PACK_AB_MERGE_C R102, RZ, R102, RZ ;  /* 0x00000066ff66723e */ /* 0x000fe200048070ff */
[----:B------:R-:W-:Y:S01]  /*16fb0*/  FMUL R192, R192, R2 ;  /* 0x00000002c0c07220 */ /* 0x000fe20000400000 */
[----:B------:R-:W-:Y:S02]  /*16fc0*/  LOP3.LUT R94, R94, 0xff, RZ, 0xc0, !PT ;  /* 0x000000ff5e5e7812 */ /* 0x000fe400078ec0ff */
[----:B------:R-:W-:Y:S02]  /*16fd0*/  LOP3.LUT R91, R91, 0xffff, RZ, 0xc0, !PT ;  /* 0x0000ffff5b5b7812 */ /* 0x000fe400078ec0ff */
[----:B------:R-:W-:-:S02]  /*16fe0*/  PRMT R84, R97, 0x7604, R84 ;  /* 0x0000760461547816 */ /* 0x000fc40000000054 */
[----:B------:R-:W-:Y:S02]  /*16ff0*/  PRMT R83, R90, 0x7604, R83 ;  /* 0x000076045a537816 */ /* 0x000fe40000000053 */
[----:B------:R-:W-:Y:S02]  /*17000*/  F2FP.SATFINITE.E4M3.F32.PACK_AB_MERGE_C R116, RZ, R116, RZ ;  /* 0x00000074ff74723e */ /* 0x000fe400048070ff */
[----:B------:R-:W-:Y:S02]  /*17010*/  F2FP.SATFINITE.E4M3.F32.PACK_AB_MERGE_C R126, RZ, R126, RZ ;  /* 0x0000007eff7e723e */ /* 0x000fe400048070ff */
[----:B------:R-:W-:Y:S02]  /*17020*/  PRMT R92, R115, 0x7604, R92 ;  /* 0x00007604735c7816 */ /* 0x000fe4000000005c */
[----:B------:R-:W-:Y:S02]  /*17030*/  F2FP.SATFINITE.E4M3.F32.PACK_AB_MERGE_C R48, RZ, R48, RZ ;  /* 0x00000030ff30723e */ /* 0x000fe400048070ff */
[----:B------:R-:W-:-:S02]  /*17040*/  F2FP.SATFINITE.E4M3.F32.PACK_AB_MERGE_C R52, RZ, R52, RZ ;  /* 0x00000034ff34723e */ /* 0x000fc400048070ff */
[----:B------:R-:W-:Y:S02]  /*17050*/  F2FP.SATFINITE.E4M3.F32.PACK_AB_MERGE_C R56, RZ, R56, RZ ;  /* 0x00000038ff38723e */ /* 0x000fe400048070ff */
[----:B------:R-:W-:Y:S02]  /*17060*/  LOP3.LUT R11, R11, 0xffff, RZ, 0xc0, !PT ;  /* 0x0000ffff0b0b7812 */ /* 0x000fe400078ec0ff */
[----:B------:R-:W-:Y:S01]  /*17070*/  LOP3.LUT R85, R85, R12, RZ, 0xfc, !PT ;  /* 0x0000000c55557212 */ /* 0x000fe200078efcff */
[----:B------:R-:W-:Y:S01]  /*17080*/  IMAD.SHL.U32 R12, R35, 0x1000000, RZ ;  /* 0x01000000230c7824 */ /* 0x000fe200078e00ff */
[----:B------:R-:W-:Y:S02]  /*17090*/  F2FP.SATFINITE.E4M3.F32.PACK_AB_MERGE_C R49, RZ, R49, RZ ;  /* 0x00000031ff31723e */ /* 0x000fe400048070ff */
[----:B------:R-:W-:Y:S01]  /*170a0*/  F2FP.SATFINITE.E4M3.F32.PACK_AB_MERGE_C R51, RZ, R51, RZ ;  /* 0x00000033ff33723e */ /* 0x000fe200048070ff */
[----:B------:R-:W-:Y:S01]  /*170b0*/  FMUL R191, R191, R2 ;  /* 0x00000002bfbf7220 */ /* 0x000fe20000400000 */
[----:B------:R-:W-:-:S02]  /*170c0*/  LOP3.LUT R93, R108, 0xff, RZ, 0xc0, !PT ;  /* 0x000000ff6c5d7812 */ /* 0x000fc400078ec0ff */
[----:B------:R-:W-:Y:S02]  /*170d0*/  LOP3.LUT R90, R109, 0xffff, RZ, 0xc0, !PT ;  /* 0x0000ffff6d5a7812 */ /* 0x000fe400078ec0ff */
[----:B------:R-:W-:Y:S02]  /*170e0*/  F2FP.SATFINITE.E4M3.F32.PACK_AB_MERGE_C R136, RZ, R136, RZ ;  /* 0x00000088ff88723e */ /* 0x000fe400048070ff */
[----:B------:R-:W-:Y:S01]  /*170f0*/  F2FP.SATFINITE.E4M3.F32.PACK_AB_MERGE_C R137, RZ, R137, RZ ;  /* 0x00000089ff89723e */ /* 0x000fe200048070ff */
[----:B------:R-:W-:Y:S01]  /*17100*/  IMAD.U32 R16, R16, 0x10000, RZ ;  /* 0x0001000010107824 */ /* 0x000fe200078e00ff */
[----:B------:R-:W-:Y:S01]  /*17110*/  LOP3.LUT R112, R112, 0xff, RZ, 0xc0, !PT ;  /* 0x000000ff70707812 */ /* 0x000fe200078ec0ff */
[----:B------:R-:W-:Y:S01]  /*17120*/  IMAD.U32 R44, R44, 0x10000, RZ ;  /* 0x000100002c2c7824 */ /* 0x000fe200078e00ff */
[----:B------:R-:W-:Y:S01]  /*17130*/  LOP3.LUT R113, R113, 0xffff, RZ, 0xc0, !PT ;  /* 0x0000ffff71717812 */ /* 0x000fe200078ec0ff */
[----:B------:R-:W-:Y:S01]  /*17140*/  FMUL R190, R190, R2 ;  /* 0x00000002bebe7220 */ /* 0x000fe20000400000 */
[----:B------:R-:W-:-:S02]  /*17150*/  F2FP.SATFINITE.E4M3.F32.PACK_AB_MERGE_C R124, RZ, R124, RZ ;  /* 0x0000007cff7c723e */ /* 0x000fc400048070ff */
[----:B------:R-:W-:Y:S02]  /*17160*/  F2FP.SATFINITE.E4M3.F32.PACK_AB_MERGE_C R125, RZ, R125, RZ ;  /* 0x0000007dff7d723e */ /* 0x000fe400048070ff */
[----:B------:R-:W-:Y:S02]  /*17170*/  LOP3.LUT R98, R120, 0xff, RZ, 0xc0, !PT ;  /* 0x000000ff78627812 */ /* 0x000fe400078ec0ff */
[----:B------:R-:W-:Y:S02]  /*17180*/  LOP3.LUT R121, R121, 0xffff, RZ, 0xc0, !PT ;  /* 0x0000ffff79797812 */ /* 0x000fe400078ec0ff */
[----:B------:R-:W-:Y:S02]  /*17190*/  F2FP.SATFINITE.E4M3.F32.PACK_AB_MERGE_C R140, RZ, R140, RZ ;  /* 0x0000008cff8c723e */ /* 0x000fe400048070ff */
[----:B------:R-:W-:Y:S02]  /*171a0*/  F2FP.SATFINITE.E4M3.F32.PACK_AB_MERGE_C R141, RZ, R141, RZ ;  /* 0x0000008dff8d723e */ /* 0x000fe400048070ff */
[----:B------:R-:W-:-:S02]  /*171b0*/  F2FP.SATFINITE.E4M3.F32.PACK_AB_MERGE_C R18, RZ, R18, RZ ;  /* 0x00000012ff12723e */ /* 0x000fc400048070ff */
[----:B------:R-:W-:Y:S02]  /*171c0*/  LOP3.LUT R73, R73, 0xff0000, R34, 0xf8, !PT ;  /* 0x00ff000049497812 */ /* 0x000fe400078ef822 */
[----:B------:R-:W-:Y:S02]  /*171d0*/  F2FP.SATFINITE.E4M3.F32.PACK_AB_MERGE_C R54, RZ, R54, RZ ;  /* 0x00000036ff36723e */ /* 0x000fe400048070ff */
[----:B------:R-:W-:Y:S01]  /*171e0*/  LOP3.LUT R77, R77, R14, RZ, 0xfc, !PT ;  /* 0x0000000e4d4d7212 */ /* 0x000fe200078efcff */
[----:B------:R-:W-:Y:S01]  /*171f0*/  IMAD.SHL.U32 R14, R47, 0x1000000, RZ ;  /* 0x010000002f0e7824 */ /* 0x000fe200078e00ff */
[----:B------:R-:W-:Y:S02]  /*17200*/  LOP3.LUT R45, R45, 0xffff, RZ, 0xc0, !PT ;  /* 0x0000ffff2d2d7812 */ /* 0x000fe400078ec0ff */
[----:B------:R-:W-:Y:S02]  /*17210*/  F2FP.SATFINITE.E4M3.F32.PACK_AB_MERGE_C R53, RZ, R53, RZ ;  /* 0x00000035ff35723e */ /* 0x000fe400048070ff */
[----:B------:R-:W-:Y:S01]  /*17220*/  F2FP.SATFINITE.E4M3.F32.PACK_AB_MERGE_C R55, RZ, R55, RZ ;  /* 0x00000037ff37723e */ /* 0x000fe200048070ff */
[----:B------:R-:W-:Y:S01]  /*17230*/  FMUL R189, R189, R2 ;  /* 0x00000002bdbd7220 */ /* 0x000fe20000400000 */
[----:B------:R-:W-:-:S02]  /*17240*/  LOP3.LUT R75, R75, 0xff, RZ, 0xc0, !PT ;  /* 0x000000ff4b4b7812 */ /* 0x000fc400078ec0ff */
[----:B------:R-:W-:Y:S01]  /*17250*/  LOP3.LUT R102, R102, 0xffff, RZ, 0xc0, !PT ;  /* 0x0000ffff66667812 */ /* 0x000fe200078ec0ff */
[----:B------:R-:W-:Y:S01]  /*17260*/  IMAD.U32 R48, R48, 0x10000, RZ ;  /* 0x0001000030307824 */ /* 0x000fe200078e00ff */
[----:B------:R-:W-:Y:S01]  /*17270*/  PRMT R91, R91, 0x7604, R94 ;  /* 0x000076045b5b7816 */ /* 0x000fe2000000005e */
[----:B------:R-:W-:Y:S01]  /*17280*/  FMUL R188, R188, R2 ;  /* 0x00000002bcbc7220 */ /* 0x000fe20000400000 */
        /* <DEDUP_REMOVED lines=8> */
[----:B------:R-:W-:Y:S01]  /*17310*/  LOP3.LUT R84, R84, 0xff0000, R107, 0xf8, !PT ;  /* 0x00ff000054547812 */ /* 0x000fe200078ef86b */
[----:B------:R-:W-:Y:S01]  /*17320*/  IMAD.U32 R107, R52, 0x10000, RZ ;  /* 0x00010000346b7824 */ /* 0x000fe200078e00ff */
[----:B------:R-:W-:-:S02]  /*17330*/  LOP3.LUT R81, R81, 0xff0000, R46, 0xf8, !PT ;  /* 0x00ff000051517812 */ /* 0x000fc400078ef82e */
[----:B------:R-:W-:Y:S01]  /*17340*/  LOP3.LUT R92, R92, 0xff0000, R105, 0xf8, !PT ;  /* 0x00ff00005c5c7812 */ /* 0x000fe200078ef869 */
[----:B------:R-:W-:Y:S01]  /*17350*/  IMAD.U32 R105, R56, 0x10000, RZ ;  /* 0x0001000038697824 */ /* 0x000fe200078e00ff */
[----:B------:R-:W-:Y:S02]  /*17360*/  F2FP.SATFINITE.E4M3.F32.PACK_AB_MERGE_C R58, RZ, R58, RZ ;  /* 0x0000003aff3a723e */ /* 0x000fe400048070ff */
[----:B------:R-:W-:Y:S02]  /*17370*/  F2FP.SATFINITE.E4M3.F32.PACK_AB_MERGE_C R64, RZ, R64, RZ ;  /* 0x00000040ff40723e */ /* 0x000fe400048070ff */
[----:B------:R-:W-:Y:S02]  /*17380*/  F2FP.SATFINITE.E4M3.F32.PACK_AB_MERGE_C R66, RZ, R66, RZ ;  /* 0x00000042ff42723e */ /* 0x000fe400048070ff */
[----:B------:R-:W-:Y:S01]  /*17390*/  LOP3.LUT R74, R74, R9, RZ, 0xfc, !PT ;  /* 0x000000094a4a7212 */ /* 0x000fe200078efcff */
[----:B------:R-:W-:Y:S01]  /*173a0*/  IMAD.SHL.U32 R9, R11, 0x1000000, RZ ;  /* 0x010000000b097824 */ /* 0x000fe200078e00ff */
[----:B------:R-:W-:-:S02]  /*173b0*/  F2FP.SATFINITE.E4M3.F32.PACK_AB_MERGE_C R19, RZ, R19, RZ ;  /* 0x00000013ff13723e */ /* 0x000fc400048070ff */
[----:B------:R-:W-:Y:S02]  /*173c0*/  LOP3.LUT R49, R49, 0xffff, RZ, 0xc0, !PT ;  /* 0x0000ffff31317812 */ /* 0x000fe400078ec0ff */
[----:B------:R-:W-:Y:S02]  /*173d0*/  LOP3.LUT R51, R51, 0xffff, RZ, 0xc0, !PT ;  /* 0x0000ffff33337812 */ /* 0x000fe400078ec0ff */
[----:B------:R-:W-:Y:S01]  /*173e0*/  F2FP.SATFINITE.E4M3.F32.PACK_AB_MERGE_C R57, RZ, R57, RZ ;  /* 0x00000039ff39723e */ /* 0x000fe200048070ff */
[----:B---3--:R-:W-:-:S05]  /*173f0*/  FMUL R17, R17, R2 ;  /* 0x0000000211117220 */ /* 0x008fca0000400000 */
[----:B------:R2:W-:Y:S04]  /*17400*/  STL [R1+0x100], R17 ;  /* 0x0001001101007387 */ /* 0x0005e80000100800 */
[----:B------:R2:W-:Y:S01]  /*17410*/  STL [R1+0x104], R198 ;  /* 0x000104c601007387 */ /* 0x0005e20000100800 */
[----:B------:R-:W-:-:S03]  /*17420*/  F2FP.SATFINITE.E4M3.F32.PACK_AB_MERGE_C R59, RZ, R59, RZ ;  /* 0x0000003bff3b723e */ /* 0x000fc600048070ff */
[----:B------:R2:W-:Y:S01]  /*17430*/  STL [R1+0x110], R197 ;  /* 0x000110c501007387 */ /* 0x0005e20000100800 */
[----:B------:R-:W-:-:S03]  /*17440*/  F2FP.SATFINITE.E4M3.F32.PACK_AB_MERGE_C R65, RZ, R65, RZ ;  /* 0x00000041ff41723e */ /* 0x000fc600048070ff */
[----:B------:R2:W-:Y:S01]  /*17450*/  STL [R1+0x114], R196 ;  /* 0x000114c401007387 */ /* 0x0005e20000100800 */
[----:B------:R-:W-:-:S03]  /*17460*/  F2FP.SATFINITE.E4M3.F32.PACK_AB_MERGE_C R67, RZ, R67, RZ ;  /* 0x00000043ff43723e */ /* 0x000fc600048070ff */
[----:B------:R2:W-:Y:S01]  /*17470*/  STL [R1+0x120], R195 ;  /* 0x000120c301007387 */ /* 0x0005e20000100800 */
[----:B------:R-:W-:Y:S01]  /*17480*/  PRMT R93, R90, 0x7604, R93 ;  /* 0x000076045a5d7816 */ /* 0x000fe2000000005d */
[-C--:B------:R-:W-:Y:S01]  /*17490*/  FMUL R187, R187, R2.reuse ;  /* 0x00000002bbbb7220 */ /* 0x080fe20000400000 */
[----:B------:R-:W-:Y:S01]  /*174a0*/  LOP3.LUT R101, R136, 0xff, RZ, 0xc0, !PT ;  /* 0x000000ff88657812 */ /* 0x000fe200078ec0ff */
[----:B------:R2:W-:Y:S01]  /*174b0*/  STL [R1+0x124], R194 ;  /* 0x000124c201007387 */ /* 0x0005e20000100800 */
[----:B------:R-:W-:Y:S01]  /*174c0*/  LOP3.LUT R100, R137, 0xffff, RZ, 0xc0, !PT ;  /* 0x0000ffff89647812 */ /* 0x000fe200078ec0ff */
[----:B------:R-:W-:Y:S01]  /*174d0*/  IMAD.U32 R18, R18, 0x10000, RZ ;  /* 0x0001000012127824 */ /* 0x000fe200078e00ff */
[----:B------:R-:W-:Y:S01]  /*174e0*/  PRMT R90, R113, 0x7604, R112 ;  /* 0x00007604715a7816 */ /* 0x000fe20000000070 */
[----:B------:R2:W-:Y:S01]  /*174f0*/  STL [R1+0x130], R193 ;  /* 0x000130c101007387 */ /* 0x0005e20000100800 */
[----:B------:R-:W-:Y:S01]  /*17500*/  LOP3.LUT R97, R124, 0xff, RZ, 0xc0, !PT ;  /* 0x000000ff7c617812 */ /* 0x000fe200078ec0ff */
[----:B------:R-:W-:Y:S01]  /*17510*/  IMAD.U32 R54, R54, 0x10000, RZ ;  /* 0x0001000036367824 */ /* 0x000fe200078e00ff */
[----:B------:R-:W-:Y:S01]  /*17520*/  LOP3.LUT R94, R125, 0xffff, RZ, 0xc0, !PT ;  /* 0x0000ffff7d5e7812 */ /* 0x000fe200078ec0ff */
[----:B------:R2:W-:Y:S01]  /*17530*/  STL [R1+0x134], R192 ;  /* 0x000134c001007387 */ /* 0x0005e20000100800 */
[----:B------:R-:W-:Y:S01]  /*17540*/  PRMT R98, R121, 0x7604, R98 ;  /* 0x0000760479627816 */ /* 0x000fe20000000062 */
[----:B------:R-:W-:Y:S01]  /*17550*/  FMUL R186, R186, R2 ;  /* 0x00000002baba7220 */ /* 0x000fe20000400000 */
[----:B------:R-:W-:Y:S01]  /*17560*/  LOP3.LUT R140, R140, 0xff, RZ, 0xc0, !PT ;  /* 0x000000ff8c8c7812 */ /* 0x000fe200078ec0ff */
[----:B------:R2:W-:Y:S01]  /*17570*/  STL [R1+0x140], R191 ;  /* 0x000140bf01007387 */ /* 0x0005e20000100800 */
[----:B------:R-:W-:-:S02]  /*17580*/  LOP3.LUT R141, R141, 0xffff, RZ, 0xc0, !PT ;  /* 0x0000ffff8d8d7812 */ /* 0x000fc400078ec0ff */
[----:B------:R-:W-:Y:S02]  /*17590*/  F2FP.SATFINITE.E4M3.F32.PACK_AB_MERGE_C R60, RZ, R60, RZ ;  /* 0x0000003cff3c723e */ /* 0x000fe400048070ff */
[----:B------:R-:W-:Y:S02]  /*175a0*/  F2FP.SATFINITE.E4M3.F32.PACK_AB_MERGE_C R62, RZ, R62, RZ ;  /* 0x0000003eff3e723e */ /* 0x000fe400048070ff */
[----:B------:R-:W-:Y:S02]  /*175b0*/  F2FP.SATFINITE.E4M3.F32.PACK_AB_MERGE_C R68, RZ, R68, RZ ;  /* 0x00000044ff44723e */ /* 0x000fe400048070ff */
[----:B------:R-:W-:Y:S02]  /*175c0*/  F2FP.SATFINITE.E4M3.F32.PACK_AB_MERGE_C R23, RZ, R23, RZ ;  /* 0x00000017ff17723e */ /* 0x000fe400048070ff */
[----:B------:R-:W-:Y:S01]  /*175d0*/  LOP3.LUT R73, R73, R12, RZ, 0xfc, !PT ;  /* 0x0000000c49497212 */ /* 0x000fe200078efcff */
[----:B------:R-:W-:Y:S01]  /*175e0*/  IMAD.SHL.U32 R12, R45, 0x1000000, RZ ;  /* 0x010000002d0c7824 */ /* 0x000fe200078e00ff */
[----:B------:R-:W-:-:S02]  /*175f0*/  LOP3.LUT R53, R53, 0xffff, RZ, 0xc0, !PT ;  /* 0x0000ffff35357812 */ /* 0x000fc400078ec0ff */
[----:B------:R-:W-:Y:S02]  /*17600*/  LOP3.LUT R55, R55, 0xffff, RZ, 0xc0, !PT ;  /* 0x0000ffff37377812 */ /* 0x000fe400078ec0ff */
[----:B------:R-:W-:Y:S02]  /*17610*/  F2FP.SATFINITE.E4M3.F32.PACK_AB_MERGE_C R61, RZ, R61, RZ ;  /* 0x0000003dff3d723e */ /* 0x000fe400048070ff */
[----:B------:R-:W-:Y:S02]  /*17620*/  F2FP.SATFINITE.E4M3.F32.PACK_AB_MERGE_C R63, RZ, R63, RZ ;  /* 0x0000003fff3f723e */ /* 0x000fe400048070ff */
[----:B------:R-:W-:Y:S02]  /*17630*/  F2FP.SATFINITE.E4M3.F32.PACK_AB_MERGE_C R70, RZ, R70, RZ ;  /* 0x00000046ff46723e */ /* 0x000fe400048070ff */
[----:B------:R-:W-:Y:S01]  /*17640*/  F2FP.SATFINITE.E4M3.F32.PACK_AB_MERGE_C R11, RZ, R8, RZ ;  /* 0x00000008ff0b723e */ /* 0x000fe200048070ff */
[----:B------:R2:W-:Y:S01]  /*17650*/  STL [R1+0x144], R190 ;  /* 0x000144be01007387 */ /* 0x0005e20000100800 */
[----:B------:R-:W-:Y:S01]  /*17660*/  PRMT R75, R102, 0x7604, R75 ;  /* 0x00007604664b7816 */ /* 0x000fe2000000004b */
[----:B------:R-:W-:Y:S01]  /*17670*/  FMUL R184, R184, R2 ;  /* 0x00000002b8b87220 */ /* 0x000fe20000400000 */
[----:B------:R-:W-:-:S02]  /*17680*/  F2FP.SATFINITE.E4M3.F32.PACK_AB_MERGE_C R25, RZ, R25, RZ ;  /* 0x00000019ff19723e */ /* 0x000fc400048070ff */
[----:B------:R-:W-:Y:S02]  /*17690*/  F2FP.SATFINITE.E4M3.F32.PACK_AB_MERGE_C R29, RZ, R29, RZ ;  /* 0x0000001dff1d723e */ /* 0x000fe400048070ff */
[----:B------:R-:W-:Y:S02]  /*176a0*/  F2FP.SATFINITE.E4M3.F32.PACK_AB_MERGE_C R33, RZ, R33, RZ ;  /* 0x00000021ff21723e */ /* 0x000fe400048070ff */
[----:B------:R-:W-:Y:S02]  /*176b0*/  F2FP.SATFINITE.E4M3.F32.PACK_AB_MERGE_C R37, RZ, R37, RZ ;  /* 0x00000025ff25723e */ /* 0x000fe400048070ff */
[----:B------:R-:W-:Y:S02]  /*176c0*/  F2FP.SATFINITE.E4M3.F32.PACK_AB_MERGE_C R41, RZ, R41, RZ ;  /* 0x00000029ff29723e */ /* 0x000fe400048070ff */
[----:B------:R-:W-:Y:S01]  /*176d0*/  F2FP.SATFINITE.E4M3.F32.PACK_AB_MERGE_C R43, RZ, R43, RZ ;  /* 0x0000002bff2b723e */ /* 0x000fe200048070ff */
[----:B------:R-:W-:Y:S01]  /*176e0*/  IMAD.U32 R58, R58, 0x10000, RZ ;  /* 0x000100003a3a7824 */ /* 0x000fe200078e00ff */
[----:B------:R-:W-:Y:S01]  /*176f0*/  PRMT R89, R126, 0x7604, R89 ;  /* 0x000076047e597816 */ /* 0x000fe20000000059 */
[----:B------:R-:W-:Y:S01]  /*17700*/  IMAD.U32 R64, R64, 0x10000, RZ ;  /* 0x0001000040407824 */ /* 0x000fe200078e00ff */
[----:B------:R-:W-:Y:S01]  /*17710*/  LOP3.LUT R96, R128, 0xff, RZ, 0xc0, !PT ;  /* 0x000000ff80607812 */ /* 0x000fe200078ec0ff */
[----:B------:R-:W-:Y:S01]  /*17720*/  IMAD.U32 R71, R66, 0x10000, RZ ;  /* 0x0001000042477824 */ /* 0x000fe200078e00ff */
[----:B------:R-:W-:Y:S01]  /*17730*/  LOP3.LUT R129, R129, 0xffff, RZ, 0xc0, !PT ;  /* 0x0000ffff81817812 */ /* 0x000fe200078ec0ff */
[----:B------:R-:W-:Y:S01]  /*17740*/  IMAD.SHL.U32 R51, R51, 0x1000000, RZ ;  /* 0x0100000033337824 */ /* 0x000fe200078e00ff */
[----:B------:R-:W-:Y:S01]  /*17750*/  LOP3.LUT R132, R132, 0xff, RZ, 0xc0, !PT ;  /* 0x000000ff84847812 */ /* 0x000fe200078ec0ff */
[----:B------:R2:W-:Y:S01]  /*17760*/  STL [R1+0x150], R189 ;  /* 0x000150bd01007387 */ /* 0x0005e20000100800 */
[----:B------:R-:W-:Y:S01]  /*17770*/  LOP3.LUT R133, R133, 0xffff, RZ, 0xc0, !PT ;  /* 0x0000ffff85857812 */ /* 0x000fe200078ec0ff */
[----:B------:R-:W-:Y:S01]  /*17780*/  FMUL R185, R185, R2 ;  /* 0x00000002b9b97220 */ /* 0x000fe20000400000 */
[----:B------:R-:W-:-:S02]  /*17790*/  LOP3.LUT R99, R144, 0xff, RZ, 0xc0, !PT ;  /* 0x000000ff90637812 */ /* 0x000fc400078ec0ff */
[----:B------:R-:W-:Y:S02]  /*177a0*/  LOP3.LUT R102, R145, 0xffff, RZ, 0xc0, !PT ;  /* 0x0000ffff91667812 */ /* 0x000fe400078ec0ff */
[----:B------:R-:W-:Y:S02]  /*177b0*/  LOP3.LUT R91, R91, 0xff0000, R16, 0xf8, !PT ;  /* 0x00ff00005b5b7812 */ /* 0x000fe400078ef810 */
[----:B------:R-:W-:Y:S02]  /*177c0*/  LOP3.LUT R83, R83, 0xff0000, R44, 0xf8, !PT ;  /* 0x00ff000053537812 */ /* 0x000fe400078ef82c */
[----:B------:R-:W-:Y:S02]  /*177d0*/  LOP3.LUT R19, R19, 0xffff, RZ, 0xc0, !PT ;  /* 0x0000ffff13137812 */ /* 0x000fe400078ec0ff */
[----:B------:R-:W-:Y:S01]  /*177e0*/  LOP3.LUT R81, R81, R14, RZ, 0xfc, !PT ;  /* 0x0000000e51517212 */ /* 0x000fe200078efcff */
[----:B------:R-:W-:Y:S01]  /*177f0*/  IMAD.SHL.U32 R14, R49, 0x1000000, RZ ;  /* 0x01000000310e7824 */ /* 0x000fe200078e00ff */
[----:B------:R-:W-:-:S02]  /*17800*/  LOP3.LUT R57, R57, 0xffff, RZ, 0xc0, !PT ;  /* 0x0000ffff39397812 */ /* 0x000fc400078ec0ff */
[----:B------:R-:W-:Y:S02]  /*17810*/  LOP3.LUT R59, R59, 0xffff, RZ, 0xc0, !PT ;  /* 0x0000ffff3b3b7812 */ /* 0x000fe400078ec0ff */
[----:B------:R-:W-:Y:S02]  /*17820*/  LOP3.LUT R65, R65, 0xffff, RZ, 0xc0, !PT ;  /* 0x0000ffff41417812 */ /* 0x000fe400078ec0ff */
[----:B------:R-:W-:Y:S01]  /*17830*/  LOP3.LUT R67, R67, 0xffff, RZ, 0xc0, !PT ;  /* 0x0000ffff43437812 */ /* 0x000fe200078ec0ff */
[----:B------:R2:W-:Y:S01]  /*17840*/  STL [R1+0x154], R188 ;  /* 0x000154bc01007387 */ /* 0x0005e20000100800 */
[----:B------:R-:W-:Y:S01]  /*17850*/  PRMT R101, R100, 0x7604, R101 ;  /* 0x0000760464657816 */ /* 0x000fe20000000065 */
[----:B------:R-:W-:Y:S01]  /*17860*/  IMAD.U32 R68, R68, 0x10000, RZ ;  /* 0x0001000044447824 */ /* 0x000fe200078e00ff */
[----:B------:R-:W-:Y:S01]  /*17870*/  PRMT R97, R94, 0x7604, R97 ;  /* 0x000076045e617816 */ /* 0x000fe20000000061 */
[----:B------:R-:W-:Y:S01]  /*17880*/  IMAD.SHL.U32 R53, R53, 0x1000000, RZ ;  /* 0x0100000035357824 */ /* 0x000fe200078e00ff */
[----:B------:R-:W-:Y:S01]  /*17890*/  PRMT R100, R141, 0x7604, R140 ;  /* 0x000076048d647816 */ /* 0x000fe2000000008c */
[----:B------:R-:W-:Y:S01]  /*178a0*/  IMAD.SHL.U32 R16, R55, 0x1000000, RZ ;  /* 0x0100000037107824 */ /* 0x000fe200078e00ff */
[----:B------:R-:W-:Y:S01]  /*178b0*/  LOP3.LUT R93, R93, 0xff0000, R48, 0xf8, !PT ;  /* 0x00ff00005d5d7812 */ /* 0x000fe200078ef830 */
[----:B------:R2:W-:Y:S01]  /*178c0*/  STL [R1+0x160], R187 ;  /* 0x000160bb01007387 */ /* 0x0005e20000100800 */
[----:B------:R-:W-:Y:S01]  /*178d0*/  LOP3.LUT R90, R90, 0xff0000, R107, 0xf8, !PT ;  /* 0x00ff00005a5a7812 */ /* 0x000fe200078ef86b */
[----:B------:R-:W-:Y:S01]  /*178e0*/  IMAD.U32 R107, R60, 0x10000, RZ ;  /* 0x000100003c6b7824 */ /* 0x000fe200078e00ff */
[----:B------:R-:W-:Y:S01]  /*178f0*/  LOP3.LUT R98, R98, 0xff0000, R105, 0xf8, !PT ;  /* 0x00ff000062627812 */ /* 0x000fe200078ef869 */
[----:B------:R-:W-:Y:S01]  /*17900*/  IMAD.U32 R105, R62, 0x10000, RZ ;  /* 0x000100003e697824 */ /* 0x000fe200078e00ff */
[----:B------:R-:W-:-:S02]  /*17910*/  LOP3.LUT R23, R23, 0xffff, RZ, 0xc0, !PT ;  /* 0x0000ffff17177812 */ /* 0x000fc400078ec0ff */
[----:B------:R-:W-:Y:S02]  /*17920*/  LOP3.LUT R61, R61, 0xffff, RZ, 0xc0, !PT ;  /* 0x0000ffff3d3d7812 */ /* 0x000fe400078ec0ff */
[----:B------:R-:W-:Y:S02]  /*17930*/  LOP3.LUT R63, R63, 0xffff, RZ, 0xc0, !PT ;  /* 0x0000ffff3f3f7812 */ /* 0x000fe400078ec0ff */
[----:B------:R-:W-:Y:S02]  /*17940*/  LOP3.LUT R70, R70, 0xffff, RZ, 0xc0, !PT ;  /* 0x0000ffff46467812 */ /* 0x000fe400078ec0ff */
[----:B------:R-:W-:Y:S01]  /*17950*/  LOP3.LUT R11, R11, 0xffff, RZ, 0xc0, !PT ;  /* 0x0000ffff0b0b7812 */ /* 0x000fe200078ec0ff */
[----:B------:R2:W-:Y:S01]  /*17960*/  STL [R1+0x164], R186 ;  /* 0x000164ba01007387 */ /* 0x0005e20000100800 */
[----:B------:R-:W-:Y:S02]  /*17970*/  LOP3.LUT R25, R25, 0xffff, RZ, 0xc0, !PT ;  /* 0x0000ffff19197812 */ /* 0x000fe400078ec0ff */
[----:B------:R-:W-:-:S02]  /*17980*/  LOP3.LUT R29, R29, 0xffff, RZ, 0xc0, !PT ;  /* 0x0000ffff1d1d7812 */ /* 0x000fc400078ec0ff */
[----:B------:R-:W-:Y:S02]  /*17990*/  LOP3.LUT R33, R33, 0xffff, RZ, 0xc0, !PT ;  /* 0x0000ffff21217812 */ /* 0x000fe400078ec0ff */
[----:B------:R-:W-:Y:S02]  /*179a0*/  LOP3.LUT R37, R37, 0xffff, RZ, 0xc0, !PT ;  /* 0x0000ffff25257812 */ /* 0x000fe400078ec0ff */
[----:B------:R-:W-:Y:S02]  /*179b0*/  LOP3.LUT R41, R41, 0xffff, RZ, 0xc0, !PT ;  /* 0x0000ffff29297812 */ /* 0x000fe400078ec0ff */
[----:B------:R-:W-:Y:S01]  /*179c0*/  LOP3.LUT R43, R43, 0xffff, RZ, 0xc0, !PT ;  /* 0x0000ffff2b2b7812 */ /* 0x000fe200078ec0ff */
[----:B------:R-:W-:Y:S01]  /*179d0*/  IMAD.SHL.U32 R57, R57, 0x1000000, RZ ;  /* 0x0100000039397824 */ /* 0x000fe200078e00ff */
[----:B------:R-:W-:Y:S01]  /*179e0*/  PRMT R96, R129, 0x7604, R96 ;  /* 0x0000760481607816 */ /* 0x000fe20000000060 */
[----:B------:R-:W-:Y:S01]  /*179f0*/  IMAD.SHL.U32 R8, R65, 0x1000000, RZ ;  /* 0x0100000041087824 */ /* 0x000fe200078e00ff */
[----:B------:R-:W-:Y:S01]  /*17a00*/  PRMT R94, R133, 0x7604, R132 ;  /* 0x00007604855e7816 */ /* 0x000fe20000000084 */
[----:B------:R-:W-:Y:S01]  /*17a10*/  IMAD.SHL.U32 R67, R67, 0x1000000, RZ ;  /* 0x0100000043437824 */ /* 0x000fe200078e00ff */
[----:B------:R-:W-:Y:S01]  /*17a20*/  PRMT R99, R102, 0x7604, R99 ;  /* 0x0000760466637816 */ /* 0x000fe20000000063 */
[----:B------:R2:W-:Y:S01]  /*17a30*/  STL [R1+0x174], R184 ;  /* 0x000174b801007387 */ /* 0x0005e20000100800 */
[----:B------:R-:W-:Y:S01]  /*17a40*/  LOP3.LUT R75, R75, 0xff0000, R18, 0xf8, !PT ;  /* 0x00ff00004b4b7812 */ /* 0x000fe200078ef812 */
[----:B------:R-:W-:Y:S01]  /*17a50*/  IMAD.SHL.U32 R18, R59, 0x1000000, RZ ;  /* 0x010000003b127824 */ /* 0x000fe200078e00ff */
[----:B------:R-:W-:-:S02]  /*17a60*/  LOP3.LUT R89, R89, 0xff0000, R54, 0xf8, !PT ;  /* 0x00ff000059597812 */ /* 0x000fc400078ef836 */
[----:B------:R-:W-:Y:S01]  /*17a70*/  LOP3.LUT R91, R91, R10, RZ, 0xfc, !PT ;  /* 0x0000000a5b5b7212 */ /* 0x000fe200078efcff */
[----:B------:R-:W-:Y:S01]  /*17a80*/  IMAD.SHL.U32 R10, R19, 0x1000000, RZ ;  /* 0x01000000130a7824 */ /* 0x000fe200078e00ff */
[----:B------:R-:W-:Y:S01]  /*17a90*/  LOP3.LUT R12, R83, R12, RZ, 0xfc, !PT ;  /* 0x0000000c530c7212 */ /* 0x000fe200078efcff */
[----:B------:R-:W-:-:S01]  /*17aa0*/  FADD R131, R131, R134 ;  /* 0x0000008683837221 */ /* 0x000fc20000000000 */
[----:B------:R-:W-:Y:S01]  /*17ab0*/  LOP3.LUT R97, R97, 0xff0000, R58, 0xf8, !PT ;  /* 0x00ff000061617812 */ /* 0x000fe200078ef83a */
[----:B------:R2:W-:Y:S01]  /*17ac0*/  STL [R1+0x170], R185 ;  /* 0x000170b901007387 */ /* 0x0005e20000100800 */
[----:B------:R-:W-:Y:S01]  /*17ad0*/  LOP3.LUT R101, R101, 0xff0000, R64, 0xf8, !PT ;  /* 0x00ff000065657812 */ /* 0x000fe200078ef840 */
[----:B------:R-:W-:Y:S01]  /*17ae0*/  IMAD.SHL.U32 R23, R23, 0x1000000, RZ ;  /* 0x0100000017177824 */ /* 0x000fe200078e00ff */
        /* <DEDUP_REMOVED lines=16> */
[----:B------:R-:W-:Y:S01]  /*17bf0*/  SEL R36, R81, R12, P1 ;  /* 0x0000000c51247207 */ /* 0x000fe20000800000 */
[----:B------:R-:W-:Y:S01]  /*17c00*/  IMAD.SHL.U32 R41, R41, 0x1000000, RZ ;  /* 0x0100000029297824 */ /* 0x000fe200078e00ff */
[----:B------:R-:W-:Y:S01]  /*17c10*/  SEL R81, R12, R81, P1 ;  /* 0x000000510c517207 */ /* 0x000fe20000800000 */
[----:B------:R-:W-:-:S02]  /*17c20*/  IMAD.SHL.U32 R43, R43, 0x1000000, RZ ;  /* 0x010000002b2b7824 */ /* 0x000fc400078e00ff */
[----:B------:R-:W-:-:S01]  /*17c30*/  FADD R130, R130, R131 ;  /* 0x0000008382827221 */ /* 0x000fc20000000000 */
[----:B------:R-:W-:Y:S02]  /*17c40*/  LOP3.LUT R10, R75, R10, RZ, 0xfc, !PT ;  /* 0x0000000a4b0a7212 */ /* 0x000fe400078efcff */
[----:B------:R-:W-:Y:S02]  /*17c50*/  LOP3.LUT R57, R98, R57, RZ, 0xfc, !PT ;  /* 0x0000003962397212 */ /* 0x000fe400078efcff */
[----:B------:R-:W-:Y:S02]  /*17c60*/  LOP3.LUT R18, R97, R18, RZ, 0xfc, !PT ;  /* 0x0000001261127212 */ /* 0x000fe400078efcff */
[----:B------:R-:W-:Y:S02]  /*17c70*/  LOP3.LUT R8, R101, R8, RZ, 0xfc, !PT ;  /* 0x0000000865087212 */ /* 0x000fe400078efcff */
[----:B------:R-:W-:Y:S02]  /*17c80*/  LOP3.LUT R67, R100, R67, RZ, 0xfc, !PT ;  /* 0x0000004364437212 */ /* 0x000fe400078efcff */
[----:B------:R-:W-:-:S02]  /*17c90*/  SEL R12, R51, R14, P1 ;  /* 0x0000000e330c7207 */ /* 0x000fc40000800000 */
[----:B------:R-:W-:Y:S02]  /*17ca0*/  SEL R51, R14, R51, P1 ;  /* 0x000000330e337207 */ /* 0x000fe40000800000 */
[----:B------:R-:W-:Y:S02]  /*17cb0*/  LOP3.LUT R9, R78, R9, RZ, 0xfc, !PT ;  /* 0x000000094e097212 */ /* 0x000fe400078efcff */
[----:B------:R-:W-:Y:S02]  /*17cc0*/  LOP3.LUT R82, R82, R23, RZ, 0xfc, !PT ;  /* 0x0000001752527212 */ /* 0x000fe400078efcff */
[----:B------:R-:W-:Y:S02]  /*17cd0*/  LOP3.LUT R61, R96, R61, RZ, 0xfc, !PT ;  /* 0x0000003d603d7212 */ /* 0x000fe400078efcff */
[----:B------:R-:W-:Y:S02]  /*17ce0*/  LOP3.LUT R94, R94, R63, RZ, 0xfc, !PT ;  /* 0x0000003f5e5e7212 */ /* 0x000fe400078efcff */
[----:B------:R-:W-:-:S02]  /*17cf0*/  LOP3.LUT R70, R99, R70, RZ, 0xfc, !PT ;  /* 0x0000004663467212 */ /* 0x000fc400078efcff */
[----:B------:R-:W-:Y:S02]  /*17d00*/  LOP3.LUT R7, R7, R20, RZ, 0xfc, !PT ;  /* 0x0000001407077212 */ /* 0x000fe400078efcff */
[----:B------:R-:W-:Y:S01]  /*17d10*/  SEL R14, R16, R53, P1 ;  /* 0x00000035100e7207 */ /* 0x000fe20000800000 */
[----:B------:R-:W-:Y:S01]  /*17d20*/  FADD R123, R138, R123 ;  /* 0x0000007b8a7b7221 */ /* 0x000fe20000000000 */
[----:B------:R-:W-:Y:S01]  /*17d30*/  LOP3.LUT R86, R86, R25, RZ, 0xfc, !PT ;  /* 0x0000001956567212 */ /* 0x000fe200078efcff */
[----:B------:R-:W-:Y:S01]  /*17d40*/  FADD R118, R135, R118 ;  /* 0x0000007687767221 */ /* 0x000fe20000000000 */
[----:B------:R-:W-:Y:S01]  /*17d50*/  LOP3.LUT R72, R72, R29, RZ, 0xfc, !PT ;  /* 0x0000001d48487212 */ /* 0x000fe200078efcff */
[----:B------:R-:W-:Y:S01]  /*17d60*/  FADD R102, R119, R127 ;  /* 0x0000007f77667221 */ /* 0x000fe20000000000 */
[----:B------:R-:W-:Y:S01]  /*17d70*/  LOP3.LUT R76, R76, R33, RZ, 0xfc, !PT ;  /* 0x000000214c4c7212 */ /* 0x000fe200078efcff */
[----:B------:R-:W-:Y:S01]  /*17d80*/  FADD R103, R122, R130 ;  /* 0x000000827a677221 */ /* 0x000fe20000000000 */
[----:B------:R-:W-:Y:S01]  /*17d90*/  LOP3.LUT R80, R80, R37, RZ, 0xfc, !PT ;  /* 0x0000002550507212 */ /* 0x000fe200078efcff */
[----:B------:R-:W-:Y:S01]  /*17da0*/  ULEA UR5, UR11, UR36, 0x3 ;  /* 0x000000240b057291 */ /* 0x000fe2000f8e183f */
[----:B------:R-:W-:-:S02]  /*17db0*/  LOP3.LUT R41, R88, R41, RZ, 0xfc, !PT ;  /* 0x0000002958297212 */ /* 0x000fc400078efcff */
[----:B------:R-:W-:Y:S02]  /*17dc0*/  LOP3.LUT R84, R84, R43, RZ, 0xfc, !PT ;  /* 0x0000002b54547212 */ /* 0x000fe400078efcff */
[----:B------:R-:W-:Y:S02]  /*17dd0*/  SEL R53, R53, R16, P1 ;  /* 0x0000001035357207 */ /* 0x000fe40000800000 */
[----:B------:R-:W-:Y:S02]  /*17de0*/  SEL R24, R10, R91, P1 ;  /* 0x0000005b0a187207 */ /* 0x000fe40000800000 */
[----:B------:R-:W-:Y:S02]  /*17df0*/  SEL R16, R18, R57, P1 ;  /* 0x0000003912107207 */ /* 0x000fe40000800000 */
[----:B------:R-:W-:Y:S02]  /*17e00*/  SEL R38, R67, R8, P1 ;  /* 0x0000000843267207 */ /* 0x000fe40000800000 */
[----:B------:R-:W-:-:S02]  /*17e10*/  SEL R91, R91, R10, P1 ;  /* 0x0000000a5b5b7207 */ /* 0x000fc40000800000 */
[----:B------:R-:W-:Y:S02]  /*17e20*/  SEL R57, R57, R18, P1 ;  /* 0x0000001239397207 */ /* 0x000fe40000800000 */
[----:B------:R-:W-:Y:S02]  /*17e30*/  SEL R67, R8, R67, P1 ;  /* 0x0000004308437207 */ /* 0x000fe40000800000 */
[----:B------:R-:W-:Y:S02]  /*17e40*/  SEL R20, R9, R74, P1 ;  /* 0x0000004a09147207 */ /* 0x000fe40000800000 */
[----:B------:R-:W-:Y:S02]  /*17e50*/  SEL R10, R82, R87, P1 ;  /* 0x00000057520a7207 */ /* 0x000fe40000800000 */
[----:B------:R-:W-:Y:S02]  /*17e60*/  SEL R18, R94, R61, P1 ;  /* 0x0000003d5e127207 */ /* 0x000fe40000800000 */
[----:B------:R-:W-:Y:S01]  /*17e70*/  SEL R8, R7, R70, P1 ;  /* 0x0000004607087207 */ /* 0x000fe20000800000 */
[----:B------:R-:W-:Y:S01]  /*17e80*/  FADD R103, R118, R103 ;  /* 0x0000006776677221 */ /* 0x000fe20000000000 */
[----:B------:R-:W-:Y:S01]  /*17e90*/  SEL R9, R74, R9, P1 ;  /* 0x000000094a097207 */ /* 0x000fe20000800000 */
[----:B------:R-:W-:Y:S01]  /*17ea0*/  FADD R102, R123, R102 ;  /* 0x000000667b667221 */ /* 0x000fe20000000000 */
[----:B------:R-:W-:-:S02]  /*17eb0*/  SEL R87, R87, R82, P1 ;  /* 0x0000005257577207 */ /* 0x000fc40000800000 */
[----:B------:R-:W-:Y:S02]  /*17ec0*/  SEL R26, R85, R86, P1 ;  /* 0x00000056551a7207 */ /* 0x000fe40000800000 */
        /* <DEDUP_REMOVED lines=10> */
[----:B------:R-:W-:-:S02]  /*17f70*/  SEL R41, R41, R84, P1 ;  /* 0x0000005429297207 */ /* 0x000fc40000800000 */
[----:B------:R-:W-:Y:S01]  /*17f80*/  SHF.L.U32 R11, R179, 0x1f, RZ ;  /* 0x0000001fb30b7819 */ /* 0x000fe200000006ff */
[----:B------:R-:W-:-:S01]  /*17f90*/  FADD R103, R102, R103 ;  /* 0x0000006766677221 */ /* 0x000fc20000000000 */
[----:B------:R2:W1:Y:S02]  /*17fa0*/  SHFL.IDX PT, R20, R20, R3, 0x1c1f ;  /* 0x001c1f0314147589 */ /* 0x00046400000e0000 */
[----:B------:R2:W3:Y:S02]  /*17fb0*/  SYNCS.PHASECHK.TRANS64.TRYWAIT P3, [UR5+0x42000], R11 ;  /* 0x0420000bff0075a7 */ /* 0x0004e40008060145 */
[----:B------:R2:W4:Y:S01]  /*17fc0*/  SHFL.IDX PT, R9, R9, R4, 0x1c1f ;  /* 0x001c1f0409097589 */ /* 0x00052200000e0000 */
[----:B------:R-:W-:-:S03]  /*17fd0*/  FFMA R181, R2, R181, R103 ;  /* 0x000000b502b57223 */ /* 0x000fc60000000067 */
[----:B------:R2:W1:Y:S04]  /*17fe0*/  SHFL.IDX PT, R22, R22, R3, 0x1c1f ;  /* 0x001c1f0316167589 */ /* 0x00046800000e0000 */
        /* <DEDUP_REMOVED lines=28> */
[----:B------:R2:W1:Y:S01]  /*181b0*/  SHFL.IDX PT, R7, R7, R4, 0x1c1f ;  /* 0x001c1f0407077589 */ /* 0x00046200000e0000 */
[----:B---34-:R-:W-:Y:S05]  /*181c0*/  @!P0 BRA `(.L_x_39) ;  /* 0x0000000000048947 */ /* 0x018fea0003800000 */
[----:B------:R-:W-:Y:S01]  /*181d0*/  BPT.TRAP 0x1 ;  /* 0x000000040000795c */ /* 0x000fe20000300000 */
.L_x_39:
[----:B------:R-:W-:Y:S05]  /*181e0*/  @P3 BRA `(.L_x_40) ;  /* 0x0000000000083947 */ /* 0x000fea0003800000 */
[----:B------:R-:W3:Y:S02]  /*181f0*/  SYNCS.PHASECHK.TRANS64.TRYWAIT P3, [UR5+0x42000], R11 ;  /* 0x0420000bff0075a7 */ /* 0x000ee40008060145 */
[----:B---3--:R-:W-:Y:S05]  /*18200*/  @!P3 BRA `(.L_x_41) ;  /* 0x00000054001cb947 */ /* 0x008fea0003800000 */
.L_x_40:
[----:B------:R-:W-:Y:S01]  /*18210*/  STL.64 [R1+0x190], R182 ;  /* 0x000190b601007387 */ /* 0x000fe20000100a00 */
[CCC-:B-12---:R-:W-:Y:S01]  /*18220*/  PRMT R24, R20.reuse, R183.reuse, R9.reuse ;  /* 0x000000b714187216 */ /* 0x1c6fe20000000009 */
[----:B------:R-:W-:Y:S01]  /*18230*/  UIMAD UR10, UR11, 0xc00, UR6 ;  /* 0x00000c000b0a78a4 */ /* 0x000fe2000f8e0206 */
[-C--:B------:R-:W-:Y:S01]  /*18240*/  PRMT R25, R20, R182.reuse, R9 ;  /* 0x000000b614197216 */ /* 0x080fe20000000009 */
[----:B------:R-:W-:Y:S01]  /*18250*/  STL.64 [R1+0x188], R180 ;  /* 0x000188b401007387 */ /* 0x000fe20000100a00 */
[C-C-:B------:R-:W-:Y:S02]  /*18260*/  PRMT R26, R22.reuse, R183, R95.reuse ;  /* 0x000000b7161a7216 */ /* 0x140fe4000000005f */
[----:B------:R-:W-:Y:S01]  /*18270*/  PRMT R27, R22, R182, R95 ;  /* 0x000000b6161b7216 */ /* 0x000fe2000000005f */
[----:B-----5:R1:W-:Y:S04]  /*18280*/  STL.64 [R1+0x180], R178 ;  /* 0x000180b201007387 */ /* 0x0203e80000100a00 */
[----:B------:R-:W2:Y:S04]  /*18290*/  LDL.LU.64 R136, [R1] ;  /* 0x0000000001887983 */ /* 0x000ea80000300a00 */
        /* <DEDUP_REMOVED lines=47> */
[----:B------:R-:W-:Y:S01]  /*18590*/  UMOV UR14, UR10 ;  /* 0x0000000a000e7c82 */ /* 0x000fe20008000000 */
[----:B------:R-:W-:Y:S01]  /*185a0*/  UMOV UR15, 0x40000040 ;  /* 0x40000040000f7882 */ /* 0x000fe20000000000 */
[----:B--2---:R-:W-:-:S06]  /*185b0*/  WARPGROUP.ARRIVE ;  /* 0x00000000000079c5 */ /* 0x004fcc0000000000 */
[----:B------:R-:W-:Y:S03]  /*185c0*/  QGMMA.64x192x32.F32.E4M3.E4M3 R136, R24, gdesc[UR12], R136, gsb0 ;  /* 0x02e0000c18887df3 */ /* 0x000fe60008000888 */
[----:B------:R-:W-:Y:S02]  /*185d0*/  WARPGROUP.DEPBAR.LE gsb0, 0x0 ;  /* 0x00008000000079c5 */ /* 0x000fe40000010000 */
[----:B------:R-:W-:Y:S02]  /*185e0*/  IMAD.MOV.U32 R110, RZ, RZ, R182 ;  /* 0x000000ffff6e7224 */ /* 0x000fe400078e00b6 */
[----:B------:R-:W-:Y:S02]  /*185f0*/  IMAD.MOV.U32 R111, RZ, RZ, R183 ;  /* 0x000000ffff6f7224 */ /* 0x000fe400078e00b7 */
[----:B------:R-:W2:Y:S01]  /*18600*/  LDL.LU.64 R182, [R1+0x190] ;  /* 0x0001900001b67983 */ /* 0x000ea20000300a00 */
[----:B------:R-:W-:-:S02]  /*18610*/  IMAD.MOV.U32 R132, RZ, RZ, R159 ;  /* 0x000000ffff847224 */ /* 0x000fc400078e009f */
[----:B------:R-:W-:Y:S02]  /*18620*/  IMAD.MOV.U32 R63, RZ, RZ, R204 ;  /* 0x000000ffff3f7224 */ /* 0x000fe400078e00cc */
[----:B------:R-:W-:Y:S02]  /*18630*/  IMAD.MOV.U32 R62, RZ, RZ, R205 ;  /* 0x000000ffff3e7224 */ /* 0x000fe400078e00cd */
[----:B------:R-:W-:Y:S02]  /*18640*/  IMAD.MOV.U32 R60, RZ, RZ, R206 ;  /* 0x000000ffff3c7224 */ /* 0x000fe400078e00ce */
[----:B------:R-:W-:Y:S02]  /*18650*/  IMAD.MOV.U32 R59, RZ, RZ, R207 ;  /* 0x000000ffff3b7224 */ /* 0x000fe400078e00cf */
[----:B------:R-:W-:Y:S02]  /*18660*/  IMAD.MOV.U32 R58, RZ, RZ, R208 ;  /* 0x000000ffff3a7224 */ /* 0x000fe400078e00d0 */
        /* <DEDUP_REMOVED lines=20> */
[----:B---3--:R-:W-:Y:S02]  /*187b0*/  IMAD.MOV.U32 R11, RZ, RZ, R229 ;  /* 0x000000ffff0b7224 */ /* 0x008fe400078e00e5 */
        /* <DEDUP_REMOVED lines=47> */
[----:B------:R-:W-:Y:S01]  /*18ab0*/  IMAD.MOV.U32 R112, RZ, RZ, R184 ;  /* 0x000000ffff707224 */ /* 0x000fe200078e00b8 */
[----:B------:R-:W-:Y:S01]  /*18ac0*/  UIADD3 UR14, UR10, 0x2, URZ ;  /* 0x000000020a0e7890 */ /* 0x000fe2000fffe03f */
[----:B------:R-:W-:Y:S01]  /*18ad0*/  IMAD.MOV.U32 R113, RZ, RZ, R185 ;  /* 0x000000ffff717224 */ /* 0x000fe200078e00b9 */
[----:B------:R-:W-:Y:S01]  /*18ae0*/  UMOV UR15, 0x40000040 ;  /* 0x40000040000f7882 */ /* 0x000fe20000000000 */
[----:B------:R-:W-:Y:S01]  /*18af0*/  IMAD.MOV.U32 R114, RZ, RZ, R186 ;  /* 0x000000ffff727224 */ /* 0x000fe200078e00ba */
[----:B------:R1:W5:Y:S01]  /*18b00*/  LDL.LU.64 R180, [R1+0x188] ;  /* 0x0001880001b47983 */ /* 0x0003620000300a00 */
[----:B------:R-:W-:Y:S02]  /*18b10*/  IMAD.MOV.U32 R115, RZ, RZ, R187 ;  /* 0x000000ffff737224 */ /* 0x000fe400078e00bb */
[----:B------:R-:W-:Y:S01]  /*18b20*/  IMAD.MOV.U32 R116, RZ, RZ, R188 ;  /* 0x000000ffff747224 */ /* 0x000fe200078e00bc */
[----:B------:R1:W5:Y:S01]  /*18b30*/  LDL.LU.64 R178, [R1+0x180] ;  /* 0x0001800001b27983 */ /* 0x0003620000300a00 */
        /* <DEDUP_REMOVED lines=41> */
[----:B------:R-:W-:Y:S01]  /*18dd0*/  IMAD.MOV.U32 R159, RZ, RZ, R2 ;  /* 0x000000ffff9f7224 */ /* 0x000fe200078e0002 */
[CCC-:B--2---:R-:W-:Y:S02]  /*18de0*/  PRMT R30, R10.reuse, R183.reuse, R87.reuse ;  /* 0x000000b70a1e7216 */ /* 0x1c4fe40000000057 */
[-C--:B------:R-:W-:Y:S01]  /*18df0*/  PRMT R31, R10, R182.reuse, R87 ;  /* 0x000000b60a1f7216 */ /* 0x080fe20000000057 */
[----:B------:R-:W-:Y:S01]  /*18e00*/  IMAD.MOV.U32 R87, RZ, RZ, R132 ;  /* 0x000000ffff577224 */ /* 0x000fe200078e0084 */
[C-C-:B------:R-:W-:Y:S01]  /*18e10*/  PRMT R28, R29.reuse, R183, R40.reuse ;  /* 0x000000b71d1c7216 */ /* 0x140fe20000000028 */
[----:B------:R-:W-:Y:S01]  /*18e20*/  IMAD.MOV.U32 R132, RZ, RZ, R63 ;  /* 0x000000ffff847224 */ /* 0x000fe200078e003f */
[----:B------:R-:W-:-:S05]  /*18e30*/  PRMT R29, R29, R182, R40 ;  /* 0x000000b61d1d7216 */ /* 0x000fca0000000028 */
[----:B------:R-:W-:-:S06]  /*18e40*/  WARPGROUP.ARRIVE ;  /* 0x00000000000079c5 */ /* 0x000fcc0000000000 */
[----:B------:R-:W-:Y:S01]  /*18e50*/  QGMMA.64x192x32.F32.E4M3.E4M3 R64, R28, gdesc[UR12], R64, gsb0 ;  /* 0x02e0000c1c407df3 */ /* 0x000fe20008000840 */
[-C--:B------:R-:W-:Y:S02]  /*18e60*/  PRMT R32, R33, R183.reuse, R42 ;  /* 0x000000b721207216 */ /* 0x080fe4000000002a */
[-C--:B------:R-:W-:Y:S01]  /*18e70*/  PRMT R34, R35, R183.reuse, R44 ;  /* 0x000000b723227216 */ /* 0x080fe2000000002c */
[----:B------:R-:W-:Y:S01]  /*18e80*/  UIADD3 UR14, UR10, 0x4, URZ ;  /* 0x000000040a0e7890 */ /* 0x000fe2000fffe03f */
[-C--:B------:R-:W-:Y:S02]  /*18e90*/  PRMT R33, R33, R182.reuse, R42 ;  /* 0x000000b621217216 */ /* 0x080fe4000000002a */
[----:B------:R-:W-:Y:S01]  /*18ea0*/  PRMT R35, R35, R182, R44 ;  /* 0x000000b623237216 */ /* 0x000fe2000000002c */
[----:B------:R-:W-:Y:S01]  /*18eb0*/  UMOV UR15, 0x40000040 ;  /* 0x40000040000f7882 */ /* 0x000fe20000000000 */
[-C--:B------:R-:W-:Y:S02]  /*18ec0*/  PRMT R36, R37, R183.reuse, R46 ;  /* 0x000000b725247216 */ /* 0x080fe4000000002e */
[----:B------:R-:W-:-:S02]  /*18ed0*/  PRMT R38, R39, R183, R48 ;  /* 0x000000b727267216 */ /* 0x000fc40000000030 */
[-C--:B------:R-:W-:Y:S02]  /*18ee0*/  PRMT R37, R37, R182.reuse, R46 ;  /* 0x000000b625257216 */ /* 0x080fe4000000002e */
[----:B------:R-:W-:Y:S01]  /*18ef0*/  PRMT R39, R39, R182, R48 ;  /* 0x000000b627277216 */ /* 0x000fe20000000030 */
[----:B------:R-:W-:Y:S02]  /*18f00*/  WARPGROUP.DEPBAR.LE gsb0, 0x0 ;  /* 0x00008000000079c5 */ /* 0x000fe40000010000 */
[----:B------:R-:W-:-:S06]  /*18f10*/  WARPGROUP.ARRIVE ;  /* 0x00000000000079c5 */ /* 0x000fcc0000000000 */
[----:B------:R-:W-:Y:S01]  /*18f20*/  QGMMA.64x192x32.F32.E4M3.E4M3 R64, R32, gdesc[UR12], R64, gsb0 ;  /* 0x02e0000c20407df3 */ /* 0x000fe20008000840 */
[----:B------:R-:W-:Y:S01]  /*18f30*/  UIADD3 UR14, UR10, 0x6, URZ ;  /* 0x000000060a0e7890 */ /* 0x000fe2000fffe03f */
[----:B------:R-:W-:Y:S01]  /*18f40*/  UMOV UR15, 0x40000040 ;  /* 0x40000040000f7882 */ /* 0x000fe20000000000 */
[-C--:B------:R-:W-:Y:S02]  /*18f50*/  PRMT R42, R43, R183.reuse, R52 ;  /* 0x000000b72b2a7216 */ /* 0x080fe40000000034 */
[C-C-:B------:R-:W-:Y:S02]  /*18f60*/  PRMT R40, R13.reuse, R183, R50.reuse ;  /* 0x000000b70d287216 */ /* 0x140fe40000000032 */
[-C--:B------:R-:W-:Y:S02]  /*18f70*/  PRMT R41, R13, R182.reuse, R50 ;  /* 0x000000b60d297216 */ /* 0x080fe40000000032 */
[----:B------:R-:W-:Y:S01]  /*18f80*/  PRMT R43, R43, R182, R52 ;  /* 0x000000b62b2b7216 */ /* 0x000fe20000000034 */
[----:B------:R-:W-:-:S02]  /*18f90*/  WARPGROUP.DEPBAR.LE gsb0, 0x0 ;  /* 0x00008000000079c5 */ /* 0x000fc40000010000 */
[----:B------:R-:W-:-:S08]  /*18fa0*/  WARPGROUP.ARRIVE ;  /* 0x00000000000079c5 */ /* 0x000fd00000000000 */
[----:B------:R-:W-:Y:S01]  /*18fb0*/  QGMMA.64x192x32.F32.E4M3.E4M3 R64, R36, gdesc[UR12], R64, gsb0 ;  /* 0x02e0000c24407df3 */ /* 0x000fe20008000840 */
[----:B------:R-:W-:Y:S01]  /*18fc0*/  UIADD3 UR14, UR10, 0x600, URZ ;  /* 0x000006000a0e7890 */ /* 0x000fe2000fffe03f */
[----:B------:R-:W-:Y:S01]  /*18fd0*/  UMOV UR15, 0x40000040 ;  /* 0x40000040000f7882 */ /* 0x000fe20000000000 */
[CCC-:B------:R-:W-:Y:S02]  /*18fe0*/  PRMT R44, R12.reuse, R183.reuse, R51.reuse ;  /* 0x000000b70c2c7216 */ /* 0x1c0fe40000000033 */
[-C--:B------:R-:W-:Y:S02]  /*18ff0*/  PRMT R45, R12, R182.reuse, R51 ;  /* 0x000000b60c2d7216 */ /* 0x080fe40000000033 */
[C-C-:B------:R-:W-:Y:S02]  /*19000*/  PRMT R46, R14.reuse, R183, R53.reuse ;  /* 0x000000b70e2e7216 */ /* 0x140fe40000000035 */
        /* <DEDUP_REMOVED lines=16> */
[-C--:B------:R-:W-:Y:S01]  /*19110*/  PRMT R53, R15, R182.reuse, R54 ;  /* 0x000000b60f357216 */ /* 0x080fe20000000036 */
[----:B------:R-:W-:Y:S01]  /*19120*/  UIADD3 UR10, UR10, 0x606, URZ ;  /* 0x000006060a0a7890 */ /* 0x000fe2000fffe03f */
[C-C-:B------:R-:W-:Y:S02]  /*19130*/  PRMT R54, R8.reuse, R183, R7.reuse ;  /* 0x000000b708367216 */ /* 0x140fe40000000007 */
[----:B------:R-:W-:Y:S01]  /*19140*/  PRMT R55, R8, R182, R7 ;  /* 0x000000b608377216 */ /* 0x000fe20000000007 */
[----:B------:R-:W-:-:S02]  /*19150*/  WARPGROUP.DEPBAR.LE gsb0, 0x0 ;  /* 0x00008000000079c5 */ /* 0x000fc40000010000 */
[----:B------:R-:W-:-:S08]  /*19160*/  WARPGROUP.ARRIVE ;  /* 0x00000000000079c5 */ /* 0x000fd00000000000 */
[----:B------:R-:W-:Y:S01]  /*19170*/  QGMMA.64x192x32.F32.E4M3.E4M3 R64, R48, gdesc[UR12], R64, gsb0 ;  /* 0x02e0000c30407df3 */ /* 0x000fe20008000840 */
[----:B------:R-:W-:Y:S01]  /*19180*/  UMOV UR14, UR10 ;  /* 0x0000000a000e7c82 */ /* 0x000fe20008000000 */
        /* <DEDUP_REMOVED lines=55> */
.L_x_42:
[----:B------:R-:W-:-:S04]  /*19500*/  ULEA UR5, UR4, UR36, 0x3 ;  /* 0x0000002404057291 */ /* 0x000fc8000f8e183f */
[----:B------:R-:W-:-:S04]  /*19510*/  UIADD3 UR5, UR5, 0x42028, URZ ;  /* 0x0004202805057890 */ /* 0x000fc8000fffe03f */
[----:B------:R-:W-:-:S09]  /*19520*/  UPRMT UR5, URZ, 0x654, UR5 ;  /* 0x000006543f057896 */ /* 0x000fd20008000005 */
[----:B------:R-:W-:Y:S01]  /*19530*/  SYNCS.ARRIVE.TRANS64.RED.A1T0 RZ, [UR5], RZ ;  /* 0x000000ffffff79a7 */ /* 0x000fe20008100405 */
[----:B------:R-:W-:Y:S05]  /*19540*/  @P2 BRA `(.L_x_43) ;  /* 0x0000000000042947 */ /* 0x000fea0003800000 */
[----:B------:R-:W-:Y:S01]  /*19550*/  BPT.TRAP 0x1 ;  /* 0x000000040000795c */ /* 0x000fe20000300000 */
.L_x_43:
[----:B------:R-:W-:-:S04]  /*19560*/  UIADD3 UR4, UR4, 0x1, URZ ;  /* 0x0000000104047890 */ /* 0x000fc8000fffe03f */
[----:B------:R-:W-:-:S04]  /*19570*/  UISETP.NE.AND UP0, UPT, UR4, 0x5, UPT ;  /* 0x000000050400788c */ /* 0x000fc8000bf05270 */
[----:B------:R-:W-:Y:S01]  /*19580*/  USEL UR5, UR4, URZ, UP0 ;  /* 0x0000003f04057287 */ /* 0x000fe20008000000 */
[----:B------:R-:W-:Y:S11]  /*19590*/  @!P0 BRA `(.L_x_44) ;  /* 0x0000000000048947 */ /* 0x000ff60003800000 */
[----:B------:R-:W-:Y:S01]  /*195a0*/  BPT.TRAP 0x1 ;  /* 0x000000040000795c */ /* 0x000fe20000300000 */
.L_x_44:
[----:B------:R-:W-:-:S04]  /*195b0*/  ULEA UR4, UR5, UR36, 0x3 ;  /* 0x0000002405047291 */ /* 0x000fc8000f8e183f */
[----:B------:R-:W-:-:S04]  /*195c0*/  UIADD3 UR4, UR4, 0x42028, URZ ;  /* 0x0004202804047890 */ /* 0x000fc8000fffe03f */
[----:B------:R-:W-:-:S09]  /*195d0*/  UPRMT UR4, URZ, 0x654, UR4 ;  /* 0x000006543f047896 */ /* 0x000fd20008000004 */
[----:B------:R-:W-:Y:S01]  /*195e0*/  SYNCS.ARRIVE.TRANS64.RED.A1T0 RZ, [UR4], RZ ;  /* 0x000000ffffff79a7 */ /* 0x000fe20008100404 */
[----:B------:R-:W-:Y:S05]  /*195f0*/  @P2 BRA `(.L_x_45) ;  /* 0x0000000000042947 */ /* 0x000fea0003800000 */
[----:B------:R-:W-:Y:S01]  /*19600*/  BPT.TRAP 0x1 ;  /* 0x000000040000795c */ /* 0x000fe20000300000 */
.L_x_45:
[----:B------:R-:W-:Y:S01]  /*19610*/  UIADD3 UR4, UR5, 0x1, URZ ;  /* 0x0000000105047890 */ /* 0x000fe2000fffe03f */
[C---:B-----5:R-:W-:Y:S01]  /*19620*/  ISETP.GT.AND P3, PT, R178.reuse, 0x1, PT ;  /* 0x00000001b200780c */ /* 0x060fe20003f64270 */
[----:B------:R-:W-:Y:S01]  /*19630*/  UIADD3 UR5, UR11, 0x1, URZ ;  /* 0x000000010b057890 */ /* 0x000fe2000fffe03f */
[----:B------:R-:W-:Y:S01]  /*19640*/  VIADD R178, R178, 0xffffffff ;  /* 0xffffffffb2b27836 */ /* 0x000fe20000000000 */
[----:B------:R-:W-:Y:S01]  /*19650*/  UISETP.NE.AND UP0, UPT, UR4, 0x5, UPT ;  /* 0x000000050400788c */ /* 0x000fe2000bf05270 */
[----:B------:R-:W-:Y:S01]  /*19660*/  VIADD R0, R0, 0x100 ;  /* 0x0000010000007836 */ /* 0x000fe20000000000 */
[----:B------:R-:W-:Y:S01]  /*19670*/  UISETP.NE.AND UP1, UPT, UR5, 0x5, UPT ;  /* 0x000000050500788c */ /* 0x000fe2000bf25270 */
[----:B-1----:R-:W-:Y:S01]  /*19680*/  IMAD.MOV.U32 R156, RZ, RZ, R6 ;  /* 0x000000ffff9c7224 */ /* 0x002fe200078e0006 */
[----:B------:R-:W-:Y:S01]  /*19690*/  USEL UR4, UR4, URZ, UP0 ;  /* 0x0000003f04047287 */ /* 0x000fe20008000000 */
[----:B------:R-:W-:Y:S01]  /*196a0*/  IMAD.MOV.U32 R177, RZ, RZ, R5 ;  /* 0x000000ffffb17224 */ /* 0x000fe200078e0005 */
[----:B------:R-:W-:-:S02]  /*196b0*/  USEL UR10, URZ, 0x1, UP1 ;  /* 0x000000013f0a7887 */ /* 0x000fc40008800000 */
[----:B------:R-:W-:-:S04]  /*196c0*/  USEL UR5, UR5, URZ, UP1 ;  /* 0x0000003f05057287 */ /* 0x000fc80008800000 */
[----:B------:R-:W-:Y:S01]  /*196d0*/  LOP3.LUT R2, R179, UR10, RZ, 0x3c, !PT ;  /* 0x0000000ab3027c12 */ /* 0x000fe2000f8e3cff */
[----:B------:R-:W-:Y:S07]  /*196e0*/  @P3 BRA `(.L_x_46) ;  /* 0xffffff6c00d83947 */ /* 0x000fee000383ffff */
.L_x_35:
[----:B------:R-:W3:Y:S01]  /*196f0*/  SHFL.BFLY PT, R0, R181, 0x1, 0x1f ;  /* 0x0c201f00b5007f89 */ /* 0x000ee200000e0000 */
[----:B------:R-:W-:Y:S01]  /*19700*/  BSSY B0, `(.L_x_47) ;  /* 0x0000024000007945 */ /* 0x000fe20003800000 */
[----:B------:R-:W-:Y:S02]  /*19710*/  IMAD.MOV.U32 R9, RZ, RZ, 0x7f800000 ;  /* 0x7f800000ff097424 */ /* 0x000fe400078e00ff */
[----:B------:R-:W4:Y:S01]  /*19720*/  SHFL.BFLY PT, R3, R180, 0x1, 0x1f ;  /* 0x0c201f00b4037f89 */ /* 0x000f2200000e0000 */
[----:B------:R-:W-:Y:S02]  /*19730*/  IMAD.MOV.U32 R8, RZ, RZ, 0x3f800000 ;  /* 0x3f800000ff087424 */ /* 0x000fe400078e00ff */
[----:B------:R-:W-:Y:S02]  /*19740*/  IMAD.MOV.U32 R2, RZ, RZ, 0x3f800000 ;  /* 0x3f800000ff027424 */ /* 0x000fe400078e00ff */
[----:B------:R-:W-:Y:S02]  /*19750*/  IMAD.MOV.U32 R11, RZ, RZ, 0x7f800000 ;  /* 0x7f800000ff0b7424 */ /* 0x000fe400078e00ff */
[----:B---3--:R-:W-:Y:S01]  /*19760*/  FADD R0, R0, R181 ;  /* 0x000000b500007221 */ /* 0x008fe20000000000 */
[----:B----4-:R-:W-:-:S04]  /*19770*/  FADD R16, R3, R180 ;  /* 0x000000b403107221 */ /* 0x010fc80000000000 */
[----:B------:R-:W3:Y:S04]  /*19780*/  SHFL.BFLY PT, R7, R0, 0x2, 0x1f ;  /* 0x0c401f0000077f89 */ /* 0x000ee800000e0000 */
[----:B------:R-:W4:Y:S01]  /*19790*/  SHFL.BFLY PT, R17, R16, 0x2, 0x1f ;  /* 0x0c401f0010117f89 */ /* 0x000f2200000e0000 */
[C---:B---3--:R-:W-:Y:S01]  /*197a0*/  FSETP.NE.AND P0, PT, R0.reuse, -R7, PT ;  /* 0x800000070000720b */ /* 0x048fe20003f05000 */
[----:B------:R-:W-:Y:S01]  /*197b0*/  FADD R4, R0, R7 ;  /* 0x0000000700047221 */ /* 0x000fe20000000000 */
[----:B----4-:R-:W-:-:S11]  /*197c0*/  FADD R7, R16, R17 ;  /* 0x0000001110077221 */ /* 0x010fd60000000000 */
[----:B------:R-:W-:Y:S05]  /*197d0*/  @!P0 BRA `(.L_x_48) ;  /* 0x0000000000588947 */ /* 0x000fea0003800000 */
[----:B------:R-:W-:Y:S01]  /*197e0*/  VIADD R0, R4, 0x1800000 ;  /* 0x0180000004007836 */ /* 0x000fe20000000000 */
[----:B------:R-:W-:Y:S04]  /*197f0*/  BSSY B1, `(.L_x_49) ;  /* 0x000000d000017945 */ /* 0x000fe80003800000 */
[----:B------:R-:W-:-:S04]  /*19800*/  LOP3.LUT R0, R0, 0x7f800000, RZ, 0xc0, !PT ;  /* 0x7f80000000007812 */ /* 0x000fc800078ec0ff */
[----:B------:R-:W-:-:S13]  /*19810*/  ISETP.GT.U32.AND P0, PT, R0, 0x1ffffff, PT ;  /* 0x01ffffff0000780c */ /* 0x000fda0003f04070 */
[----:B------:R-:W-:Y:S05]  /*19820*/  @P0 BRA `(.L_x_50) ;  /* 0x0000000000140947 */ /* 0x000fea0003800000 */
[----:B------:R-:W-:Y:S01]  /*19830*/  IMAD.MOV.U32 R2, RZ, RZ, R4 ;  /* 0x000000ffff027224 */ /* 0x000fe200078e0004 */
[----:B------:R-:W-:-:S07]  /*19840*/  MOV R15, 0x19860 ;  /* 0x00019860000f7802 */ /* 0x000fce0000000f00 */
[----:B-12---:R-:W-:Y:S05]  /*19850*/  CALL.REL.NOINC `($__internal_0_$__cuda_sm20_rcp_rn_f32_slowpath) ;  /* 0x0000004000307944 */ /* 0x006fea0003c00000 */
[----:B------:R-:W-:Y:S01]  /*19860*/  IMAD.MOV.U32 R2, RZ, RZ, R0 ;  /* 0x000000ffff027224 */ /* 0x000fe200078e0000 */
[----:B------:R-:W-:Y:S06]  /*19870*/  BRA `(.L_x_51) ;  /* 0x0000000000107947 */ /* 0x000fec0003800000 */
.L_x_50:
[----:B------:R-:W3:Y:S02]  /*19880*/  MUFU.RCP R3, R4 ;  /* 0x0000000400037308 */ /* 0x000ee40000001000 */
[----:B---3--:R-:W-:-:S04]  /*19890*/  FFMA R0, R4, R3, -1 ;  /* 0xbf80000004007423 */ /* 0x008fc80000000003 */
[----:B------:R-:W-:-:S04]  /*198a0*/  FADD.FTZ R0, -R0, -RZ ;  /* 0x800000ff00007221 */ /* 0x000fc80000010100 */
[----:B------:R-:W-:-:S07]  /*198b0*/  FFMA R2, R3, R0, R3 ;  /* 0x0000000003027223 */ /* 0x000fce0000000003 */
.L_x_51:
[----:B------:R-:W-:Y:S05]  /*198c0*/  BSYNC B1 ;  /* 0x0000000000017941 */ /* 0x000fea0003800000 */
.L_x_49:
[----:B------:R-:W-:Y:S01]  /*198d0*/  FSETP.GEU.AND P0, PT, |R4|, 1.175494350822287508e-38, PT ;  /* 0x008000000400780b */ /* 0x000fe20003f0e200 */
[----:B------:R-:W-:-:S12]  /*198e0*/  ULDC UR4, c[0x0][0x600] ;  /* 0x0001800000047ab9 */ /* 0x000fd80000000800 */
[----:B------:R-:W-:-:S04]  /*198f0*/  @!P0 FMUL R4, R4, 16777216 ;  /* 0x4b80000004048820 */ /* 0x000fc80000400000 */
[----:B------:R-:W3:Y:S02]  /*19900*/  MUFU.LG2 R0, R4 ;  /* 0x0000000400007308 */ /* 0x000ee40000000c00 */
[----:B---3--:R-:W-:-:S04]  /*19910*/  @!P0 FADD R0, R0, -24 ;  /* 0xc1c0000000008421 */ /* 0x008fc80000000000 */
[----:B------:R-:W-:-:S04]  /*19920*/  FMUL R0, R0, 0.69314718246459960938 ;  /* 0x3f31721800007820 */ /* 0x000fc80000400000 */
[----:B------:R-:W-:-:S07]  /*19930*/  FFMA R11, R5, UR4, R0 ;  /* 0x00000004050b7c23 */ /* 0x000fce0008000000 */
.L_x_48:
[----:B------:R-:W-:Y:S05]  /*19940*/  BSYNC B0 ;  /* 0x0000000000007941 */ /* 0x000fea0003800000 */
.L_x_47:
[----:B-12---:R-:W2:Y:S01]  /*19950*/  LDL.LU R56, [R1] ;  /* 0x0000000001387983 */ /* 0x006ea20000300800 */
[----:B------:R-:W-:-:S03]  /*19960*/  ULDC UR4, c[0x0][0x608] ;  /* 0x0001820000047ab9 */ /* 0x000fc60000000800 */
[----:B------:R-:W3:Y:S04]  /*19970*/  LDL.LU R55, [R1+0x4] ;  /* 0x0000040001377983 */ /* 0x000ee80000300800 */
[----:B------:R-:W4:Y:S04]  /*19980*/  LDL.LU R54, [R1+0x10] ;  /* 0x0000100001367983 */ /* 0x000f280000300800 */
[----:B------:R-:W5:Y:S04]  /*19990*/  LDL.LU R53, [R1+0x14] ;  /* 0x0000140001357983 */ /* 0x000f680000300800 */
        /* <DEDUP_REMOVED lines=43> */
[----:B------:R-:W5:Y:S01]  /*19c50*/  LDL.LU R0, [R1+0x174] ;  /* 0x0001740001007983 */ /* 0x000f620000300800 */
[----:B------:R-:W-:Y:S01]  /*19c60*/  FSETP.NE.AND P0, PT, R16, -R17, PT ;  /* 0x800000111000720b */ /* 0x000fe20003f05000 */
[----:B------:R-:W-:Y:S01]  /*19c70*/  FMUL R2, R2, UR4 ;  /* 0x0000000402027c20 */ /* 0x000fe20008400000 */
[----:B------:R-:W-:Y:S03]  /*19c80*/  BSSY B0, `(.L_x_52) ;  /* 0x0000048000007945 */ /* 0x000fe60003800000 */
[-C--:B--2---:R-:W-:Y:S01]  /*19c90*/  FMUL R64, R56, R2.reuse ;  /* 0x0000000238407220 */ /* 0x084fe20000400000 */
[-C--:B---3--:R-:W-:Y:S01]  /*19ca0*/  FMUL R65, R55, R2.reuse ;  /* 0x0000000237417220 */ /* 0x088fe20000400000 */
[-C--:B----4-:R-:W-:Y:S01]  /*19cb0*/  FMUL R63, R54, R2.reuse ;  /* 0x00000002363f7220 */ /* 0x090fe20000400000 */
[-C--:B-----5:R-:W-:Y:S01]  /*19cc0*/  FMUL R62, R53, R2.reuse ;  /* 0x00000002353e7220 */ /* 0x0a0fe20000400000 */
        /* <DEDUP_REMOVED lines=44> */
[----:B------:R-:W-:Y:S06]  /*19f90*/  @!P0 BRA `(.L_x_53) ;  /* 0x0000000000588947 */ /* 0x000fec0003800000 */
[----:B------:R-:W-:Y:S01]  /*19fa0*/  VIADD R0, R7, 0x1800000 ;  /* 0x0180000007007836 */ /* 0x000fe20000000000 */
[----:B------:R-:W-:Y:S04]  /*19fb0*/  BSSY B1, `(.L_x_54) ;  /* 0x000000d000017945 */ /* 0x000fe80003800000 */
[----:B------:R-:W-:-:S04]  /*19fc0*/  LOP3.LUT R0, R0, 0x7f800000, RZ, 0xc0, !PT ;  /* 0x7f80000000007812 */ /* 0x000fc800078ec0ff */
[----:B------:R-:W-:-:S13]  /*19fd0*/  ISETP.GT.U32.AND P0, PT, R0, 0x1ffffff, PT ;  /* 0x01ffffff0000780c */ /* 0x000fda0003f04070 */
[----:B------:R-:W-:Y:S05]  /*19fe0*/  @P0 BRA `(.L_x_55) ;  /* 0x0000000000140947 */ /* 0x000fea0003800000 */
[----:B------:R-:W-:Y:S01]  /*19ff0*/  IMAD.MOV.U32 R2, RZ, RZ, R7 ;  /* 0x000000ffff027224 */ /* 0x000fe200078e0007 */
[----:B------:R-:W-:-:S07]  /*1a000*/  MOV R15, 0x1a020 ;  /* 0x0001a020000f7802 */ /* 0x000fce0000000f00 */
[----:B------:R-:W-:Y:S05]  /*1a010*/  CALL.REL.NOINC `($__internal_0_$__cuda_sm20_rcp_rn_f32_slowpath) ;  /* 0x0000003800407944 */ /* 0x000fea0003c00000 */
[----:B------:R-:W-:Y:S01]  /*1a020*/  IMAD.MOV.U32 R8, RZ, RZ, R0 ;  /* 0x000000ffff087224 */ /* 0x000fe200078e0000 */
[----:B------:R-:W-:Y:S06]  /*1a030*/  BRA `(.L_x_56) ;  /* 0x0000000000107947 */ /* 0x000fec0003800000 */
.L_x_55:
[----:B------:R-:W1:Y:S02]  /*1a040*/  MUFU.RCP R8, R7 ;  /* 0x0000000700087308 */ /* 0x000e640000001000 */
[----:B-1----:R-:W-:-:S04]  /*1a050*/  FFMA R0, R7, R8, -1 ;  /* 0xbf80000007007423 */ /* 0x002fc80000000008 */
[----:B------:R-:W-:-:S04]  /*1a060*/  FADD.FTZ R3, -R0, -RZ ;  /* 0x800000ff00037221 */ /* 0x000fc80000010100 */
[----:B------:R-:W-:-:S07]  /*1a070*/  FFMA R8, R8, R3, R8 ;  /* 0x0000000308087223 */ /* 0x000fce0000000008 */
.L_x_56:
[----:B------:R-:W-:Y:S05]  /*1a080*/  BSYNC B1 ;  /* 0x0000000000017941 */ /* 0x000fea0003800000 */
.L_x_54:
[----:B------:R-:W-:Y:S01]  /*1a090*/  FSETP.GEU.AND P0, PT, |R7|, 1.175494350822287508e-38, PT ;  /* 0x008000000700780b */ /* 0x000fe20003f0e200 */
[----:B------:R-:W-:-:S12]  /*1a0a0*/  ULDC UR4, c[0x0][0x600] ;  /* 0x0001800000047ab9 */ /* 0x000fd80000000800 */
[----:B------:R-:W-:-:S04]  /*1a0b0*/  @!P0 FMUL R7, R7, 16777216 ;  /* 0x4b80000007078820 */ /* 0x000fc80000400000 */
[----:B------:R-:W1:Y:S02]  /*1a0c0*/  MUFU.LG2 R0, R7 ;  /* 0x0000000700007308 */ /* 0x000e640000000c00 */
[----:B-1----:R-:W-:-:S04]  /*1a0d0*/  @!P0 FADD R0, R0, -24 ;  /* 0xc1c0000000008421 */ /* 0x002fc80000000000 */
[----:B------:R-:W-:-:S04]  /*1a0e0*/  FMUL R9, R0, 0.69314718246459960938 ;  /* 0x3f31721800097820 */ /* 0x000fc80000400000 */
[----:B------:R-:W-:-:S07]  /*1a0f0*/  FFMA R9, R6, UR4, R9 ;  /* 0x0000000406097c23 */ /* 0x000fce0008000009 */
.L_x_53:
[----:B------:R-:W-:Y:S05]  /*1a100*/  BSYNC B0 ;  /* 0x0000000000007941 */ /* 0x000fea0003800000 */
.L_x_52:
[----:B------:R-:W-:Y:S01]  /*1a110*/  UISETP.NE.AND UP0, UPT, UR37, 0x1, UPT ;  /* 0x000000012500788c */ /* 0x000fe2000bf05270 */
[----:B------:R-:W1:Y:S01]  /*1a120*/  S2R R71, SR_TID.X ;  /* 0x0000000000477919 */ /* 0x000e620000002100 */
[----:B------:R-:W-:Y:S02]  /*1a130*/  UIADD3 UR4, UR36, 0x42090, URZ ;  /* 0x0004209024047890 */ /* 0x000fe4000fffe03f */
[----:B------:R-:W-:Y:S02]  /*1a140*/  USEL UR5, URZ, 0x1, UP0 ;  /* 0x000000013f057887 */ /* 0x000fe40008000000 */
[----:B------:R-:W-:Y:S01]  /*1a150*/  ULEA UR4, UR37, UR4, 0x3 ;  /* 0x0000000425047291 */ /* 0x000fe2000f8e183f */
[----:B------:R-:W-:-:S03]  /*1a160*/  ULDC.64 UR8, c[0x0][0x208] ;  /* 0x0000820000087ab9 */ /* 0x000fc60000000a00 */
[----:B------:R-:W-:Y:S01]  /*1a170*/  IMAD.U32 R0, RZ, RZ, UR5 ;  /* 0x00000005ff007e24 */ /* 0x000fe2000f8e00ff */
[----:B------:R-:W-:Y:S02]  /*1a180*/  ULDC UR5, c[0x0][0x608] ;  /* 0x0001820000057ab9 */ /* 0x000fe40000000800 */
[----:B------:R-:W-:Y:S02]  /*1a190*/  FMUL R8, R8, UR5 ;  /* 0x0000000508087c20 */ /* 0x000fe40008400000 */
[----:B------:R-:W-:-:S04]  /*1a1a0*/  SHF.L.U32 R0, R0, 0x1f, RZ ;  /* 0x0000001f00007819 */ /* 0x000fc800000006ff */
[----:B------:R-:W2:Y:S01]  /*1a1b0*/  SYNCS.PHASECHK.TRANS64.TRYWAIT P0, [UR4+0x8], R0 ;  /* 0x00000800ff0075a7 */ /* 0x000ea20008000144 */
[C---:B-1----:R-:W-:Y:S02]  /*1a1c0*/  LOP3.LUT P1, RZ, R71.reuse, 0x3, RZ, 0xc0, !PT ;  /* 0x0000000347ff7812 */ /* 0x042fe4000782c0ff */
[----:B------:R-:W-:Y:S01]  /*1a1d0*/  LOP3.LUT R70, R71, 0x7f, RZ, 0xc0, !PT ;  /* 0x0000007f47467812 */ /* 0x000fe200078ec0ff */
[----:B--2---:R-:W-:Y:S10]  /*1a1e0*/  @!P0 BRA `(.L_x_57) ;  /* 0x00000034003c8947 */ /* 0x004ff40003800000 */
.L_x_110:
[----:B------:R-:W-:Y:S01]  /*1a1f0*/  USHF.L.U32 UR42, UR42, 0x6, URZ ;  /* 0x000000062a2a7899 */ /* 0x000fe2000800063f */
[----:B------:R-:W-:Y:S01]  /*1a200*/  BSSY B0, `(.L_x_58) ;  /* 0x0000018000007945 */ /* 0x000fe20003800000 */
[----:B------:R-:W-:Y:S02]  /*1a210*/  SHF.R.U32.HI R71, RZ, 0x2, R71 ;  /* 0x00000002ff477819 */ /* 0x000fe40000011647 */
[----:B------:R-:W-:Y:S01]  /*1a220*/  SHF.R.U32.HI R72, RZ, 0x5, R70 ;  /* 0x00000005ff487819 */ /* 0x000fe20000011646 */
[----:B------:R-:W-:Y:S07]  /*1a230*/  @P1 BRA `(.L_x_59) ;  /* 0x0000000000501947 */ /* 0x000fee0003800000 */
[----:B------:R-:W2:Y:S01]  /*1a240*/  S2UR UR4, SR_CTAID.Y ;  /* 0x00000000000479c3 */ /* 0x000ea20000002600 */
[----:B-1----:R-:W-:Y:S01]  /*1a250*/  IMAD.SHL.U32 R3, R72, 0x10, RZ ;  /* 0x0000001048037824 */ /* 0x002fe200078e00ff */
[----:B------:R-:W-:Y:S01]  /*1a260*/  LOP3.LUT R0, R71, 0x7, RZ, 0xc0, !PT ;  /* 0x0000000747007812 */ /* 0x000fe200078ec0ff */
[----:B------:R-:W-:-:S03]  /*1a270*/  ULDC.64 UR6, c[0x0][0x688] ;  /* 0x0001a20000067ab9 */ /* 0x000fc60000000a00 */
[----:B------:R-:W-:Y:S02]  /*1a280*/  LOP3.LUT R0, R3, 0xfffffff0, R0, 0xe2, !PT ;  /* 0xfffffff003007812 */ /* 0x000fe400078ee200 */
[----:B------:R-:W1:Y:S03]  /*1a290*/  S2UR UR5, SR_CTAID.Z ;  /* 0x00000000000579c3 */ /* 0x000e660000002700 */
[----:B------:R-:W-:-:S04]  /*1a2a0*/  VIADD R3, R0, UR42 ;  /* 0x0000002a00037c36 */ /* 0x000fc80008000000 */
[----:B------:R-:W-:Y:S01]  /*1a2b0*/  VIADD R2, R3, 0x8 ;  /* 0x0000000803027836 */ /* 0x000fe20000000000 */
[----:B--2---:R-:W-:-:S04]  /*1a2c0*/  UIMAD UR4, UR4, UR6, UR42 ;  /* 0x00000006040472a4 */ /* 0x004fc8000f8e022a */
[----:B-1----:R-:W-:-:S03]  /*1a2d0*/  UIMAD UR4, UR5, UR7, UR4 ;  /* 0x00000007050472a4 */ /* 0x002fc6000f8e0204 */
[----:B------:R-:W-:Y:S02]  /*1a2e0*/  ULDC UR5, c[0x0][0x288] ;  /* 0x0000a20000057ab9 */ /* 0x000fe40000000800 */
[----:B------:R-:W-:Y:S02]  /*1a2f0*/  ISETP.GE.U32.AND P0, PT, R3, UR5, PT ;  /* 0x0000000503007c0c */ /* 0x000fe4000bf06070 */
[----:B------:R-:W-:Y:S02]  /*1a300*/  IADD3 R0, P2, R0, UR4, RZ ;  /* 0x0000000400007c10 */ /* 0x000fe4000ff5e0ff */
[----:B------:R-:W-:Y:S01]  /*1a310*/  ISETP.GE.U32.AND P1, PT, R2, UR5, PT ;  /* 0x0000000502007c0c */ /* 0x000fe2000bf26070 */
[----:B------:R-:W-:Y:S02]  /*1a320*/  ULDC.64 UR4, c[0x0][0x680] ;  /* 0x0001a00000047ab9 */ /* 0x000fe40000000a00 */
[----:B------:R-:W-:Y:S01]  /*1a330*/  IMAD.X R3, RZ, RZ, RZ, P2 ;  /* 0x000000ffff037224 */ /* 0x000fe200010e06ff */
[----:B------:R-:W-:-:S04]  /*1a340*/  LEA R2, P2, R0, UR4, 0x2 ;  /* 0x0000000400027c11 */ /* 0x000fc8000f8410ff */
[----:B------:R-:W-:-:S05]  /*1a350*/  LEA.HI.X R3, R0, UR5, R3, 0x2, P2 ;  /* 0x0000000500037c11 */ /* 0x000fca00090f1403 */
[----:B------:R2:W-:Y:S04]  /*1a360*/  @!P0 STG.E desc[UR8][R2.64], R11 ;  /* 0x0000000b02008986 */ /* 0x0005e8000c101908 */
[----:B------:R2:W-:Y:S02]  /*1a370*/  @!P1 STG.E desc[UR8][R2.64+0x20], R9 ;  /* 0x0000200902009986 */ /* 0x0005e4000c101908 */
.L_x_59:
[----:B------:R-:W-:Y:S05]  /*1a380*/  BSYNC B0 ;  /* 0x0000000000007941 */ /* 0x000fea0003800000 */
.L_x_58:
[----:B------:R-:W3:Y:S01]  /*1a390*/  LDL.LU R73, [R1+0x8] ;  /* 0x0000080001497983 */ /* 0x000ee20000300800 */
[----:B------:R-:W-:-:S03]  /*1a3a0*/  ULDC.64 UR4, c[0x0][0x730] ;  /* 0x0001cc0000047ab9 */ /* 0x000fc60000000a00 */
        /* <DEDUP_REMOVED lines=37> */
[----:B--2---:R-:W2:Y:S04]  /*1a600*/  LDL.LU R11, [R1+0x138] ;  /* 0x00013800010b7983 */ /* 0x004ea80000300800 */
[----:B------:R-:W2:Y:S04]  /*1a610*/  LDL.LU R10, [R1+0x13c] ;  /* 0x00013c00010a7983 */ /* 0x000ea80000300800 */
[----:B------:R-:W2:Y:S04]  /*1a620*/  LDL.LU R9, [R1+0x148] ;  /* 0x0001480001097983 */ /* 0x000ea80000300800 */
[----:B------:R-:W2:Y:S04]  /*1a630*/  LDL.LU R7, [R1+0x14c] ;  /* 0x00014c0001077983 */ /* 0x000ea80000300800 */
[----:B------:R-:W2:Y:S04]  /*1a640*/  LDL.LU R6, [R1+0x158] ;  /* 0x0001580001067983 */ /* 0x000ea80000300800 */
[----:B------:R-:W2:Y:S04]  /*1a650*/  LDL.LU R5, [R1+0x15c] ;  /* 0x00015c0001057983 */ /* 0x000ea80000300800 */
[----:B------:R-:W2:Y:S04]  /*1a660*/  LDL.LU R4, [R1+0x168] ;  /* 0x0001680001047983 */ /* 0x000ea80000300800 */
[----:B-1----:R-:W2:Y:S04]  /*1a670*/  LDL.LU R3, [R1+0x16c] ;  /* 0x00016c0001037983 */ /* 0x002ea80000300800 */
[----:B------:R-:W2:Y:S04]  /*1a680*/  LDL.LU R2, [R1+0x178] ;  /* 0x0001780001027983 */ /* 0x000ea80000300800 */
[----:B------:R-:W2:Y:S01]  /*1a690*/  LDL.LU R0, [R1+0x17c] ;  /* 0x00017c0001007983 */ /* 0x000ea20000300800 */
[----:B------:R-:W-:-:S04]  /*1a6a0*/  ISETP.NE.U32.AND P0, PT, RZ, UR4, PT ;  /* 0x00000004ff007c0c */ /* 0x000fc8000bf05070 */
[----:B------:R-:W-:Y:S01]  /*1a6b0*/  ISETP.NE.AND.EX P0, PT, RZ, UR5, PT, P0 ;  /* 0x00000005ff007c0c */ /* 0x000fe2000bf05300 */
        /* <DEDUP_REMOVED lines=38> */
[-C--:B--2---:R-:W-:Y:S01]  /*1a920*/  FMUL R149, R11, R8.reuse ;  /* 0x000000080b957220 */ /* 0x084fe20000400000 */
        /* <DEDUP_REMOVED lines=9> */
[----:B------:R-:W-:Y:S06]  /*1a9c0*/  @P0 BRA `(.L_x_60) ;  /* 0x0000000000200947 */ /* 0x000fec0003800000 */
[----:B------:R-:W-:Y:S02]  /*1a9d0*/  ULDC.64 UR4, c[0x0][0x728] ;  /* 0x0001ca0000047ab9 */ /* 0x000fe40000000a00 */
[----:B------:R-:W-:-:S04]  /*1a9e0*/  ISETP.NE.U32.AND P0, PT, RZ, UR4, PT ;  /* 0x00000004ff007c0c */ /* 0x000fc8000bf05070 */
[----:B------:R-:W-:-:S13]  /*1a9f0*/  ISETP.NE.AND.EX P0, PT, RZ, UR5, PT, P0 ;  /* 0x00000005ff007c0c */ /* 0x000fda000bf05300 */
[----:B------:R-:W-:Y:S05]  /*1aa00*/  @!P0 BRA `(.L_x_61) ;  /* 0x00000000000c8947 */ /* 0x000fea0003800000 */
[----:B------:R-:W1:Y:S02]  /*1aa10*/  LDC.64 R2, c[0x0][0x728] ;  /* 0x0001ca00ff027b82 */ /* 0x000e640000000a00 */
[----:B-1----:R1:W5:Y:S01]  /*1aa20*/  LDG.E R2, desc[UR8][R2.64] ;  /* 0x0000000802027981 */ /* 0x002362000c1e1900 */
[----:B------:R-:W-:Y:S05]  /*1aa30*/  BRA `(.L_x_60) ;  /* 0x0000000000047947 */ /* 0x000fea0003800000 */
.L_x_61:
[----:B------:R-:W2:Y:S02]  /*1aa40*/  LDC R2, c[0x0][0x720] ;  /* 0x0001c800ff027b82 */ /* 0x000ea40000000800 */
.L_x_60:
[----:B------:R-:W-:Y:S01]  /*1aa50*/  MOV R0, RZ ;  /* 0x000000ff00007202 */ /* 0x000fe20000000f00 */
[----:B--2--5:R-:W-:-:S03]  /*1aa60*/  IMAD.MOV.U32 R102, RZ, RZ, R2 ;  /* 0x000000ffff667224 */ /* 0x024fc600078e0002 */
[----:B------:R-:W-:-:S13]  /*1aa70*/  LOP3.LUT P0, RZ, R0, 0x1bf, RZ, 0xc0, !PT ;  /* 0x000001bf00ff7812 */ /* 0x000fda000780c0ff */
[----:B------:R-:W-:Y:S05]  /*1aa80*/  @!P0 BRA `(.L_x_62) ;  /* 0x0000000000408947 */ /* 0x000fea0003800000 */
[----:B------:R-:W-:Y:S01]  /*1aa90*/  MOV R0, 0x0 ;  /* 0x0000000000007802 */ /* 0x000fe20000000f00 */
[----:B------:R-:W-:Y:S01]  /*1aaa0*/  ULDC.64 UR4, c[0x4][0x70] ;  /* 0x01001c0000047ab9 */ /* 0x000fe20000000a00 */
[----:B------:R-:W-:Y:S01]  /*1aab0*/  ULDC.64 UR6, c[0x4][0x8] ;  /* 0x0100020000067ab9 */ /* 0x000fe20000000a00 */
[----:B------:R-:W-:Y:S01]  /*1aac0*/  IMAD.U32 R4, RZ, RZ, UR4 ;  /* 0x00000004ff047e24 */ /* 0x000fe2000f8e00ff */
[----:B-1----:R1:W2:Y:S01]  /*1aad0*/  LDC.64 R2, c[0x4][R0] ;  /* 0x0100000000027b82 */ /* 0x0022a20000000a00 */
[----:B------:R-:W-:Y:S01]  /*1aae0*/  IMAD.U32 R5, RZ, RZ, UR5 ;  /* 0x00000005ff057e24 */ /* 0x000fe2000f8e00ff */
[----:B------:R-:W-:Y:S01]  /*1aaf0*/  ULDC.64 UR4, c[0x4][0x78] ;  /* 0x01001e0000047ab9 */ /* 0x000fe20000000a00 */
[----:B------:R-:W-:Y:S02]  /*1ab00*/  IMAD.U32 R10, RZ, RZ, UR6 ;  /* 0x00000006ff0a7e24 */ /* 0x000fe4000f8e00ff */
[----:B------:R-:W-:Y:S02]  /*1ab10*/  IMAD.U32 R6, RZ, RZ, UR4 ;  /* 0x00000004ff067e24 */ /* 0x000fe4000f8e00ff */
[----:B------:R-:W-:-:S02]  /*1ab20*/  IMAD.U32 R7, RZ, RZ, UR5 ;  /* 0x00000005ff077e24 */ /* 0x000fc4000f8e00ff */
[----:B------:R-:W-:Y:S02]  /*1ab30*/  IMAD.U32 R11, RZ, RZ, UR7 ;  /* 0x00000007ff0b7e24 */ /* 0x000fe4000f8e00ff */
[----:B------:R-:W-:Y:S02]  /*1ab40*/  IMAD.MOV.U32 R8, RZ, RZ, 0x70 ;  /* 0x00000070ff087424 */ /* 0x000fe400078e00ff */
[----:B------:R-:W-:Y:S02]  /*1ab50*/  IMAD.MOV.U32 R12, RZ, RZ, 0x1 ;  /* 0x00000001ff0c7424 */ /* 0x000fe400078e00ff */
[----:B-1----:R-:W-:-:S07]  /*1ab60*/  IMAD.MOV.U32 R13, RZ, RZ, RZ ;  /* 0x000000ffff0d7224 */ /* 0x002fce00078e00ff */
[----:B------:R-:W-:-:S07]  /*1ab70*/  LEPC R20, `(.L_x_62) ;  /* 0x000000001014794e */ /* 0x000fce0000000000 */
[----:B--2---:R-:W-:Y:S05]  /*1ab80*/  CALL.ABS.NOINC R2 ;  /* 0x0000000002007343 */ /* 0x004fea0003c00000 */
.L_x_62:
[----:B------:R-:W-:Y:S02]  /*1ab90*/  IMAD.U32 R66, RZ, RZ, UR36 ;  /* 0x00000024ff427e24 */ /* 0x000fe4000f8e00ff */
[----:B-1----:R-:W-:-:S04]  /*1aba0*/  IMAD.U32 R3, RZ, RZ, UR37 ;  /* 0x00000025ff037e24 */ /* 0x002fc8000f8e00ff */
[----:B------:R-:W-:-:S04]  /*1abb0*/  IMAD R66, R3, 0x2200, R66 ;  /* 0x0000220003427824 */ /* 0x000fc800078e0242 */
[----:B------:R-:W-:-:S05]  /*1abc0*/  VIADD R0, R66, 0xffffde00 ;  /* 0xffffde0042007836 */ /* 0x000fca0000000000 */
[----:B------:R-:W-:-:S13]  /*1abd0*/  LOP3.LUT P0, RZ, R0, 0x1b0, RZ, 0xc0, !PT ;  /* 0x000001b000ff7812 */ /* 0x000fda000780c0ff */
[----:B------:R-:W-:Y:S05]  /*1abe0*/  @!P0 BRA `(.L_x_63) ;  /* 0x0000000000408947 */ /* 0x000fea0003800000 */
[----:B------:R-:W-:Y:S01]  /*1abf0*/  MOV R0, 0x0 ;  /* 0x0000000000007802 */ /* 0x000fe20000000f00 */
[----:B------:R-:W-:Y:S01]  /*1ac00*/  ULDC.64 UR4, c[0x4][0x70] ;  /* 0x01001c0000047ab9 */ /* 0x000fe20000000a00 */
[----:B------:R-:W-:Y:S01]  /*1ac10*/  ULDC.64 UR6, c[0x4][0x78] ;  /* 0x01001e0000067ab9 */ /* 0x000fe20000000a00 */
[----:B------:R-:W-:Y:S01]  /*1ac20*/  IMAD.U32 R4, RZ, RZ, UR4 ;  /* 0x00000004ff047e24 */ /* 0x000fe2000f8e00ff */
[----:B------:R1:W2:Y:S01]  /*1ac30*/  LDC.64 R2, c[0x4][R0] ;  /* 0x0100000000027b82 */ /* 0x0002a20000000a00 */
        /* <DEDUP_REMOVED lines=11> */
.L_x_63:
[----:B------:R-:W1:Y:S01]  /*1acf0*/  S2R R4, SR_TID.X ;  /* 0x0000000000047919 */ /* 0x000e620000002100 */
[----:B------:R-:W-:Y:S01]  /*1ad00*/  ULDC.64 UR4, c[0x0][0x730] ;  /* 0x0001cc0000047ab9 */ /* 0x000fe20000000a00 */
[----:B------:R-:W-:Y:S01]  /*1ad10*/  VIADD R70, R70, 0x1f ;  /* 0x0000001f46467836 */ /* 0x000fe20000000000 */
[----:B------:R-:W-:Y:S01]  /*1ad20*/  ISETP.NE.U32.AND P0, PT, RZ, UR4, PT ;  /* 0x00000004ff007c0c */ /* 0x000fe2000bf05070 */
[----:B------:R-:W-:Y:S01]  /*1ad30*/  IMAD.SHL.U32 R71, R71, 0x40, RZ ;  /* 0x0000004047477824 */ /* 0x000fe200078e00ff */
[----:B------:R-:W-:Y:S02]  /*1ad40*/  BSSY B0, `(.L_x_64) ;  /* 0x000000e000007945 */ /* 0x000fe40003800000 */
[----:B------:R-:W-:-:S13]  /*1ad50*/  ISETP.NE.AND.EX P0, PT, RZ, UR5, PT, P0 ;  /* 0x00000005ff007c0c */ /* 0x000fda000bf05300 */
[----:B------:R-:W2:Y:S01]  /*1ad60*/  @P0 LDC R102, c[0x0][0x720] ;  /* 0x0001c800ff660b82 */ /* 0x000ea20000000800 */
[----:B------:R-:W-:Y:S01]  /*1ad70*/  ISETP.GT.U32.AND P0, PT, R70, 0x3e, PT ;  /* 0x0000003e4600780c */ /* 0x000fe20003f04070 */
[C---:B-1----:R-:W-:Y:S02]  /*1ad80*/  IMAD.SHL.U32 R0, R4.reuse, 0x2, RZ ;  /* 0x0000000204007824 */ /* 0x042fe400078e00ff */
[----:B------:R-:W-:-:S03]  /*1ad90*/  IMAD.SHL.U32 R2, R4, 0x10, RZ ;  /* 0x0000001004027824 */ /* 0x000fc600078e00ff */
[----:B------:R-:W-:Y:S02]  /*1ada0*/  LOP3.LUT R3, R0, 0x6, RZ, 0xc0, !PT ;  /* 0x0000000600037812 */ /* 0x000fe400078ec0ff */
[----:B------:R-:W-:-:S03]  /*1adb0*/  LOP3.LUT R5, R2, 0x180, RZ, 0xc0, !PT ;  /* 0x0000018002057812 */ /* 0x000fc600078ec0ff */
[----:B------:R-:W-:Y:S01]  /*1adc0*/  IMAD R3, R72, 0x400, R3 ;  /* 0x0000040048037824 */ /* 0x000fe200078e0203 */
[----:B------:R-:W-:Y:S02]  /*1add0*/  LOP3.LUT R5, R5, 0x30, R0, 0xf8, !PT ;  /* 0x0000003005057812 */ /* 0x000fe400078ef800 */
[----:B------:R-:W-:-:S04]  /*1ade0*/  LOP3.LUT R0, R71, 0x40, RZ, 0xc0, !PT ;  /* 0x0000004047007812 */ /* 0x000fc800078ec0ff */
[----:B------:R-:W-:Y:S01]  /*1adf0*/  IADD3 R3, R5, R3, R0 ;  /* 0x0000000305037210 */ /* 0x000fe20007ffe000 */
[----:B------:R-:W-:Y:S06]  /*1ae00*/  @P0 BRA `(.L_x_65) ;  /* 0x0000000000040947 */ /* 0x000fec0003800000 */
[----:B------:R-:W-:-:S04]  /*1ae10*/  DEPBAR.LE SB0, 0x1 ;  /* 0x000080400000791a */ /* 0x000fc80000000000 */
.L_x_65:
[----:B------:R-:W-:Y:S05]  /*1ae20*/  BSYNC B0 ;  /* 0x0000000000007941 */ /* 0x000fea0003800000 */
.L_x_64:
[----:B------:R-:W-:Y:S01]  /*1ae30*/  R2P PR, R4, 0x18 ;  /* 0x0000001804007804 */ /* 0x000fe20000000000 */
[----:B------:R-:W-:Y:S01]  /*1ae40*/  IMAD.IADD R2, R66, 0x1, R3 ;  /* 0x0000000142027824 */ /* 0x000fe200078e0203 */
[----:B------:R-:W-:Y:S05]  /*1ae50*/  WARPSYNC.ALL ;  /* 0x0000000000007948 */ /* 0x000fea0003800000 */
[C---:B------:R-:W-:Y:S01]  /*1ae60*/  VIADD R3, R2.reuse, 0xffffde00 ;  /* 0xffffde0002037836 */ /* 0x040fe20000000000 */
[----:B------:R-:W-:Y:S01]  /*1ae70*/  BAR.SYNC.DEFER_BLOCKING 0x1, 0x80 ;  /* 0x0042000000007b1d */ /* 0x000fe20000010000 */
[----:B------:R-:W-:Y:S02]  /*1ae80*/  VIADD R0, R2, 0xffffde20 ;  /* 0xffffde2002007836 */ /* 0x000fe40000000000 */
[-C--:B--2---:R-:W-:Y:S01]  /*1ae90*/  FMUL R4, R75, R102.reuse ;  /* 0x000000664b047220 */ /* 0x084fe20000400000 */
[-C--:B------:R-:W-:Y:S01]  /*1aea0*/  FMUL R100, R67, R102.reuse ;  /* 0x0000006643647220 */ /* 0x080fe20000400000 */
[----:B------:R-:W-:Y:S01]  /*1aeb0*/  FMUL R64, R64, R102 ;  /* 0x0000006640407220 */ /* 0x000fe20000400000 */
[----:B------:R-:W-:-:S02]  /*1aec0*/  @P4 VIADD R0, R3, 0xffffffe0 ;  /* 0xffffffe003004836 */ /* 0x000fc40000000000 */
[-C--:B------:R-:W-:Y:S01]  /*1aed0*/  FMUL R3, R73, R102.reuse ;  /* 0x0000006649037220 */ /* 0x080fe20000400000 */
[-C--:B------:R-:W-:Y:S01]  /*1aee0*/  FMUL R65, R65, R102.reuse ;  /* 0x0000006641417220 */ /* 0x080fe20000400000 */
[-C--:B------:R-:W-:Y:S01]  /*1aef0*/  FMUL R63, R63, R102.reuse ;  /* 0x000000663f3f7220 */ /* 0x080fe20000400000 */
[-C--:B------:R-:W-:Y:S01]  /*1af00*/  FMUL R62, R62, R102.reuse ;  /* 0x000000663e3e7220 */ /* 0x080fe20000400000 */
[-C--:B------:R-:W-:Y:S01]  /*1af10*/  FMUL R5, R77, R102.reuse ;  /* 0x000000664d057220 */ /* 0x080fe20000400000 */
[----:B------:R-:W-:Y:S01]  /*1af20*/  F2FP.SATFINITE.E4M3.F32.PACK_AB_MERGE_C R67, R4, R3, RZ ;  /* 0x000000030443723e */ /* 0x000fe200048070ff */
[----:B------:R-:W-:Y:S02]  /*1af30*/  IMAD.MOV.U32 R3, RZ, RZ, 0x10 ;  /* 0x00000010ff037424 */ /* 0x000fe400078e00ff */
        /* <DEDUP_REMOVED lines=9> */
[----:B------:R-:W-:Y:S01]  /*1afd0*/  SEL R3, R3, 0xfffffff0, !P3 ;  /* 0xfffffff003037807 */ /* 0x000fe20005800000 */
        /* <DEDUP_REMOVED lines=16> */
[----:B------:R-:W-:Y:S01]  /*1b0e0*/  F2FP.SATFINITE.E4M3.F32.PACK_AB_MERGE_C R65, R65, R64, RZ ;  /* 0x000000404141723e */ /* 0x000fe200048070ff */
[C---:B------:R-:W-:Y:S01]  /*1b0f0*/  IMAD.IADD R4, R3.reuse, 0x1, R2 ;  /* 0x0000000103047824 */ /* 0x040fe200078e0202 */
[----:B------:R-:W-:Y:S01]  /*1b100*/  F2FP.SATFINITE.E4M3.F32.PACK_AB_MERGE_C R63, R62, R63, RZ ;  /* 0x0000003f3e3f723e */ /* 0x000fe200048070ff */
[----:B------:R-:W-:Y:S01]  /*1b110*/  IMAD.IADD R3, R3, 0x1, R0 ;  /* 0x0000000103037824 */ /* 0x000fe200078e0200 */
[----:B------:R-:W-:Y:S01]  /*1b120*/  F2FP.SATFINITE.E4M3.F32.PACK_AB_MERGE_C R5, R6, R5, RZ ;  /* 0x000000050605723e */ /* 0x000fe200048070ff */
[----:B------:R1:W-:Y:S01]  /*1b130*/  STS.U16 [R2+-0x2200], R65 ;  /* 0xffde004102007388 */ /* 0x0003e20000000400 */
[----:B------:R-:W-:Y:S01]  /*1b140*/  F2FP.SATFINITE.E4M3.F32.PACK_AB_MERGE_C R61, R61, R60, RZ ;  /* 0x0000003c3d3d723e */ /* 0x000fe200048070ff */
[----:B------:R-:W-:Y:S01]  /*1b150*/  FMUL R74, R47, R102 ;  /* 0x000000662f4a7220 */ /* 0x000fe20000400000 */
        /* <DEDUP_REMOVED lines=19> */
[-C--:B------:R-:W-:Y:S01]  /*1b290*/  FMUL R47, R111, R102.reuse ;  /* 0x000000666f2f7220 */ /* 0x080fe20000400000 */
[----:B------:R-:W-:Y:S01]  /*1b2a0*/  F2FP.SATFINITE.E4M3.F32.PACK_AB_MERGE_C R21, R70, R21, RZ ;  /* 0x000000154615723e */ /* 0x000fe200048070ff */
[----:B------:R1:W-:Y:S01]  /*1b2b0*/  STS.U16 [R4+-0x21f8], R59 ;  /* 0xffde083b04007388 */ /* 0x0003e20000000400 */
[-C--:B------:R-:W-:Y:S01]  /*1b2c0*/  FMUL R76, R109, R102.reuse ;  /* 0x000000666d4c7220 */ /* 0x080fe20000400000 */
[-C--:B------:R-:W-:Y:S01]  /*1b2d0*/  FMUL R48, R48, R102.reuse ;  /* 0x0000006630307220 */ /* 0x080fe20000400000 */
[-C--:B------:R-:W-:Y:S01]  /*1b2e0*/  FMUL R45, R45, R102.reuse ;  /* 0x000000662d2d7220 */ /* 0x080fe20000400000 */
[----:B------:R1:W-:Y:S01]  /*1b2f0*/  STS.U16 [R4+-0x1ff8], R9 ;  /* 0xffe0080904007388 */ /* 0x0003e20000000400 */
[-C--:B------:R-:W-:Y:S01]  /*1b300*/  FMUL R73, R115, R102.reuse ;  /* 0x0000006673497220 */ /* 0x080fe20000400000 */
[-C--:B------:R-:W-:Y:S01]  /*1b310*/  FMUL R78, R113, R102.reuse ;  /* 0x00000066714e7220 */ /* 0x080fe20000400000 */
[-C--:B------:R-:W-:Y:S01]  /*1b320*/  FMUL R46, R46, R102.reuse ;  /* 0x000000662e2e7220 */ /* 0x080fe20000400000 */
[----:B------:R1:W-:Y:S01]  /*1b330*/  STS.U16 [R0], R57 ;  /* 0x0000003900007388 */ /* 0x0003e20000000400 */
[-C--:B------:R-:W-:Y:S01]  /*1b340*/  FMUL R43, R43, R102.reuse ;  /* 0x000000662b2b7220 */ /* 0x080fe20000400000 */
[-C--:B------:R-:W-:Y:S01]  /*1b350*/  FMUL R75, R119, R102.reuse ;  /* 0x00000066774b7220 */ /* 0x080fe20000400000 */
[-C--:B------:R-:W-:Y:S01]  /*1b360*/  FMUL R80, R117, R102.reuse ;  /* 0x0000006675507220 */ /* 0x080fe20000400000 */
[----:B------:R1:W-:Y:S01]  /*1b370*/  STS.U16 [R0+0x200], R11 ;  /* 0x0002000b00007388 */ /* 0x0003e20000000400 */
        /* <DEDUP_REMOVED lines=27> */
[----:B------:R-:W-:Y:S01]  /*1b530*/  @!PT LDS RZ, [RZ] ;  /* 0x00000000fffff984 */ /* 0x000fe20000000800 */
[----:B------:R-:W-:Y:S01]  /*1b540*/  @!PT LDS RZ, [RZ] ;  /* 0x00000000fffff984 */ /* 0x000fe20000000800 */
[----:B------:R-:W-:Y:S01]  /*1b550*/  @!PT LDS RZ, [RZ] ;  /* 0x00000000fffff984 */ /* 0x000fe20000000800 */
[----:B------:R-:W-:Y:S01]  /*1b560*/  @!PT LDS RZ, [RZ] ;  /* 0x00000000fffff984 */ /* 0x000fe20000000800 */
[----:B------:R2:W-:Y:S06]  /*1b570*/  MEMBAR.ALL.CTA ;  /* 0x0000000000007992 */ /* 0x0005ec0000008000 */
[----:B--2---:R-:W2:Y:S01]  /*1b580*/  FENCE.VIEW.ASYNC.S ;  /* 0x00000000000073c6 */ /* 0x004ea20000000000 */
        /* <DEDUP_REMOVED lines=27> */
[----:B------:R-:W-:Y:S01]  /*1b740*/  BSSY B0, `(.L_x_66) ;  /* 0x000002e000007945 */ /* 0x000fe20003800000 */
[----:B------:R-:W-:-:S02]  /*1b750*/  F2FP.SATFINITE.E4M3.F32.PACK_AB_MERGE_C R49, R49, R74, RZ ;  /* 0x0000004a3131723e */ /* 0x000fc400048070ff */
[----:B------:R-:W-:Y:S02]  /*1b760*/  F2FP.SATFINITE.E4M3.F32.PACK_AB_MERGE_C R71, R71, R72, RZ ;  /* 0x000000484747723e */ /* 0x000fe400048070ff */
[----:B------:R-:W-:Y:S02]  /*1b770*/  F2FP.SATFINITE.E4M3.F32.PACK_AB_MERGE_C R45, R48, R45, RZ ;  /* 0x0000002d302d723e */ /* 0x000fe400048070ff */
[----:B------:R-:W-:Y:S02]  /*1b780*/  F2FP.SATFINITE.E4M3.F32.PACK_AB_MERGE_C R47, R47, R76, RZ ;  /* 0x0000004c2f2f723e */ /* 0x000fe400048070ff */
[----:B------:R-:W-:Y:S02]  /*1b790*/  F2FP.SATFINITE.E4M3.F32.PACK_AB_MERGE_C R43, R46, R43, RZ ;  /* 0x0000002b2e2b723e */ /* 0x000fe400048070ff */
[----:B------:R-:W-:Y:S02]  /*1b7a0*/  F2FP.SATFINITE.E4M3.F32.PACK_AB_MERGE_C R73, R73, R78, RZ ;  /* 0x0000004e4949723e */ /* 0x000fe400048070ff */
        /* <DEDUP_REMOVED lines=25> */
[----:B------:R-:W-:Y:S01]  /*1b940*/  F2FP.SATFINITE.E4M3.F32.PACK_AB_MERGE_C R100, R69, R100, RZ ;  /* 0x000000644564723e */ /* 0x000fe200048070ff */
[----:B--2---:R-:W-:Y:S06]  /*1b950*/  BAR.SYNC.DEFER_BLOCKING 0x1, 0x80 ;  /* 0x0042000000007b1d */ /* 0x004fec0000010000 */
[----:B-1----:R-:W-:Y:S05]  /*1b960*/  @P0 BRA `(.L_x_67) ;  /* 0x00000000002c0947 */ /* 0x002fea0003800000 */
[----:B------:R-:W-:Y:S01]  /*1b970*/  S2UR UR44, SR_CTAID.Z ;  /* 0x00000000002c79c3 */ /* 0x000fe20000002700 */
[----:B------:R-:W-:Y:S01]  /*1b980*/  R2UR UR40, R66 ;  /* 0x00000000422872ca */ /* 0x000fe200000e0000 */
[----:B------:R-:W-:Y:S01]  /*1b990*/  ULDC.64 UR4, c[0x0][0x198] ;  /* 0x0000660000047ab9 */ /* 0x000fe20000000a00 */
[----:B------:R-:W-:Y:S01]  /*1b9a0*/  UMOV UR41, URZ ;  /* 0x0000003f00297c82 */ /* 0x000fe20008000000 */
[----:B------:R-:W-:-:S04]  /*1b9b0*/  UIADD3 UR4, UP0, UR4, 0x670, URZ ;  /* 0x0000067004047890 */ /* 0x000fc8000ff1e03f */
[----:B------:R-:W1:Y:S01]  /*1b9c0*/  S2UR UR43, SR_CTAID.Y ;  /* 0x00000000002b79c3 */ /* 0x000e620000002600 */
[----:B------:R-:W-:-:S05]  /*1b9d0*/  UIADD3.X UR5, URZ, UR5, URZ, UP0, !UPT ;  /* 0x000000053f057290 */ /* 0x000fca00087fe43f */
[----:B------:R-:W-:-:S09]  /*1b9e0*/  UIADD3 UR40, UR40, -0x2200, URZ ;  /* 0xffffde0028287890 */ /* 0x000fd2000fffe03f */
[----:B-1----:R1:W-:Y:S01]  /*1b9f0*/  UTMASTG.4D [UR40], [UR4] ;  /* 0x00000028040073b5 */ /* 0x0023e20008018000 */
[----:B------:R0:W-:Y:S01]  /*1ba00*/  UTMACMDFLUSH ;  /* 0x00000000000079b7 */ /* 0x0001e20000000000 */
[----:B-1----:R-:W-:-:S04]  /*1ba10*/  DEPBAR.LE SB0, 0x1 ;  /* 0x000080400000791a */ /* 0x002fc80000000000 */
.L_x_67:
[----:B------:R-:W-:Y:S05]  /*1ba20*/  BSYNC B0 ;  /* 0x0000000000007941 */ /* 0x000fea0003800000 */
.L_x_66:
[----:B------:R-:W-:Y:S06]  /*1ba30*/  BAR.SYNC.DEFER_BLOCKING 0x1, 0x80 ;  /* 0x0042000000007b1d */ /* 0x000fec0000010000 */
[----:B------:R-:W-:Y:S01]  /*1ba40*/  BSSY B0, `(.L_x_68) ;  /* 0x0000024000007945 */ /* 0x000fe20003800000 */
[----:B------:R1:W-:Y:S04]  /*1ba50*/  STS.U16 [R2+-0x1200], R49 ;  /* 0xffee003102007388 */ /* 0x0003e80000000400 */
[----:B------:R1:W-:Y:S04]  /*1ba60*/  STS.U16 [R2+-0x1000], R71 ;  /* 0xfff0004702007388 */ /* 0x0003e80000000400 */
[----:B------:R1:W-:Y:S04]  /*1ba70*/  STS.U16 [R2+-0x11f8], R45 ;  /* 0xffee082d02007388 */ /* 0x0003e80000000400 */
[----:B------:R1:W-:Y:S04]  /*1ba80*/  STS.U16 [R2+-0xff8], R47 ;  /* 0xfff0082f02007388 */ /* 0x0003e80000000400 */
[----:B------:R1:W-:Y:S04]  /*1ba90*/  STS.U16 [R4+-0x1200], R43 ;  /* 0xffee002b04007388 */ /* 0x0003e80000000400 */
[----:B------:R1:W-:Y:S04]  /*1baa0*/  STS.U16 [R4+-0x1000], R73 ;  /* 0xfff0004904007388 */ /* 0x0003e80000000400 */
[----:B------:R1:W-:Y:S04]  /*1bab0*/  STS.U16 [R4+-0x11f8], R41 ;  /* 0xffee082904007388 */ /* 0x0003e80000000400 */
[----:B------:R1:W-:Y:S04]  /*1bac0*/  STS.U16 [R4+-0xff8], R75 ;  /* 0xfff0084b04007388 */ /* 0x0003e80000000400 */
[----:B------:R1:W-:Y:S04]  /*1bad0*/  STS.U16 [R0+0x1000], R79 ;  /* 0x0010004f00007388 */ /* 0x0003e80000000400 */
[----:B------:R1:W-:Y:S04]  /*1bae0*/  STS.U16 [R0+0x1200], R77 ;  /* 0x0012004d00007388 */ /* 0x0003e80000000400 */
[----:B------:R1:W-:Y:S04]  /*1baf0*/  STS.U16 [R0+0x1008], R17 ;  /* 0x0010081100007388 */ /* 0x0003e80000000400 */
[----:B------:R1:W-:Y:S04]  /*1bb00*/  STS.U16 [R0+0x1208], R81 ;  /* 0x0012085100007388 */ /* 0x0003e80000000400 */
[----:B------:R1:W-:Y:S04]  /*1bb10*/  STS.U16 [R3+0x1000], R22 ;  /* 0x0010001603007388 */ /* 0x0003e80000000400 */
[----:B------:R1:W-:Y:S04]  /*1bb20*/  STS.U16 [R3+0x1200], R84 ;  /* 0x0012005403007388 */ /* 0x0003e80000000400 */
[----:B------:R1:W-:Y:S04]  /*1bb30*/  STS.U16 [R3+0x1008], R24 ;  /* 0x0010081803007388 */ /* 0x0003e80000000400 */
[----:B------:R1:W-:Y:S01]  /*1bb40*/  STS.U16 [R3+0x1208], R86 ;  /* 0x0012085603007388 */ /* 0x0003e20000000400 */
[----:B------:R-:W-:Y:S01]  /*1bb50*/  @!PT LDS RZ, [RZ] ;  /* 0x00000000fffff984 */ /* 0x000fe20000000800 */
[----:B------:R-:W-:Y:S01]  /*1bb60*/  @!PT LDS RZ, [RZ] ;  /* 0x00000000fffff984 */ /* 0x000fe20000000800 */
[----:B------:R-:W-:Y:S01]  /*1bb70*/  @!PT LDS RZ, [RZ] ;  /* 0x00000000fffff984 */ /* 0x000fe20000000800 */
[----:B------:R-:W-:Y:S01]  /*1bb80*/  @!PT LDS RZ, [RZ] ;  /* 0x00000000fffff984 */ /* 0x000fe20000000800 */
[----:B------:R2:W-:Y:S06]  /*1bb90*/  MEMBAR.ALL.CTA ;  /* 0x0000000000007992 */ /* 0x0005ec0000008000 */
[----:B--2---:R-:W2:Y:S02]  /*1bba0*/  FENCE.VIEW.ASYNC.S ;  /* 0x00000000000073c6 */ /* 0x004ea40000000000 */
[----:B--2---:R-:W-:Y:S06]  /*1bbb0*/  BAR.SYNC.DEFER_BLOCKING 0x1, 0x80 ;  /* 0x0042000000007b1d */ /* 0x004fec0000010000 */
[----:B-1----:R-:W-:Y:S05]  /*1bbc0*/  @P0 BRA `(.L_x_69) ;  /* 0x00000000002c0947 */ /* 0x002fea0003800000 */
[----:B------:R-:W-:Y:S01]  /*1bbd0*/  S2UR UR44, SR_CTAID.Z ;  /* 0x00000000002c79c3 */ /* 0x000fe20000002700 */
[----:B------:R-:W-:Y:S01]  /*1bbe0*/  R2UR UR40, R66 ;  /* 0x00000000422872ca */ /* 0x000fe200000e0000 */
[----:B------:R-:W-:Y:S01]  /*1bbf0*/  ULDC.64 UR4, c[0x0][0x198] ;  /* 0x0000660000047ab9 */ /* 0x000fe20000000a00 */
[----:B------:R-:W-:Y:S01]  /*1bc00*/  UMOV UR41, 0x40 ;  /* 0x0000004000297882 */ /* 0x000fe20000000000 */
[----:B------:R-:W-:-:S04]  /*1bc10*/  UIADD3 UR4, UP0, UR4, 0x670, URZ ;  /* 0x0000067004047890 */ /* 0x000fc8000ff1e03f */
[----:B------:R-:W1:Y:S01]  /*1bc20*/  S2UR UR43, SR_CTAID.Y ;  /* 0x00000000002b79c3 */ /* 0x000e620000002600 */
[----:B------:R-:W-:-:S05]  /*1bc30*/  UIADD3.X UR5, URZ, UR5, URZ, UP0, !UPT ;  /* 0x000000053f057290 */ /* 0x000fca00087fe43f */
[----:B------:R-:W-:-:S09]  /*1bc40*/  UIADD3 UR40, UR40, -0x1200, URZ ;  /* 0xffffee0028287890 */ /* 0x000fd2000fffe03f */
[----:B-1----:R1:W-:Y:S01]  /*1bc50*/  UTMASTG.4D [UR40], [UR4] ;  /* 0x00000028040073b5 */ /* 0x0023e20008018000 */
[----:B------:R0:W-:Y:S01]  /*1bc60*/  UTMACMDFLUSH ;  /* 0x00000000000079b7 */ /* 0x0001e20000000000 */
[----:B-1----:R-:W-:-:S04]  /*1bc70*/  DEPBAR.LE SB0, 0x1 ;  /* 0x000080400000791a */ /* 0x002fc80000000000 */
.L_x_69:
[----:B------:R-:W-:Y:S05]  /*1bc80*/  BSYNC B0 ;  /* 0x0000000000007941 */ /* 0x000fea0003800000 */
.L_x_68:
        /* <DEDUP_REMOVED lines=10> */
[----:B------:R1:W-:Y:S04]  /*1bd30*/  STS.U16 [R0], R33 ;  /* 0x0000002100007388 */ /* 0x0003e80000000400 */
[----:B------:R1:W-:Y:S04]  /*1bd40*/  STS.U16 [R0+0x200], R95 ;  /* 0x0002005f00007388 */ /* 0x0003e80000000400 */
[----:B------:R1:W-:Y:S04]  /*1bd50*/  STS.U16 [R0+0x8], R35 ;  /* 0x0000082300007388 */ /* 0x0003e80000000400 */
[----:B------:R1:W-:Y:S04]  /*1bd60*/  STS.U16 [R0+0x208], R97 ;  /* 0x0002086100007388 */ /* 0x0003e80000000400 */
[----:B------:R1:W-:Y:S04]  /*1bd70*/  STS.U16 [R3], R38 ;  /* 0x0000002603007388 */ /* 0x0003e80000000400 */
        /* <DEDUP_REMOVED lines=15> */
[----:B------:R-:W-:Y:S01]  /*1be70*/  UIADD3 UR4, UP0, UR4, 0x670, URZ ;  /* 0x0000067004047890 */ /* 0x000fe2000ff1e03f */
[----:B------:R-:W-:-:S03]  /*1be80*/  UMOV UR10, UR42 ;  /* 0x0000002a000a7c82 */ /* 0x000fc60008000000 */
[----:B------:R-:W1:Y:S01]  /*1be90*/  S2UR UR11, SR_CTAID.Y ;  /* 0x00000000000b79c3 */ /* 0x000e620000002600 */
[----:B------:R-:W-:-:S05]  /*1bea0*/  UIADD3.X UR5, URZ, UR5, URZ, UP0, !UPT ;  /* 0x000000053f057290 */ /* 0x000fca00087fe43f */
[----:B------:R-:W-:-:S09]  /*1beb0*/  UIADD3 UR8, UR8, -0x2200, URZ ;  /* 0xffffde0008087890 */ /* 0x000fd2000fffe03f */
[----:B-1----:R1:W-:Y:S02]  /*1bec0*/  UTMASTG.4D [UR8], [UR4] ;  /* 0x00000008040073b5 */ /* 0x0023e40008018000 */
[----:B-1----:R0:W-:Y:S02]  /*1bed0*/  UTMACMDFLUSH ;  /* 0x00000000000079b7 */ /* 0x0021e40000000000 */
.L_x_71:
[----:B------:R-:W-:Y:S05]  /*1bee0*/  BSYNC B0 ;  /* 0x0000000000007941 */ /* 0x000fea0003800000 */
.L_x_70:
[----:B------:R-:W-:Y:S01]  /*1bef0*/  UIADD3 UR37, UR37, -0x1, URZ ;  /* 0xffffffff25257890 */ /* 0x000fe2000fffe03f */
[----:B------:R-:W-:-:S04]  /*1bf00*/  DEPBAR.LE SB0, 0x0 ;  /* 0x000080000000791a */ /* 0x000fc80000000000 */
[----:B------:R-:W-:-:S04]  /*1bf10*/  USHF.L.U32 UR4, UR37, 0x3, URZ ;  /* 0x0000000325047899 */ /* 0x000fc8000800063f */
[----:B------:R-:W-:-:S04]  /*1bf20*/  ULOP3.LUT UR4, UR4, 0x8, URZ, 0xe2, !UPT ;  /* 0x0000000804047892 */ /* 0x000fc8000f8ee23f */
[----:B------:R-:W-:-:S06]  /*1bf30*/  ULOP3.LUT UR4, UR4, 0x18, URZ, 0x3c, !UPT ;  /* 0x0000001804047892 */ /* 0x000fcc000f8e3c3f */
[----:B------:R-:W-:-:S04]  /*1bf40*/  IMAD.U32 R0, RZ, RZ, UR4 ;  /* 0x00000004ff007e24 */ /* 0x000fc8000f8e00ff */
[----:B------:R-:W-:Y:S01]  /*1bf50*/  SYNCS.ARRIVE.TRANS64.A1T0 RZ, [R0+UR36+0x42090], RZ ;  /* 0x042090ff00ff79a7 */ /* 0x000fe20008100024 */
[----:B------:R-:W-:Y:S05]  /*1bf60*/  EXIT ;  /* 0x000000000000794d */ /* 0x000fea0003800000 */
.L_x_6:
[----:B------:R-:W-:-:S08]  /*1bf70*/  UISETP.NE.AND UP0, UPT, UR5, 0x1, UPT ;  /* 0x000000010500788c */ /* 0x000fd0000bf05270 */
[----:B------:R-:W1:-:S00]  /*1bf80*/  USETMAXREG.DEALLOC.CTAPOOL 0x18 ;  /* 0x00000018000079c8 */ /* 0x000e4000080e0500 */
[----:B------:R-:W-:-:S13]  /*1bf90*/  PLOP3.LUT P0, PT, PT, PT, UP0, 0x80, 0x0 ;  /* 0x000000000000781c */ /* 0x000fda0003f0f008 */
[----:B------:R-:W-:Y:S05]  /*1bfa0*/  @P0 EXIT ;  /* 0x000000000000094d */ /* 0x000fea0003800000 */
[----:B------:R-:W2:Y:S01]  /*1bfb0*/  S2UR UR11, SR_CTAID.X ;  /* 0x00000000000b79c3 */ /* 0x000ea20000002500 */
[----:B------:R-:W-:Y:S01]  /*1bfc0*/  ELECT P3, URZ, PT ;  /* 0x00000000003f782f */ /* 0x000fe20003860000 */
[----:B------:R-:W-:Y:S01]  /*1bfd0*/  BSSY B0, `(.L_x_72) ;  /* 0x0000035000007945 */ /* 0x000fe20003800000 */
[----:B-1----:R-:W-:Y:S02]  /*1bfe0*/  IMAD.MOV.U32 R2, RZ, RZ, RZ ;  /* 0x000000ffff027224 */ /* 0x002fe400078e00ff */
[----:B------:R-:W-:Y:S02]  /*1bff0*/  IMAD.MOV.U32 R8, RZ, RZ, RZ ;  /* 0x000000ffff087224 */ /* 0x000fe400078e00ff */
[----:B------:R-:W-:Y:S01]  /*1c000*/  IMAD.MOV.U32 R4, RZ, RZ, RZ ;  /* 0x000000ffff047224 */ /* 0x000fe200078e00ff */
[----:B------:R-:W1:Y:S08]  /*1c010*/  S2UR UR20, SR_CTAID.Y ;  /* 0x00000000001479c3 */ /* 0x000e700000002600 */
[----:B------:R-:W3:Y:S01]  /*1c020*/  S2UR UR21, SR_CTAID.Z ;  /* 0x00000000001579c3 */ /* 0x000ee20000002700 */
[----:B--2---:R-:W-:Y:S01]  /*1c030*/  USHF.L.U32 UR11, UR11, 0x7, URZ ;  /* 0x000000070b0b7899 */ /* 0x004fe2000800063f */
[----:B------:R-:W-:Y:S11]  /*1c040*/  @!P3 BRA `(.L_x_73) ;  /* 0x0000000000b4b947 */ /* 0x000ff60003800000 */
[----:B------:R-:W2:Y:S01]  /*1c050*/  S2R R4, SR_CgaCtaId ;  /* 0x0000000000047919 */ /* 0x000ea20000008800 */
[----:B------:R-:W-:Y:S01]  /*1c060*/  MOV R3, 0x400 ;  /* 0x0000040000037802 */ /* 0x000fe20000000f00 */
[----:B------:R-:W-:-:S03]  /*1c070*/  IMAD.MOV.U32 R5, RZ, RZ, 0x1 ;  /* 0x00000001ff057424 */ /* 0x000fc600078e00ff */
[----:B--2---:R-:W-:Y:S02]  /*1c080*/  LEA R4, R4, R3, 0x18 ;  /* 0x0000000304047211 */ /* 0x004fe400078ec0ff */
[----:B------:R-:W-:-:S04]  /*1c090*/  SHF.L.U32 R3, R5, 0x1f, RZ ;  /* 0x0000001f05037819 */ /* 0x000fc800000006ff */
[----:B------:R-:W2:Y:S02]  /*1c0a0*/  SYNCS.PHASECHK.TRANS64.TRYWAIT P0, [R4+URZ+0x42060], R3 ;  /* 0x04206003040075a7 */ /* 0x000ea4000800017f */
[----:B--2---:R-:W-:Y:S05]  /*1c0b0*/  @!P0 BRA `(.L_x_74) ;  /* 0x0000001400a08947 */ /* 0x004fea0003800000 */
.L_x_111:
[----:B------:R-:W-:Y:S01]  /*1c0c0*/  ULOP3.LUT UR5, UR4, 0x2, URZ, 0xfc, !UPT ;  /* 0x0000000204057892 */ /* 0x000fe2000f8efc3f */
[----:B--2---:R-:W-:-:S03]  /*1c0d0*/  @P2 IMAD.MOV.U32 R3, RZ, RZ, 0x3000 ;  /* 0x00003000ff032424 */ /* 0x004fc600078e00ff */
[----:B------:R-:W-:Y:S01]  /*1c0e0*/  UPRMT UR5, UR5, 0x9910, URZ ;  /* 0x0000991005057896 */ /* 0x000fe2000800003f */
[----:B------:R2:W-:Y:S03]  /*1c0f0*/  @P2 SYNCS.ARRIVE.TRANS64 RZ, [R4+URZ+0x42050], R3 ;  /* 0x0420500304ff29a7 */ /* 0x0005e6000800003f */
[----:B------:R-:W-:-:S06]  /*1c100*/  UISETP.NE.AND UP0, UPT, UR5, 0x2, UPT ;  /* 0x000000020500788c */ /* 0x000fcc000bf05270 */
[----:B------:R-:W-:-:S13]  /*1c110*/  PLOP3.LUT P0, PT, PT, PT, UP0, 0x80, 0x0 ;  /* 0x000000000000781c */ /* 0x000fda0003f0f008 */
[----:B--2---:R-:W-:Y:S05]  /*1c120*/  @P0 BRA `(.L_x_75) ;  /* 0x0000000000040947 */ /* 0x004fea0003800000 */
[----:B-1-3--:R-:W-:Y:S01]  /*1c130*/  BPT.TRAP 0x1 ;  /* 0x000000040000795c */ /* 0x00afe20000300000 */
.L_x_75:
[----:B------:R-:W-:-:S04]  /*1c140*/  LOP3.LUT P0, RZ, R0, 0x1f, RZ, 0xc0, !PT ;  /* 0x0000001f00ff7812 */ /* 0x000fc8000780c0ff */
[----:B------:R-:W-:-:S13]  /*1c150*/  PLOP3.LUT P0, PT, P0, P2, PT, 0x2a, 0x0 ;  /* 0x000000000000781c */ /* 0x000fda0000704572 */
[----:B------:R-:W-:Y:S05]  /*1c160*/  @P0 BRA `(.L_x_76) ;  /* 0x0000000000040947 */ /* 0x000fea0003800000 */
[----:B-1-3--:R-:W-:Y:S01]  /*1c170*/  BPT.TRAP 0x1 ;  /* 0x000000040000795c */ /* 0x00afe20000300000 */
.L_x_76:
[----:B------:R-:W-:Y:S01]  /*1c180*/  R2UR UR8, R4 ;  /* 0x00000000040872ca */ /* 0x000fe200000e0000 */
[----:B------:R-:W-:Y:S01]  /*1c190*/  ULDC.64 UR6, c[0x0][0x198] ;  /* 0x0000660000067ab9 */ /* 0x000fe20000000a00 */
[----:B------:R-:W-:Y:S01]  /*1c1a0*/  UMOV UR14, 0x0 ;  /* 0x00000000000e7882 */ /* 0x000fe20000000000 */
[----:B------:R-:W-:Y:S01]  /*1c1b0*/  UIADD3 UR6, UP0, UR6, 0xf0, URZ ;  /* 0x000000f006067890 */ /* 0x000fe2000ff1e03f */
[----:B------:R-:W-:Y:S01]  /*1c1c0*/  IMAD.MOV.U32 R8, RZ, RZ, 0x40 ;  /* 0x00000040ff087424 */ /* 0x000fe200078e00ff */
[----:B------:R-:W-:Y:S01]  /*1c1d0*/  UMOV UR15, 0x10000000 ;  /* 0x10000000000f7882 */ /* 0x000fe20000000000 */
[----:B------:R-:W-:Y:S01]  /*1c1e0*/  UMOV UR10, URZ ;  /* 0x0000003f000a7c82 */ /* 0x000fe20008000000 */
[----:B------:R-:W-:Y:S01]  /*1c1f0*/  UIADD3.X UR7, URZ, UR7, URZ, UP0, !UPT ;  /* 0x000000073f077290 */ /* 0x000fe200087fe43f */
[----:B------:R-:W-:Y:S01]  /*1c200*/  IMAD.MOV.U32 R4, RZ, RZ, 0x1 ;  /* 0x00000001ff047424 */ /* 0x000fe200078e00ff */
[----:B-1----:R-:W-:Y:S01]  /*1c210*/  UMOV UR12, UR20 ;  /* 0x00000014000c7c82 */ /* 0x002fe20008000000 */
[----:B---3--:R-:W-:Y:S01]  /*1c220*/  UMOV UR13, UR21 ;  /* 0x00000015000d7c82 */ /* 0x008fe20008000000 */
[----:B------:R-:W-:Y:S01]  /*1c230*/  UMOV UR26, 0x40 ;  /* 0x00000040001a7882 */ /* 0x000fe20000000000 */
[----:B------:R-:W-:Y:S01]  /*1c240*/  UMOV UR27, UR11 ;  /* 0x0000000b001b7c82 */ /* 0x000fe20008000000 */
[----:B------:R-:W-:-:S02]  /*1c250*/  UIADD3 UR9, UR8, 0x42050, URZ ;  /* 0x0004205008097890 */ /* 0x000fc4000fffe03f */
[----:B------:R-:W-:Y:S02]  /*1c260*/  UIADD3 UR24, UR8, 0x1000, URZ ;  /* 0x0000100008187890 */ /* 0x000fe4000fffe03f */
[----:B------:R-:W-:Y:S01]  /*1c270*/  UIADD3 UR16, UR8, 0x2000, URZ ;  /* 0x0000200008107890 */ /* 0x000fe2000fffe03f */
[----:B------:R-:W-:Y:S01]  /*1c280*/  UMOV UR28, UR20 ;  /* 0x00000014001c7c82 */ /* 0x000fe20008000000 */
[----:B------:R-:W-:Y:S01]  /*1c290*/  UMOV UR29, UR21 ;  /* 0x00000015001d7c82 */ /* 0x000fe20008000000 */
[----:B------:R-:W-:Y:S01]  /*1c2a0*/  UMOV UR25, UR9 ;  /* 0x0000000900197c82 */ /* 0x000fe20008000000 */
[----:B------:R-:W-:Y:S01]  /*1c2b0*/  UMOV UR18, 0x80 ;  /* 0x0000008000127882 */ /* 0x000fe20000000000 */
[----:B------:R-:W-:Y:S01]  /*1c2c0*/  UMOV UR19, UR11 ;  /* 0x0000000b00137c82 */ /* 0x000fe20008000000 */
[----:B------:R-:W-:Y:S01]  /*1c2d0*/  UMOV UR17, UR9 ;  /* 0x0000000900117c82 */ /* 0x000fe20008000000 */
[----:B------:R2:W-:Y:S01]  /*1c2e0*/  UTMALDG.4D [UR8], [UR6], desc[UR14] ;  /* 0x00000e08060075b4 */ /* 0x0005e20008019000 */
[----:B------:R2:W-:Y:S01]  /*1c2f0*/  UTMALDG.4D [UR24], [UR6], desc[UR14] ;  /* 0x00000e18060075b4 */ /* 0x0005e20008019000 */
[----:B------:R2:W-:Y:S02]  /*1c300*/  UTMALDG.4D [UR16], [UR6], desc[UR14] ;  /* 0x00000e10060075b4 */ /* 0x0005e40008019000 */
[----:B--2---:R-:W-:Y:S01]  /*1c310*/  NOP ;  /* 0x0000000000007918 */ /* 0x004fe20000000000 */
.L_x_73:
[----:B-1-3--:R-:W-:Y:S05]  /*1c320*/  BSYNC B0 ;  /* 0x0000000000007941 */ /* 0x00afea0003800000 */
.L_x_72:
[----:B------:R-:W1:Y:S01]  /*1c330*/  LDC R3, c[0x0][0x28c] ;  /* 0x0000a300ff037b82 */ /* 0x000e620000000800 */
[----:B------:R-:W-:Y:S01]  /*1c340*/  BSSY B0, `(.L_x_77) ;  /* 0x0000031000007945 */ /* 0x000fe20003800000 */
[----:B-1----:R-:W-:-:S13]  /*1c350*/  ISETP.GT.AND P4, PT, R3, RZ, P3 ;  /* 0x000000ff0300720c */ /* 0x002fda0001f84270 */
[----:B------:R-:W-:Y:S05]  /*1c360*/  @!P4 BRA `(.L_x_78) ;  /* 0x0000000000b8c947 */ /* 0x000fea0003800000 */
[----:B------:R-:W1:Y:S01]  /*1c370*/  S2R R5, SR_CgaCtaId ;  /* 0x0000000000057919 */ /* 0x000e620000008800 */
[----:B------:R-:W-:-:S04]  /*1c380*/  MOV R2, 0x400 ;  /* 0x0000040000027802 */ /* 0x000fc80000000f00 */
[----:B-1----:R-:W-:Y:S01]  /*1c390*/  LEA R5, R5, R2, 0x18 ;  /* 0x0000000205057211 */ /* 0x002fe200078ec0ff */
[----:B------:R-:W-:-:S05]  /*1c3a0*/  IMAD.MOV.U32 R2, RZ, RZ, 0x1 ;  /* 0x00000001ff027424 */ /* 0x000fca00078e00ff */
[----:B------:R-:W-:-:S04]  /*1c3b0*/  SHF.L.U32 R2, R2, 0x1f, RZ ;  /* 0x0000001f02027819 */ /* 0x000fc800000006ff */
[----:B------:R-:W1:Y:S02]  /*1c3c0*/  SYNCS.PHASECHK.TRANS64.TRYWAIT P0, [R5+URZ+0x42028], R2 ;  /* 0x04202802050075a7 */ /* 0x000e64000800017f */
[----:B-1----:R-:W-:Y:S05]  /*1c3d0*/  @!P0 BRA `(.L_x_79) ;  /* 0x0000001000ec8947 */ /* 0x002fea0003800000 */
.L_x_112:
[----:B------:R-:W-:Y:S01]  /*1c3e0*/  ULOP3.LUT UR5, UR4, 0x2, URZ, 0xfc, !UPT ;  /* 0x0000000204057892 */ /* 0x000fe2000f8efc3f */
[----:B-1----:R-:W-:-:S03]  /*1c3f0*/  @P2 IMAD.MOV.U32 R2, RZ, RZ, 0xc000 ;  /* 0x0000c000ff022424 */ /* 0x002fc600078e00ff */
[----:B------:R-:W-:Y:S01]  /*1c400*/  UPRMT UR5, UR5, 0x9910, URZ ;  /* 0x0000991005057896 */ /* 0x000fe2000800003f */
[----:B------:R1:W-:Y:S03]  /*1c410*/  @P2 SYNCS.ARRIVE.TRANS64 RZ, [R5+URZ+0x42000], R2 ;  /* 0x0420000205ff29a7 */ /* 0x0003e6000800003f */
[----:B------:R-:W-:-:S06]  /*1c420*/  UISETP.NE.AND UP0, UPT, UR5, 0x2, UPT ;  /* 0x000000020500788c */ /* 0x000fcc000bf05270 */
[----:B------:R-:W-:-:S13]  /*1c430*/  PLOP3.LUT P0, PT, PT, PT, UP0, 0x80, 0x0 ;  /* 0x000000000000781c */ /* 0x000fda0003f0f008 */
[----:B-1----:R-:W-:Y:S05]  /*1c440*/  @P0 BRA `(.L_x_80) ;  /* 0x0000000000040947 */ /* 0x002fea0003800000 */
[----:B------:R-:W-:Y:S01]  /*1c450*/  BPT.TRAP 0x1 ;  /* 0x000000040000795c */ /* 0x000fe20000300000 */
.L_x_80:
[----:B------:R-:W-:-:S04]  /*1c460*/  LOP3.LUT P0, RZ, R0, 0x1f, RZ, 0xc0, !PT ;  /* 0x0000001f00ff7812 */ /* 0x000fc8000780c0ff */
[----:B------:R-:W-:-:S13]  /*1c470*/  PLOP3.LUT P0, PT, P0, P2, PT, 0x2a, 0x0 ;  /* 0x000000000000781c */ /* 0x000fda0000704572 */
[----:B------:R-:W-:Y:S05]  /*1c480*/  @P0 BRA `(.L_x_81) ;  /* 0x0000000000040947 */ /* 0x000fea0003800000 */
[----:B------:R-:W-:Y:S01]  /*1c490*/  BPT.TRAP 0x1 ;  /* 0x000000040000795c */ /* 0x000fe20000300000 */
.L_x_81:
[----:B------:R-:W-:Y:S01]  /*1c4a0*/  R2UR UR24, R5 ;  /* 0x00000000051872ca */ /* 0x000fe200000e0000 */
[----:B------:R-:W-:Y:S01]  /*1c4b0*/  ULDC.64 UR6, c[0x0][0x198] ;  /* 0x0000660000067ab9 */ /* 0x000fe20000000a00 */
[----:B------:R-:W-:Y:S01]  /*1c4c0*/  UMOV UR19, URZ ;  /* 0x0000003f00137c82 */ /* 0x000fe20008000000 */
[----:B------:R-:W-:Y:S01]  /*1c4d0*/  UIADD3 UR6, UP0, UR6, 0x1f0, URZ ;  /* 0x000001f006067890 */ /* 0x000fe2000ff1e03f */
[----:B------:R-:W-:Y:S01]  /*1c4e0*/  IMAD.MOV.U32 R2, RZ, RZ, 0x1 ;  /* 0x00000001ff027424 */ /* 0x000fe200078e00ff */
[----:B------:R-:W-:Y:S01]  /*1c4f0*/  UMOV UR8, 0x0 ;  /* 0x0000000000087882 */ /* 0x000fe20000000000 */
[----:B------:R-:W-:Y:S01]  /*1c500*/  UMOV UR9, 0x10000000 ;  /* 0x1000000000097882 */ /* 0x000fe20000000000 */
[----:B------:R-:W-:Y:S01]  /*1c510*/  UIADD3.X UR7, URZ, UR7, URZ, UP0, !UPT ;  /* 0x000000073f077290 */ /* 0x000fe200087fe43f */
[----:B------:R-:W-:Y:S01]  /*1c520*/  UMOV UR18, URZ ;  /* 0x0000003f00127c82 */ /* 0x000fe20008000000 */
[----:B------:R-:W-:Y:S01]  /*1c530*/  UMOV UR34, 0x40 ;  /* 0x0000004000227882 */ /* 0x000fe20000000000 */
[----:B------:R-:W-:Y:S01]  /*1c540*/  UMOV UR36, UR20 ;  /* 0x0000001400247c82 */ /* 0x000fe20008000000 */
[----:B------:R-:W-:-:S02]  /*1c550*/  UMOV UR37, UR21 ;  /* 0x0000001500257c82 */ /* 0x000fc40008000000 */
[----:B------:R-:W-:Y:S02]  /*1c560*/  UIADD3 UR16, UR24, 0x6000, URZ ;  /* 0x0000600018107890 */ /* 0x000fe4000fffe03f */
[----:B------:R-:W-:Y:S02]  /*1c570*/  UIADD3 UR17, UR24, 0x42000, URZ ;  /* 0x0004200018117890 */ /* 0x000fe4000fffe03f */
[----:B------:R-:W-:Y:S02]  /*1c580*/  UIADD3 UR32, UR24, 0xa000, URZ ;  /* 0x0000a00018207890 */ /* 0x000fe4000fffe03f */
[----:B------:R-:W-:Y:S01]  /*1c590*/  UIADD3 UR24, UR24, 0xe000, URZ ;  /* 0x0000e00018187890 */ /* 0x000fe2000fffe03f */
[----:B------:R-:W-:Y:S02]  /*1c5a0*/  UMOV UR35, UR19 ;  /* 0x0000001300237c82 */ /* 0x000fe40008000000 */
[----:B------:R-:W-:Y:S01]  /*1c5b0*/  UMOV UR33, UR17 ;  /* 0x0000001100217c82 */ /* 0x000fe20008000000 */
[----:B------:R-:W-:Y:S01]  /*1c5c0*/  UMOV UR26, 0x80 ;  /* 0x00000080001a7882 */ /* 0x000fe20000000000 */
[----:B------:R-:W-:Y:S01]  /*1c5d0*/  UMOV UR28, UR20 ;  /* 0x00000014001c7c82 */ /* 0x000fe20008000000 */
[----:B------:R-:W-:Y:S01]  /*1c5e0*/  UMOV UR29, UR21 ;  /* 0x00000015001d7c82 */ /* 0x000fe20008000000 */
[----:B------:R-:W-:Y:S01]  /*1c5f0*/  UMOV UR27, UR19 ;  /* 0x00000013001b7c82 */ /* 0x000fe20008000000 */
[----:B------:R1:W-:Y:S01]  /*1c600*/  UTMALDG.4D [UR16], [UR6], desc[UR8] ;  /* 0x00000810060075b4 */ /* 0x0003e20008019000 */
[----:B------:R-:W-:Y:S01]  /*1c610*/  UMOV UR25, UR17 ;  /* 0x0000001100197c82 */ /* 0x000fe20008000000 */
[----:B------:R1:W-:Y:S01]  /*1c620*/  UTMALDG.4D [UR32], [UR6], desc[UR8] ;  /* 0x00000820060075b4 */ /* 0x0003e20008019000 */
[----:B------:R1:W-:Y:S02]  /*1c630*/  UTMALDG.4D [UR24], [UR6], desc[UR8] ;  /* 0x00000818060075b4 */ /* 0x0003e40008019000 */
[----:B-1----:R-:W-:Y:S01]  /*1c640*/  NOP ;  /* 0x0000000000007918 */ /* 0x002fe20000000000 */
.L_x_78:
[----:B------:R-:W-:Y:S05]  /*1c650*/  BSYNC B0 ;  /* 0x0000000000007941 */ /* 0x000fea0003800000 */
.L_x_77:
[----:B------:R-:W-:Y:S04]  /*1c660*/  BSSY B0, `(.L_x_82) ;  /* 0x0000033000007945 */ /* 0x000fe80003800000 */
[----:B------:R-:W-:Y:S05]  /*1c670*/  @!P3 BRA `(.L_x_83) ;  /* 0x0000000000c4b947 */ /* 0x000fea0003800000 */
[----:B------:R-:W1:Y:S01]  /*1c680*/  S2R R6, SR_CgaCtaId ;  /* 0x0000000000067919 */ /* 0x000e620000008800 */
[----:B------:R-:W-:-:S04]  /*1c690*/  MOV R5, 0x400 ;  /* 0x0000040000057802 */ /* 0x000fc80000000f00 */
[----:B-1----:R-:W-:Y:S01]  /*1c6a0*/  LEA R7, R6, R5, 0x18 ;  /* 0x0000000506077211 */ /* 0x002fe200078ec0ff */
[----:B------:R-:W-:-:S04]  /*1c6b0*/  IMAD.MOV.U32 R6, RZ, RZ, 0x1 ;  /* 0x00000001ff067424 */ /* 0x000fc800078e00ff */
[----:B------:R-:W-:Y:S01]  /*1c6c0*/  IMAD R5, R4, 0x8, R7 ;  /* 0x0000000804057824 */ /* 0x000fe200078e0207 */
[----:B------:R-:W-:-:S04]  /*1c6d0*/  SHF.L.U32 R6, R6, 0x1f, RZ ;  /* 0x0000001f06067819 */ /* 0x000fc800000006ff */
[----:B------:R-:W1:Y:S02]  /*1c6e0*/  SYNCS.PHASECHK.TRANS64.TRYWAIT P0, [R5+URZ+0x42060], R6 ;  /* 0x04206006050075a7 */ /* 0x000e64000800017f */
[----:B-1----:R-:W-:Y:S05]  /*1c6f0*/  @!P0 BRA `(.L_x_84) ;  /* 0x0000001000388947 */ /* 0x002fea0003800000 */
.L_x_113:
        /* <DEDUP_REMOVED lines=8> */
.L_x_85:
[----:B------:R-:W-:-:S04]  /*1c780*/  LOP3.LUT P0, RZ, R0, 0x1f, RZ, 0xc0, !PT ;  /* 0x0000001f00ff7812 */ /* 0x000fc8000780c0ff */
[----:B------:R-:W-:-:S13]  /*1c790*/  PLOP3.LUT P0, PT, P0, P2, PT, 0x2a, 0x0 ;  /* 0x000000000000781c */ /* 0x000fda0000704572 */
[----:B------:R-:W-:Y:S05]  /*1c7a0*/  @P0 BRA `(.L_x_86) ;  /* 0x0000000000040947 */ /* 0x000fea0003800000 */
[----:B------:R-:W-:Y:S01]  /*1c7b0*/  BPT.TRAP 0x1 ;  /* 0x000000040000795c */ /* 0x000fe20000300000 */
.L_x_86:
[----:B------:R-:W-:Y:S01]  /*1c7c0*/  R2UR UR32, R4 ;  /* 0x00000000042072ca */ /* 0x000fe200000e0000 */
[----:B------:R-:W-:Y:S01]  /*1c7d0*/  ULDC.64 UR6, c[0x0][0x198] ;  /* 0x0000660000067ab9 */ /* 0x000fe20000000a00 */
[----:B------:R-:W-:Y:S01]  /*1c7e0*/  R2UR UR5, R7 ;  /* 0x00000000070572ca */ /* 0x000fe200000e0000 */
[----:B------:R-:W-:Y:S01]  /*1c7f0*/  UIADD3 UR6, UP0, UR6, 0xf0, URZ ;  /* 0x000000f006067890 */ /* 0x000fe2000ff1e03f */
[----:B------:R-:W-:Y:S01]  /*1c800*/  R2UR UR35, R8 ;  /* 0x00000000082372ca */ /* 0x000fe200000e0000 */
[----:B------:R-:W-:Y:S01]  /*1c810*/  UMOV UR8, 0x0 ;  /* 0x0000000000087882 */ /* 0x000fe20000000000 */
[----:B------:R-:W-:Y:S01]  /*1c820*/  R2UR UR33, R5 ;  /* 0x00000000052172ca */ /* 0x000fe200000e0000 */
[----:B------:R-:W-:Y:S01]  /*1c830*/  UIADD3.X UR7, URZ, UR7, URZ, UP0, !UPT ;  /* 0x000000073f077290 */ /* 0x000fe200087fe43f */
[----:B------:R-:W-:Y:S01]  /*1c840*/  UMOV UR9, 0x10000000 ;  /* 0x1000000000097882 */ /* 0x000fe20000000000 */
[----:B------:R-:W-:Y:S01]  /*1c850*/  UMOV UR34, URZ ;  /* 0x0000003f00227c82 */ /* 0x000fe20008000000 */
[----:B------:R-:W-:Y:S01]  /*1c860*/  UMOV UR36, UR20 ;  /* 0x0000001400247c82 */ /* 0x000fe20008000000 */
[----:B------:R-:W-:Y:S01]  /*1c870*/  UMOV UR37, UR21 ;  /* 0x0000001500257c82 */ /* 0x000fe20008000000 */
[----:B------:R-:W-:Y:S01]  /*1c880*/  UMOV UR26, 0x40 ;  /* 0x00000040001a7882 */ /* 0x000fe20000000000 */
[----:B------:R-:W-:-:S02]  /*1c890*/  UMOV UR28, UR20 ;  /* 0x00000014001c7c82 */ /* 0x000fc40008000000 */
[----:B------:R-:W-:Y:S02]  /*1c8a0*/  UIMAD UR32, UR32, 0x3000, UR5 ;  /* 0x00003000202078a4 */ /* 0x000fe4000f8e0205 */
[----:B------:R-:W-:Y:S02]  /*1c8b0*/  UIADD3 UR35, UR11, UR35, URZ ;  /* 0x000000230b237290 */ /* 0x000fe4000fffe03f */
[----:B------:R-:W-:Y:S02]  /*1c8c0*/  UIADD3 UR33, UR33, 0x42050, URZ ;  /* 0x0004205021217890 */ /* 0x000fe4000fffe03f */
[----:B------:R-:W-:Y:S02]  /*1c8d0*/  UIADD3 UR24, UR32, 0x1000, URZ ;  /* 0x0000100020187890 */ /* 0x000fe4000fffe03f */
[----:B------:R-:W-:Y:S01]  /*1c8e0*/  UIADD3 UR16, UR32, 0x2000, URZ ;  /* 0x0000200020107890 */ /* 0x000fe2000fffe03f */
[----:B------:R-:W-:Y:S02]  /*1c8f0*/  UMOV UR29, UR21 ;  /* 0x00000015001d7c82 */ /* 0x000fe40008000000 */
[----:B------:R-:W-:Y:S01]  /*1c900*/  UMOV UR25, UR33 ;  /* 0x0000002100197c82 */ /* 0x000fe20008000000 */
[----:B------:R-:W-:Y:S01]  /*1c910*/  UMOV UR27, UR35 ;  /* 0x00000023001b7c82 */ /* 0x000fe20008000000 */
[----:B------:R-:W-:Y:S01]  /*1c920*/  UMOV UR18, 0x80 ;  /* 0x0000008000127882 */ /* 0x000fe20000000000 */
[----:B------:R-:W-:Y:S01]  /*1c930*/  UMOV UR17, UR33 ;  /* 0x0000002100117c82 */ /* 0x000fe20008000000 */
[----:B------:R1:W-:Y:S01]  /*1c940*/  UTMALDG.4D [UR32], [UR6], desc[UR8] ;  /* 0x00000820060075b4 */ /* 0x0003e20008019000 */
[----:B------:R-:W-:Y:S01]  /*1c950*/  UMOV UR19, UR35 ;  /* 0x0000002300137c82 */ /* 0x000fe20008000000 */
[----:B------:R1:W-:Y:S01]  /*1c960*/  UTMALDG.4D [UR24], [UR6], desc[UR8] ;  /* 0x00000818060075b4 */ /* 0x0003e20008019000 */
[----:B------:R1:W-:Y:S02]  /*1c970*/  UTMALDG.4D [UR16], [UR6], desc[UR8] ;  /* 0x00000810060075b4 */ /* 0x0003e40008019000 */
[----:B-1----:R-:W-:Y:S01]  /*1c980*/  NOP ;  /* 0x0000000000007918 */ /* 0x002fe20000000000 */
.L_x_83:
[----:B------:R-:W-:Y:S05]  /*1c990*/  BSYNC B0 ;  /* 0x0000000000007941 */ /* 0x000fea0003800000 */
.L_x_82:
[----:B------:R-:W-:Y:S01]  /*1c9a0*/  BSSY B0, `(.L_x_87) ;  /* 0x000002e000007945 */ /* 0x000fe20003800000 */
[----:B------:R-:W-:-:S03]  /*1c9b0*/  IMAD.MOV.U32 R8, RZ, RZ, RZ ;  /* 0x000000ffff087224 */ /* 0x000fc600078e00ff */
[----:B------:R-:W-:Y:S05]  /*1c9c0*/  @!P4 BRA `(.L_x_88) ;  /* 0x0000000000acc947 */ /* 0x000fea0003800000 */
[----:B------:R-:W1:Y:S01]  /*1c9d0*/  S2R R5, SR_CgaCtaId ;  /* 0x0000000000057919 */ /* 0x000e620000008800 */
[----:B------:R-:W-:Y:S01]  /*1c9e0*/  MOV R4, 0x400 ;  /* 0x0000040000047802 */ /* 0x000fe20000000f00 */
[----:B------:R-:W-:-:S05]  /*1c9f0*/  IMAD.MOV.U32 R7, RZ, RZ, 0x1 ;  /* 0x00000001ff077424 */ /* 0x000fca00078e00ff */
[----:B------:R-:W-:Y:S02]  /*1ca00*/  SHF.L.U32 R7, R7, 0x1f, RZ ;  /* 0x0000001f07077819 */ /* 0x000fe400000006ff */
[----:B-1----:R-:W-:-:S05]  /*1ca10*/  LEA R5, R5, R4, 0x18 ;  /* 0x0000000405057211 */ /* 0x002fca00078ec0ff */
[----:B------:R-:W-:-:S04]  /*1ca20*/  IMAD R4, R2, 0x8, R5 ;  /* 0x0000000802047824 */ /* 0x000fc800078e0205 */
[----:B------:R-:W1:Y:S02]  /*1ca30*/  SYNCS.PHASECHK.TRANS64.TRYWAIT P0, [R4+URZ+0x42028], R7 ;  /* 0x04202807040075a7 */ /* 0x000e64000800017f */
[----:B-1----:R-:W-:Y:S05]  /*1ca40*/  @!P0 BRA `(.L_x_89) ;  /* 0x0000000c00788947 */ /* 0x002fea0003800000 */
.L_x_114:
        /* <DEDUP_REMOVED lines=8> */
.L_x_90:
[----:B------:R-:W-:-:S04]  /*1cad0*/  LOP3.LUT P0, RZ, R0, 0x1f, RZ, 0xc0, !PT ;  /* 0x0000001f00ff7812 */ /* 0x000fc8000780c0ff */
[----:B------:R-:W-:-:S13]  /*1cae0*/  PLOP3.LUT P0, PT, P0, P2, PT, 0x2a, 0x0 ;  /* 0x000000000000781c */ /* 0x000fda0000704572 */
[----:B------:R-:W-:Y:S05]  /*1caf0*/  @P0 BRA `(.L_x_91) ;  /* 0x0000000000040947 */ /* 0x000fea0003800000 */
[----:B------:R-:W-:Y:S01]  /*1cb00*/  BPT.TRAP 0x1 ;  /* 0x000000040000795c */ /* 0x000fe20000300000 */
.L_x_91:
[----:B------:R-:W-:Y:S01]  /*1cb10*/  IMAD R5, R2, 0xc000, R5 ;  /* 0x0000c00002057824 */ /* 0x000fe200078e0205 */
[----:B------:R-:W-:Y:S01]  /*1cb20*/  R2UR UR25, R4 ;  /* 0x00000000041972ca */ /* 0x000fe200000e0000 */
[----:B------:R-:W-:Y:S01]  /*1cb30*/  ULDC.64 UR6, c[0x0][0x198] ;  /* 0x0000660000067ab9 */ /* 0x000fe20000000a00 */
[----:B------:R-:W-:Y:S01]  /*1cb40*/  UMOV UR27, URZ ;  /* 0x0000003f001b7c82 */ /* 0x000fe20008000000 */
[----:B------:R-:W-:Y:S01]  /*1cb50*/  UIADD3 UR6, UP0, UR6, 0x2f0, URZ ;  /* 0x000002f006067890 */ /* 0x000fe2000ff1e03f */
[----:B------:R-:W-:Y:S01]  /*1cb60*/  R2UR UR16, R5 ;  /* 0x00000000051072ca */ /* 0x000fe200000e0000 */
[----:B------:R-:W-:Y:S01]  /*1cb70*/  UMOV UR8, 0x0 ;  /* 0x0000000000087882 */ /* 0x000fe20000000000 */
[----:B------:R-:W-:Y:S01]  /*1cb80*/  UMOV UR9, 0x10000000 ;  /* 0x1000000000097882 */ /* 0x000fe20000000000 */
[----:B------:R-:W-:Y:S01]  /*1cb90*/  UIADD3.X UR7, URZ, UR7, URZ, UP0, !UPT ;  /* 0x000000073f077290 */ /* 0x000fe200087fe43f */
[----:B------:R-:W-:Y:S01]  /*1cba0*/  VIADD R2, R2, 0x1 ;  /* 0x0000000102027836 */ /* 0x000fe20000000000 */
[----:B------:R-:W-:Y:S01]  /*1cbb0*/  UMOV UR26, URZ ;  /* 0x0000003f001a7c82 */ /* 0x000fe20008000000 */
[----:B------:R-:W-:Y:S01]  /*1cbc0*/  UMOV UR28, UR20 ;  /* 0x00000014001c7c82 */ /* 0x000fe20008000000 */
[----:B------:R-:W-:Y:S01]  /*1cbd0*/  UMOV UR29, UR21 ;  /* 0x00000015001d7c82 */ /* 0x000fe20008000000 */
[----:B------:R-:W-:Y:S01]  /*1cbe0*/  UMOV UR18, 0x80 ;  /* 0x0000008000127882 */ /* 0x000fe20000000000 */
[----:B------:R-:W-:Y:S01]  /*1cbf0*/  UIADD3 UR25, UR25, 0x42000, URZ ;  /* 0x0004200019197890 */ /* 0x000fe2000fffe03f */
[----:B------:R-:W-:Y:S01]  /*1cc00*/  IMAD.MOV.U32 R8, RZ, RZ, 0x1 ;  /* 0x00000001ff087424 */ /* 0x000fe200078e00ff */
[----:B------:R-:W-:-:S02]  /*1cc10*/  UMOV UR19, UR27 ;  /* 0x0000001b00137c82 */ /* 0x000fc40008000000 */
[----:B------:R-:W-:Y:S02]  /*1cc20*/  UIADD3 UR24, UR16, 0x6000, URZ ;  /* 0x0000600010187890 */ /* 0x000fe4000fffe03f */
[----:B------:R-:W-:Y:S01]  /*1cc30*/  UIADD3 UR16, UR16, 0xc000, URZ ;  /* 0x0000c00010107890 */ /* 0x000fe2000fffe03f */
[----:B------:R-:W-:-:S06]  /*1cc40*/  UMOV UR17, UR25 ;  /* 0x0000001900117c82 */ /* 0x000fcc0008000000 */
[----:B------:R1:W-:Y:S02]  /*1cc50*/  UTMALDG.4D [UR24], [UR6], desc[UR8] ;  /* 0x00000818060075b4 */ /* 0x0003e40008019000 */
[----:B------:R1:W-:Y:S02]  /*1cc60*/  UTMALDG.4D [UR16], [UR6], desc[UR8] ;  /* 0x00000810060075b4 */ /* 0x0003e40008019000 */
[----:B-1----:R-:W-:Y:S01]  /*1cc70*/  NOP ;  /* 0x0000000000007918 */ /* 0x002fe20000000000 */
.L_x_88:
[----:B------:R-:W-:Y:S05]  /*1cc80*/  BSYNC B0 ;  /* 0x0000000000007941 */ /* 0x000fea0003800000 */
.L_x_87:
[----:B------:R-:W-:-:S13]  /*1cc90*/  ISETP.GE.AND P0, PT, R3, 0x101, PT ;  /* 0x000001010300780c */ /* 0x000fda0003f06270 */
[----:B------:R-:W-:Y:S05]  /*1cca0*/  @!P0 EXIT ;  /* 0x000000000000894d */ /* 0x000fea0003800000 */
[----:B------:R-:W-:Y:S01]  /*1ccb0*/  VIADD R3, R3, 0xff ;  /* 0x000000ff03037836 */ /* 0x000fe20000000000 */
[----:B------:R-:W-:Y:S01]  /*1ccc0*/  LOP3.LUT P0, RZ, R0, 0x1f, RZ, 0xc0, !PT ;  /* 0x0000001f00ff7812 */ /* 0x000fe2000780c0ff */
[----:B------:R-:W-:Y:S03]  /*1ccd0*/  BSSY B0, `(.L_x_92) ;  /* 0x000006f000007945 */ /* 0x000fe60003800000 */
[----:B------:R-:W-:Y:S02]  /*1cce0*/  SHF.R.S32.HI R0, RZ, 0x1f, R3 ;  /* 0x0000001fff007819 */ /* 0x000fe40000011403 */
[----:B------:R-:W-:Y:S02]  /*1ccf0*/  PLOP3.LUT P0, PT, P0, P2, PT, 0x2a, 0x0 ;  /* 0x000000000000781c */ /* 0x000fe40000704572 */
[----:B------:R-:W-:Y:S01]  /*1cd00*/  LEA.HI R0, R0, R3, RZ, 0x8 ;  /* 0x0000000300007211 */ /* 0x000fe200078f40ff */
[----:B------:R-:W-:-:S03]  /*1cd10*/  IMAD.U32 R3, RZ, RZ, UR4 ;  /* 0x00000004ff037e24 */ /* 0x000fc6000f8e00ff */
[----:B------:R-:W-:Y:S02]  /*1cd20*/  SHF.R.S32.HI R4, RZ, 0x8, R0 ;  /* 0x00000008ff047819 */ /* 0x000fe40000011400 */
[----:B------:R-:W-:Y:S01]  /*1cd30*/  LOP3.LUT R0, R3, 0x2, RZ, 0xfc, !PT ;  /* 0x0000000203007812 */ /* 0x000fe200078efcff */
[----:B------:R-:W-:Y:S02]  /*1cd40*/  IMAD.MOV.U32 R3, RZ, RZ, 0x1 ;  /* 0x00000001ff037424 */ /* 0x000fe400078e00ff */
[----:B------:R-:W-:-:S07]  /*1cd50*/  IMAD.SHL.U32 R4, R4, 0x2, RZ ;  /* 0x0000000204047824 */ /* 0x000fce00078e00ff */
.L_x_103:
[----:B------:R-:W-:Y:S04]  /*1cd60*/  BSSY B1, `(.L_x_93) ;  /* 0x0000033000017945 */ /* 0x000fe80003800000 */
[----:B------:R-:W-:Y:S05]  /*1cd70*/  @!P3 BRA `(.L_x_94) ;  /* 0x0000000000c4b947 */ /* 0x000fea0003800000 */
[----:B------:R-:W1:Y:S01]  /*1cd80*/  S2R R6, SR_CgaCtaId ;  /* 0x0000000000067919 */ /* 0x000e620000008800 */
[----:B------:R-:W-:-:S04]  /*1cd90*/  MOV R5, 0x400 ;  /* 0x0000040000057802 */ /* 0x000fc80000000f00 */
[----:B-1----:R-:W-:Y:S02]  /*1cda0*/  LEA R7, R6, R5, 0x18 ;  /* 0x0000000506077211 */ /* 0x002fe400078ec0ff */
[----:B------:R-:W-:-:S03]  /*1cdb0*/  SHF.L.U32 R5, R3, 0x1f, RZ ;  /* 0x0000001f03057819 */ /* 0x000fc600000006ff */
[----:B------:R-:W-:-:S04]  /*1cdc0*/  IMAD R6, R2, 0x8, R7 ;  /* 0x0000000802067824 */ /* 0x000fc800078e0207 */
[----:B------:R-:W1:Y:S02]  /*1cdd0*/  SYNCS.PHASECHK.TRANS64.TRYWAIT P4, [R6+URZ+0x42028], R5 ;  /* 0x04202805060075a7 */ /* 0x000e64000808017f */
[----:B-1----:R-:W-:Y:S05]  /*1cde0*/  @!P4 BRA `(.L_x_95) ;  /* 0x0000000800a4c947 */ /* 0x002fea0003800000 */
.L_x_115:
[----:B-1----:R-:W-:-:S04]  /*1cdf0*/  @P2 IMAD.MOV.U32 R5, RZ, RZ, 0xc000 ;  /* 0x0000c000ff052424 */ /* 0x002fc800078e00ff */
[----:B------:R1:W-:Y:S02]  /*1ce00*/  @P2 SYNCS.ARRIVE.TRANS64 RZ, [R6+URZ+0x42000], R5 ;  /* 0x0420000506ff29a7 */ /* 0x0003e4000800003f */
[----:B-1----:R-:W-:-:S04]  /*1ce10*/  PRMT R5, R0, 0x9910, RZ ;  /* 0x0000991000057816 */ /* 0x002fc800000000ff */
[----:B------:R-:W-:-:S13]  /*1ce20*/  ISETP.NE.AND P4, PT, R5, 0x2, PT ;  /* 0x000000020500780c */ /* 0x000fda0003f85270 */
[----:B------:R-:W-:Y:S05]  /*1ce30*/  @P4 BRA `(.L_x_96) ;  /* 0x0000000000044947 */ /* 0x000fea0003800000 */
[----:B------:R-:W-:Y:S01]  /*1ce40*/  BPT.TRAP 0x1 ;  /* 0x000000040000795c */ /* 0x000fe20000300000 */
.L_x_96:
[----:B------:R-:W-:Y:S05]  /*1ce50*/  @P0 BRA `(.L_x_97) ;  /* 0x0000000000040947 */ /* 0x000fea0003800000 */
[----:B------:R-:W-:Y:S01]  /*1ce60*/  BPT.TRAP 0x1 ;  /* 0x000000040000795c */ /* 0x000fe20000300000 */
.L_x_97:
[----:B------:R-:W-:Y:S01]  /*1ce70*/  IMAD R7, R2, 0xc000, R7 ;  /* 0x0000c00002077824 */ /* 0x000fe200078e0207 */
[----:B------:R-:W-:Y:S01]  /*1ce80*/  R2UR UR17, R6 ;  /* 0x00000000061172ca */ /* 0x000fe200000e0000 */
[----:B------:R-:W-:Y:S01]  /*1ce90*/  ULDC.64 UR6, c[0x0][0x198] ;  /* 0x0000660000067ab9 */ /* 0x000fe20000000a00 */
[----:B------:R-:W-:Y:S01]  /*1cea0*/  R2UR UR19, R8 ;  /* 0x00000000081372ca */ /* 0x000fe200000e0000 */
[----:B------:R-:W-:Y:S01]  /*1ceb0*/  UIADD3 UR6, UP0, UR6, 0x1f0, URZ ;  /* 0x000001f006067890 */ /* 0x000fe2000ff1e03f */
[----:B------:R-:W-:Y:S01]  /*1cec0*/  R2UR UR24, R7 ;  /* 0x00000000071872ca */ /* 0x000fe200000e0000 */
[----:B------:R-:W-:Y:S01]  /*1ced0*/  UMOV UR8, 0x0 ;  /* 0x0000000000087882 */ /* 0x000fe20000000000 */
[----:B------:R-:W-:Y:S01]  /*1cee0*/  UMOV UR9, 0x10000000 ;  /* 0x1000000000097882 */ /* 0x000fe20000000000 */
[----:B------:R-:W-:Y:S01]  /*1cef0*/  UIADD3.X UR7, URZ, UR7, URZ, UP0, !UPT ;  /* 0x000000073f077290 */ /* 0x000fe200087fe43f */
[----:B------:R-:W-:Y:S01]  /*1cf00*/  VIADD R5, R2, 0x1 ;  /* 0x0000000102057836 */ /* 0x000fe20000000000 */
[----:B------:R-:W-:Y:S01]  /*1cf10*/  UMOV UR18, URZ ;  /* 0x0000003f00127c82 */ /* 0x000fe20008000000 */
[----:B------:R-:W-:Y:S01]  /*1cf20*/  UMOV UR34, 0x40 ;  /* 0x0000004000227882 */ /* 0x000fe20000000000 */
[----:B------:R-:W-:Y:S01]  /*1cf30*/  UMOV UR36, UR20 ;  /* 0x0000001400247c82 */ /* 0x000fe20008000000 */
[----:B------:R-:W-:Y:S01]  /*1cf40*/  UMOV UR37, UR21 ;  /* 0x0000001500257c82 */ /* 0x000fe20008000000 */
[----:B------:R-:W-:Y:S01]  /*1cf50*/  UIADD3 UR17, UR17, 0x42000, URZ ;  /* 0x0004200011117890 */ /* 0x000fe2000fffe03f */
[----:B------:R-:W-:Y:S01]  /*1cf60*/  ISETP.NE.AND P4, PT, R5, 0x5, PT ;  /* 0x000000050500780c */ /* 0x000fe20003f85270 */
[----:B------:R-:W-:-:S02]  /*1cf70*/  USHF.L.U32 UR19, UR19, 0x8, URZ ;  /* 0x0000000813137899 */ /* 0x000fc4000800063f */
[----:B------:R-:W-:Y:S01]  /*1cf80*/  UIADD3 UR16, UR24, 0x6000, URZ ;  /* 0x0000600018107890 */ /* 0x000fe2000fffe03f */
[----:B------:R-:W-:Y:S01]  /*1cf90*/  SEL R2, RZ, 0x1, P4 ;  /* 0x00000001ff027807 */ /* 0x000fe20002000000 */
[----:B------:R-:W-:Y:S02]  /*1cfa0*/  UIADD3 UR32, UR24, 0xa000, URZ ;  /* 0x0000a00018207890 */ /* 0x000fe4000fffe03f */
[----:B------:R-:W-:Y:S01]  /*1cfb0*/  UIADD3 UR24, UR24, 0xe000, URZ ;  /* 0x0000e00018187890 */ /* 0x000fe2000fffe03f */
[----:B------:R-:W-:Y:S01]  /*1cfc0*/  LOP3.LUT R3, R3, R2, RZ, 0x3c, !PT ;  /* 0x0000000203037212 */ /* 0x000fe200078e3cff */
[----:B------:R-:W-:Y:S01]  /*1cfd0*/  UMOV UR33, UR17 ;  /* 0x0000001100217c82 */ /* 0x000fe20008000000 */
[----:B------:R-:W-:Y:S01]  /*1cfe0*/  UMOV UR35, UR19 ;  /* 0x0000001300237c82 */ /* 0x000fe20008000000 */
[----:B------:R-:W-:Y:S01]  /*1cff0*/  UMOV UR26, 0x80 ;  /* 0x00000080001a7882 */ /* 0x000fe20000000000 */
[----:B------:R-:W-:Y:S01]  /*1d000*/  UMOV UR28, UR20 ;  /* 0x00000014001c7c82 */ /* 0x000fe20008000000 */
[----:B------:R-:W-:Y:S01]  /*1d010*/  UMOV UR29, UR21 ;  /* 0x00000015001d7c82 */ /* 0x000fe20008000000 */
[----:B------:R-:W-:Y:S01]  /*1d020*/  UMOV UR25, UR17 ;  /* 0x0000001100197c82 */ /* 0x000fe20008000000 */
[----:B------:R-:W-:Y:S01]  /*1d030*/  UMOV UR27, UR19 ;  /* 0x00000013001b7c82 */ /* 0x000fe20008000000 */
[----:B------:R1:W-:Y:S01]  /*1d040*/  UTMALDG.4D [UR16], [UR6], desc[UR8] ;  /* 0x00000810060075b4 */ /* 0x0003e20008019000 */
[----:B------:R-:W-:Y:S01]  /*1d050*/  SEL R2, R5, RZ, P4 ;  /* 0x000000ff05027207 */ /* 0x000fe20002000000 */
[----:B------:R1:W-:Y:S01]  /*1d060*/  UTMALDG.4D [UR32], [UR6], desc[UR8] ;  /* 0x00000820060075b4 */ /* 0x0003e20008019000 */
[----:B------:R1:W-:Y:S02]  /*1d070*/  UTMALDG.4D [UR24], [UR6], desc[UR8] ;  /* 0x00000818060075b4 */ /* 0x0003e40008019000 */
[----:B-1----:R-:W-:-:S03]  /*1d080*/  NOP ;  /* 0x0000000000007918 */ /* 0x002fc60000000000 */
.L_x_94:
[----:B------:R-:W-:Y:S05]  /*1d090*/  BSYNC B1 ;  /* 0x0000000000017941 */ /* 0x000fea0003800000 */
.L_x_93:
[----:B------:R-:W-:Y:S01]  /*1d0a0*/  ISETP.LT.OR P4, PT, R4, 0x4, !P3 ;  /* 0x000000040400780c */ /* 0x000fe20005f81670 */
[----:B------:R-:W-:-:S12]  /*1d0b0*/  BSSY B1, `(.L_x_98) ;  /* 0x000002d000017945 */ /* 0x000fd80003800000 */
[----:B------:R-:W-:Y:S05]  /*1d0c0*/  @P4 BRA `(.L_x_99) ;  /* 0x0000000000ac4947 */ /* 0x000fea0003800000 */
[----:B------:R-:W1:Y:S01]  /*1d0d0*/  S2R R6, SR_CgaCtaId ;  /* 0x0000000000067919 */ /* 0x000e620000008800 */
[----:B------:R-:W-:Y:S02]  /*1d0e0*/  MOV R5, 0x400 ;  /* 0x0000040000057802 */ /* 0x000fe40000000f00 */
[----:B------:R-:W-:Y:S02]  /*1d0f0*/  SHF.L.U32 R7, R3, 0x1f, RZ ;  /* 0x0000001f03077819 */ /* 0x000fe400000006ff */
[----:B-1----:R-:W-:-:S05]  /*1d100*/  LEA R5, R6, R5, 0x18 ;  /* 0x0000000506057211 */ /* 0x002fca00078ec0ff */
[----:B------:R-:W-:-:S04]  /*1d110*/  IMAD R6, R2, 0x8, R5 ;  /* 0x0000000802067824 */ /* 0x000fc800078e0205 */
[----:B------:R-:W1:Y:S02]  /*1d120*/  SYNCS.PHASECHK.TRANS64.TRYWAIT P4, [R6+URZ+0x42028], R7 ;  /* 0x04202807060075a7 */ /* 0x000e64000808017f */
[----:B-1----:R-:W-:Y:S05]  /*1d130*/  @!P4 BRA `(.L_x_100) ;  /* 0x0000000400e4c947 */ /* 0x002fea0003800000 */
.L_x_116:
[----:B-1----:R-:W-:-:S04]  /*1d140*/  @P1 IMAD.MOV.U32 R7, RZ, RZ, 0xc000 ;  /* 0x0000c000ff071424 */ /* 0x002fc800078e00ff */
[----:B------:R1:W-:Y:S02]  /*1d150*/  @P1 SYNCS.ARRIVE.TRANS64 RZ, [R6+URZ+0x42000], R7 ;  /* 0x0420000706ff19a7 */ /* 0x0003e4000800003f */
[----:B-1----:R-:W-:-:S04]  /*1d160*/  PRMT R7, R0, 0x9910, RZ ;  /* 0x0000991000077816 */ /* 0x002fc800000000ff */
[----:B------:R-:W-:-:S13]  /*1d170*/  ISETP.NE.AND P4, PT, R7, 0x2, PT ;  /* 0x000000020700780c */ /* 0x000fda0003f85270 */
[----:B------:R-:W-:Y:S05]  /*1d180*/  @P4 BRA `(.L_x_101) ;  /* 0x0000000000044947 */ /* 0x000fea0003800000 */
[----:B------:R-:W-:Y:S01]  /*1d190*/  BPT.TRAP 0x1 ;  /* 0x000000040000795c */ /* 0x000fe20000300000 */
.L_x_101:
[----:B------:R-:W-:Y:S05]  /*1d1a0*/  @P0 BRA `(.L_x_102) ;  /* 0x0000000000040947 */ /* 0x000fea0003800000 */
[----:B------:R-:W-:Y:S01]  /*1d1b0*/  BPT.TRAP 0x1 ;  /* 0x000000040000795c */ /* 0x000fe20000300000 */
.L_x_102:
[----:B------:R-:W-:Y:S01]  /*1d1c0*/  IMAD R5, R2, 0xc000, R5 ;  /* 0x0000c00002057824 */ /* 0x000fe200078e0205 */
[----:B------:R-:W-:Y:S01]  /*1d1d0*/  R2UR UR26, R8 ;  /* 0x00000000081a72ca */ /* 0x000fe200000e0000 */
[----:B------:R-:W-:Y:S01]  /*1d1e0*/  ULDC.64 UR6, c[0x0][0x198] ;  /* 0x0000660000067ab9 */ /* 0x000fe20000000a00 */
[----:B------:R-:W-:Y:S01]  /*1d1f0*/  R2UR UR25, R6 ;  /* 0x00000000061972ca */ /* 0x000fe200000e0000 */
[----:B------:R-:W-:Y:S01]  /*1d200*/  UIADD3 UR6, UP0, UR6, 0x2f0, URZ ;  /* 0x000002f006067890 */ /* 0x000fe2000ff1e03f */
[----:B------:R-:W-:Y:S01]  /*1d210*/  R2UR UR16, R5 ;  /* 0x00000000051072ca */ /* 0x000fe200000e0000 */
[----:B------:R-:W-:Y:S01]  /*1d220*/  UMOV UR27, URZ ;  /* 0x0000003f001b7c82 */ /* 0x000fe20008000000 */
[----:B------:R-:W-:Y:S01]  /*1d230*/  UMOV UR8, 0x0 ;  /* 0x0000000000087882 */ /* 0x000fe20000000000 */
[----:B------:R-:W-:Y:S01]  /*1d240*/  UIADD3.X UR7, URZ, UR7, URZ, UP0, !UPT ;  /* 0x000000073f077290 */ /* 0x000fe200087fe43f */
[----:B------:R-:W-:Y:S01]  /*1d250*/  VIADD R2, R2, 0x1 ;  /* 0x0000000102027836 */ /* 0x000fe20000000000 */
[----:B------:R-:W-:Y:S01]  /*1d260*/  UMOV UR9, 0x10000000 ;  /* 0x1000000000097882 */ /* 0x000fe20000000000 */
[----:B------:R-:W-:Y:S01]  /*1d270*/  UMOV UR28, UR20 ;  /* 0x00000014001c7c82 */ /* 0x000fe20008000000 */
[----:B------:R-:W-:Y:S01]  /*1d280*/  UMOV UR29, UR21 ;  /* 0x00000015001d7c82 */ /* 0x000fe20008000000 */
[----:B------:R-:W-:Y:S01]  /*1d290*/  UMOV UR19, UR27 ;  /* 0x0000001b00137c82 */ /* 0x000fe20008000000 */
[----:B------:R-:W-:Y:S01]  /*1d2a0*/  USHF.L.U32 UR26, UR26, 0x8, URZ ;  /* 0x000000081a1a7899 */ /* 0x000fe2000800063f */
[----:B------:R-:W-:Y:S01]  /*1d2b0*/  ISETP.NE.AND P4, PT, R2, 0x5, PT ;  /* 0x000000050200780c */ /* 0x000fe20003f85270 */
[----:B------:R-:W-:Y:S01]  /*1d2c0*/  UIADD3 UR25, UR25, 0x42000, URZ ;  /* 0x0004200019197890 */ /* 0x000fe2000fffe03f */
[----:B------:R-:W-:Y:S01]  /*1d2d0*/  VIADD R8, R8, 0x1 ;  /* 0x0000000108087836 */ /* 0x000fe20000000000 */
[----:B------:R-:W-:Y:S01]  /*1d2e0*/  UIADD3 UR24, UR16, 0x6000, URZ ;  /* 0x0000600010187890 */ /* 0x000fe2000fffe03f */
[----:B------:R-:W-:Y:S01]  /*1d2f0*/  SEL R6, RZ, 0x1, P4 ;  /* 0x00000001ff067807 */ /* 0x000fe20002000000 */
[----:B------:R-:W-:Y:S01]  /*1d300*/  UIADD3 UR18, UR26, 0x80, URZ ;  /* 0x000000801a127890 */ /* 0x000fe2000fffe03f */
[----:B------:R-:W-:Y:S01]  /*1d310*/  SEL R2, R2, RZ, P4 ;  /* 0x000000ff02027207 */ /* 0x000fe20002000000 */
[----:B------:R-:W-:Y:S01]  /*1d320*/  UIADD3 UR16, UR16, 0xc000, URZ ;  /* 0x0000c00010107890 */ /* 0x000fe2000fffe03f */
[----:B------:R-:W-:Y:S01]  /*1d330*/  LOP3.LUT R3, R3, R6, RZ, 0x3c, !PT ;  /* 0x0000000603037212 */ /* 0x000fe200078e3cff */
[----:B------:R-:W-:-:S03]  /*1d340*/  UMOV UR17, UR25 ;  /* 0x0000001900117c82 */ /* 0x000fc60008000000 */
[----:B------:R1:W-:Y:S04]  /*1d350*/  UTMALDG.4D [UR24], [UR6], desc[UR8] ;  /* 0x00000818060075b4 */ /* 0x0003e80008019000 */
[----:B------:R1:W-:Y:S02]  /*1d360*/  UTMALDG.4D [UR16], [UR6], desc[UR8] ;  /* 0x00000810060075b4 */ /* 0x0003e40008019000 */
[----:B-1----:R-:W-:Y:S01]  /*1d370*/  NOP ;  /* 0x0000000000007918 */ /* 0x002fe20000000000 */
.L_x_99:
[----:B------:R-:W-:Y:S05]  /*1d380*/  BSYNC B1 ;  /* 0x0000000000017941 */ /* 0x000fea0003800000 */
.L_x_98:
[C---:B------:R-:W-:Y:S01]  /*1d390*/  ISETP.GT.AND P4, PT, R4.reuse, 0x4, PT ;  /* 0x000000040400780c */ /* 0x040fe20003f84270 */
[----:B------:R-:W-:-:S12]  /*1d3a0*/  VIADD R4, R4, 0xfffffffe ;  /* 0xfffffffe04047836 */ /* 0x000fd80000000000 */
[----:B------:R-:W-:Y:S05]  /*1d3b0*/  @P4 BRA `(.L_x_103) ;  /* 0xfffffff800684947 */ /* 0x000fea000383ffff */
[----:B------:R-:W-:Y:S05]  /*1d3c0*/  BSYNC B0 ;  /* 0x0000000000007941 */ /* 0x000fea0003800000 */
.L_x_92:
[----:B------:R-:W-:Y:S05]  /*1d3d0*/  EXIT ;  /* 0x000000000000794d */ /* 0x000fea0003800000 */
.L_x_15:
[----:B--2---:R-:W-:-:S04]  /*1d3e0*/  IMAD.U32 R3, RZ, RZ, UR8 ;  /* 0x00000008ff037e24 */ /* 0x004fc8000f8e00ff */
[----:B------:R2:W3:Y:S03]  /*1d3f0*/  SYNCS.PHASECHK.TRANS64.TRYWAIT P1, [R3+URZ+0x42050], R4 ;  /* 0x04205004030075a7 */ /* 0x0004e6000802017f */
[----:B---3--:R-:W-:Y:S05]  /*1d400*/  @!P1 NANOSLEEP.SYNCS 0x989680 ;  /* 0x009896800000995d */ /* 0x008fea0003900000 */
[----:B------:R-:W3:Y:S02]  /*1d410*/  @!P1 SYNCS.PHASECHK.TRANS64 P1, [R3+URZ+0x42050], R4 ;  /* 0x04205004030095a7 */ /* 0x000ee4000802007f */
[----:B---3--:R-:W-:Y:S05]  /*1d420*/  @!P1 BRA `(.L_x_15) ;  /* 0xfffffffc00ec9947 */ /* 0x008fea000383ffff */
[----:B------:R-:W-:Y:S05]  /*1d430*/  BRA `(.L_x_104) ;  /* 0xfffffe3800687947 */ /* 0x000fea000383ffff */
.L_x_17:
[----:B--2---:R-:W-:-:S04]  /*1d440*/  IMAD.U32 R3, RZ, RZ, UR36 ;  /* 0x00000024ff037e24 */ /* 0x004fc8000f8e00ff */
[----:B------:R2:W3:Y:S03]  /*1d450*/  SYNCS.PHASECHK.TRANS64.TRYWAIT P1, [R3+URZ+0x42000], R2 ;  /* 0x04200002030075a7 */ /* 0x0004e6000802017f */
[----:B---3--:R-:W-:Y:S05]  /*1d460*/  @!P1 NANOSLEEP.SYNCS 0x989680 ;  /* 0x009896800000995d */ /* 0x008fea0003900000 */
[----:B------:R-:W3:Y:S02]  /*1d470*/  @!P1 SYNCS.PHASECHK.TRANS64 P1, [R3+URZ+0x42000], R2 ;  /* 0x04200002030095a7 */ /* 0x000ee4000802007f */
[----:B---3--:R-:W-:Y:S05]  /*1d480*/  @!P1 BRA `(.L_x_17) ;  /* 0xfffffffc00ec9947 */ /* 0x008fea000383ffff */
[----:B------:R-:W-:Y:S05]  /*1d490*/  BRA `(.L_x_105) ;  /* 0xfffffe3800707947 */ /* 0x000fea000383ffff */
.L_x_18:
[----:B--2---:R-:W-:-:S04]  /*1d4a0*/  IMAD.U32 R4, RZ, RZ, UR5 ;  /* 0x00000005ff047e24 */ /* 0x004fc8000f8e00ff */
[----:B------:R2:W3:Y:S03]  /*1d4b0*/  SYNCS.PHASECHK.TRANS64.TRYWAIT P1, [R4+URZ+-0x8], R3 ;  /* 0xfffff803040075a7 */ /* 0x0004e6000802017f */
[----:B---3--:R-:W-:Y:S05]  /*1d4c0*/  @!P1 NANOSLEEP.SYNCS 0x989680 ;  /* 0x009896800000995d */ /* 0x008fea0003900000 */
[----:B------:R-:W3:Y:S02]  /*1d4d0*/  @!P1 SYNCS.PHASECHK.TRANS64 P1, [R4+URZ+-0x8], R3 ;  /* 0xfffff803040095a7 */ /* 0x000ee4000802007f */
[----:B---3--:R-:W-:Y:S05]  /*1d4e0*/  @!P1 BRA `(.L_x_18) ;  /* 0xfffffffc00ec9947 */ /* 0x008fea000383ffff */
[----:B------:R-:W-:Y:S05]  /*1d4f0*/  BRA `(.L_x_106) ;  /* 0xfffffe38006c7947 */ /* 0x000fea000383ffff */
.L_x_20:
[----:B-1----:R-:W-:-:S04]  /*1d500*/  IMAD.U32 R9, RZ, RZ, UR36 ;  /* 0x00000024ff097e24 */ /* 0x002fc8000f8e00ff */
[----:B------:R1:W2:Y:S03]  /*1d510*/  SYNCS.PHASECHK.TRANS64.TRYWAIT P2, [R9+URZ+0x42008], R2 ;  /* 0x04200802090075a7 */ /* 0x0002a6000804017f */
[----:B--2---:R-:W-:Y:S05]  /*1d520*/  @!P2 NANOSLEEP.SYNCS 0x989680 ;  /* 0x009896800000a95d */ /* 0x004fea0003900000 */
[----:B------:R-:W2:Y:S02]  /*1d530*/  @!P2 SYNCS.PHASECHK.TRANS64 P2, [R9+URZ+0x42008], R2 ;  /* 0x042008020900a5a7 */ /* 0x000ea4000804007f */
[----:B--2---:R-:W-:Y:S05]  /*1d540*/  @!P2 BRA `(.L_x_20) ;  /* 0xfffffffc00eca947 */ /* 0x004fea000383ffff */
[----:B------:R-:W-:Y:S05]  /*1d550*/  BRA `(.L_x_107) ;  /* 0xfffffeb000387947 */ /* 0x000fea000383ffff */
.L_x_25:
[----:B-1----:R-:W-:-:S04]  /*1d560*/  IMAD.U32 R4, RZ, RZ, UR7 ;  /* 0x00000007ff047e24 */ /* 0x002fc8000f8e00ff */
[----:B------:R1:W3:Y:S03]  /*1d570*/  SYNCS.PHASECHK.TRANS64.TRYWAIT P3, [R4+URZ+0x42000], R3 ;  /* 0x04200003040075a7 */ /* 0x0002e6000806017f */
[----:B---3--:R-:W-:Y:S05]  /*1d580*/  @!P3 NANOSLEEP.SYNCS 0x989680 ;  /* 0x009896800000b95d */ /* 0x008fea0003900000 */
[----:B------:R-:W3:Y:S02]  /*1d590*/  @!P3 SYNCS.PHASECHK.TRANS64 P3, [R4+URZ+0x42000], R3 ;  /* 0x042000030400b5a7 */ /* 0x000ee4000806007f */
[----:B---3--:R-:W-:Y:S05]  /*1d5a0*/  @!P3 BRA `(.L_x_25) ;  /* 0xfffffffc00ecb947 */ /* 0x008fea000383ffff */
[----:B------:R-:W-:Y:S05]  /*1d5b0*/  BRA `(.L_x_108) ;  /* 0xfffffeb800047947 */ /* 0x000fea000383ffff */
.L_x_29:
[----:B-1----:R-:W-:-:S04]  /*1d5c0*/  IMAD.U32 R9, RZ, RZ, UR5 ;  /* 0x00000005ff097e24 */ /* 0x002fc8000f8e00ff */
[----:B------:R1:W2:Y:S03]  /*1d5d0*/  SYNCS.PHASECHK.TRANS64.TRYWAIT P3, [R9+URZ+0x42000], R58 ;  /* 0x0420003a090075a7 */ /* 0x0002a6000806017f */
[----:B--2---:R-:W-:Y:S05]  /*1d5e0*/  @!P3 NANOSLEEP.SYNCS 0x989680 ;  /* 0x009896800000b95d */ /* 0x004fea0003900000 */
[----:B------:R-:W2:Y:S02]  /*1d5f0*/  @!P3 SYNCS.PHASECHK.TRANS64 P3, [R9+URZ+0x42000], R58 ;  /* 0x0420003a0900b5a7 */ /* 0x000ea4000806007f */
[----:B--2---:R-:W-:Y:S05]  /*1d600*/  @!P3 BRA `(.L_x_29) ;  /* 0xfffffffc00ecb947 */ /* 0x004fea000383ffff */
[----:B------:R-:W-:Y:S05]  /*1d610*/  BRA `(.L_x_28) ;  /* 0xffffff24004c7947 */ /* 0x000fea000383ffff */
.L_x_37:
[----:B---3--:R-:W-:-:S04]  /*1d620*/  IMAD.U32 R6, RZ, RZ, UR10 ;  /* 0x0000000aff067e24 */ /* 0x008fc8000f8e00ff */
[----:B------:R3:W4:Y:S03]  /*1d630*/  SYNCS.PHASECHK.TRANS64.TRYWAIT P3, [R6+URZ+0x42000], R5 ;  /* 0x04200005060075a7 */ /* 0x000726000806017f */
[----:B----4-:R-:W-:Y:S05]  /*1d640*/  @!P3 NANOSLEEP.SYNCS 0x989680 ;  /* 0x009896800000b95d */ /* 0x010fea0003900000 */
[----:B------:R-:W4:Y:S02]  /*1d650*/  @!P3 SYNCS.PHASECHK.TRANS64 P3, [R6+URZ+0x42000], R5 ;  /* 0x042000050600b5a7 */ /* 0x000f24000806007f */
[----:B----4-:R-:W-:Y:S05]  /*1d660*/  @!P3 BRA `(.L_x_37) ;  /* 0xfffffffc00ecb947 */ /* 0x010fea000383ffff */
[----:B------:R-:W-:Y:S05]  /*1d670*/  BRA `(.L_x_109) ;  /* 0xffffff30000c7947 */ /* 0x000fea000383ffff */
.L_x_41:
[----:B---3--:R-:W-:-:S04]  /*1d680*/  IMAD.U32 R2, RZ, RZ, UR5 ;  /* 0x00000005ff027e24 */ /* 0x008fc8000f8e00ff */
[----:B------:R3:W4:Y:S03]  /*1d690*/  SYNCS.PHASECHK.TRANS64.TRYWAIT P3, [R2+URZ+0x42000], R11 ;  /* 0x0420000b020075a7 */ /* 0x000726000806017f */
[----:B----4-:R-:W-:Y:S05]  /*1d6a0*/  @!P3 NANOSLEEP.SYNCS 0x989680 ;  /* 0x009896800000b95d */ /* 0x010fea0003900000 */
[----:B------:R-:W4:Y:S02]  /*1d6b0*/  @!P3 SYNCS.PHASECHK.TRANS64 P3, [R2+URZ+0x42000], R11 ;  /* 0x0420000b0200b5a7 */ /* 0x000f24000806007f */
[----:B----4-:R-:W-:Y:S05]  /*1d6c0*/  @!P3 BRA `(.L_x_41) ;  /* 0xfffffffc00ecb947 */ /* 0x010fea000383ffff */
[----:B------:R-:W-:Y:S05]  /*1d6d0*/  BRA `(.L_x_40) ;  /* 0xffffffa800cc7947 */ /* 0x000fea000383ffff */
.L_x_57:
[----:B-1----:R-:W-:-:S04]  /*1d6e0*/  IMAD.U32 R3, RZ, RZ, UR4 ;  /* 0x00000004ff037e24 */ /* 0x002fc8000f8e00ff */
[----:B------:R1:W2:Y:S03]  /*1d6f0*/  SYNCS.PHASECHK.TRANS64.TRYWAIT P0, [R3+URZ+0x8], R0 ;  /* 0x00000800030075a7 */ /* 0x0002a6000800017f */
[----:B--2---:R-:W-:Y:S05]  /*1d700*/  @!P0 NANOSLEEP.SYNCS 0x989680 ;  /* 0x009896800000895d */ /* 0x004fea0003900000 */
[----:B------:R-:W2:Y:S02]  /*1d710*/  @!P0 SYNCS.PHASECHK.TRANS64 P0, [R3+URZ+0x8], R0 ;  /* 0x00000800030085a7 */ /* 0x000ea4000800007f */
[----:B--2---:R-:W-:Y:S05]  /*1d720*/  @!P0 BRA `(.L_x_57) ;  /* 0xfffffffc00ec8947 */ /* 0x004fea000383ffff */
[----:B------:R-:W-:Y:S05]  /*1d730*/  BRA `(.L_x_110) ;  /* 0xffffffc800ac7947 */ /* 0x000fea000383ffff */
.L_x_74:
[----:B--2---:R2:W4:Y:S02]  /*1d740*/  SYNCS.PHASECHK.TRANS64.TRYWAIT P0, [R4+URZ+0x42060], R3 ;  /* 0x04206003040075a7 */ /* 0x004524000800017f */
[----:B----4-:R-:W-:Y:S05]  /*1d750*/  @!P0 NANOSLEEP.SYNCS 0x989680 ;  /* 0x009896800000895d */ /* 0x010fea0003900000 */
[----:B------:R-:W4:Y:S02]  /*1d760*/  @!P0 SYNCS.PHASECHK.TRANS64 P0, [R4+URZ+0x42060], R3 ;  /* 0x04206003040085a7 */ /* 0x000f24000800007f */
[----:B----4-:R-:W-:Y:S05]  /*1d770*/  @!P0 BRA `(.L_x_74) ;  /* 0xfffffffc00f08947 */ /* 0x010fea000383ffff */
[----:B------:R-:W-:Y:S05]  /*1d780*/  BRA `(.L_x_111) ;  /* 0xffffffe8004c7947 */ /* 0x000fea000383ffff */
.L_x_79:
[----:B-1----:R1:W2:Y:S02]  /*1d790*/  SYNCS.PHASECHK.TRANS64.TRYWAIT P0, [R5+URZ+0x42028], R2 ;  /* 0x04202802050075a7 */ /* 0x0022a4000800017f */
[----:B--2---:R-:W-:Y:S05]  /*1d7a0*/  @!P0 NANOSLEEP.SYNCS 0x989680 ;  /* 0x009896800000895d */ /* 0x004fea0003900000 */
[----:B------:R-:W2:Y:S02]  /*1d7b0*/  @!P0 SYNCS.PHASECHK.TRANS64 P0, [R5+URZ+0x42028], R2 ;  /* 0x04202802050085a7 */ /* 0x000ea4000800007f */
[----:B--2---:R-:W-:Y:S05]  /*1d7c0*/  @!P0 BRA `(.L_x_79) ;  /* 0xfffffffc00f08947 */ /* 0x004fea000383ffff */
[----:B------:R-:W-:Y:S05]  /*1d7d0*/  BRA `(.L_x_112) ;  /* 0xffffffec00007947 */ /* 0x000fea000383ffff */
.L_x_84:
[----:B-1----:R1:W2:Y:S02]  /*1d7e0*/  SYNCS.PHASECHK.TRANS64.TRYWAIT P0, [R5+URZ+0x42060], R6 ;  /* 0x04206006050075a7 */ /* 0x0022a4000800017f */
[----:B--2---:R-:W-:Y:S05]  /*1d7f0*/  @!P0 NANOSLEEP.SYNCS 0x989680 ;  /* 0x009896800000895d */ /* 0x004fea0003900000 */
[----:B------:R-:W2:Y:S02]  /*1d800*/  @!P0 SYNCS.PHASECHK.TRANS64 P0, [R5+URZ+0x42060], R6 ;  /* 0x04206006050085a7 */ /* 0x000ea4000800007f */
[----:B--2---:R-:W-:Y:S05]  /*1d810*/  @!P0 BRA `(.L_x_84) ;  /* 0xfffffffc00f08947 */ /* 0x004fea000383ffff */
[----:B------:R-:W-:Y:S05]  /*1d820*/  BRA `(.L_x_113) ;  /* 0xffffffec00b47947 */ /* 0x000fea000383ffff */
.L_x_89:
[----:B-1----:R1:W2:Y:S02]  /*1d830*/  SYNCS.PHASECHK.TRANS64.TRYWAIT P0, [R4+URZ+0x42028], R7 ;  /* 0x04202807040075a7 */ /* 0x0022a4000800017f */
[----:B--2---:R-:W-:Y:S05]  /*1d840*/  @!P0 NANOSLEEP.SYNCS 0x989680 ;  /* 0x009896800000895d */ /* 0x004fea0003900000 */
[----:B------:R-:W2:Y:S02]  /*1d850*/  @!P0 SYNCS.PHASECHK.TRANS64 P0, [R4+URZ+0x42028], R7 ;  /* 0x04202807040085a7 */ /* 0x000ea4000800007f */
[----:B--2---:R-:W-:Y:S05]  /*1d860*/  @!P0 BRA `(.L_x_89) ;  /* 0xfffffffc00f08947 */ /* 0x004fea000383ffff */
[----:B------:R-:W-:Y:S05]  /*1d870*/  BRA `(.L_x_114) ;  /* 0xfffffff000747947 */ /* 0x000fea000383ffff */
.L_x_95:
[----:B-1----:R1:W2:Y:S02]  /*1d880*/  SYNCS.PHASECHK.TRANS64.TRYWAIT P4, [R6+URZ+0x42028], R5 ;  /* 0x04202805060075a7 */ /* 0x0022a4000808017f */
[----:B--2---:R-:W-:Y:S05]  /*1d890*/  @!P4 NANOSLEEP.SYNCS 0x989680 ;  /* 0x009896800000c95d */ /* 0x004fea0003900000 */
[----:B------:R-:W2:Y:S02]  /*1d8a0*/  @!P4 SYNCS.PHASECHK.TRANS64 P4, [R6+URZ+0x42028], R5 ;  /* 0x042028050600c5a7 */ /* 0x000ea4000808007f */
[----:B--2---:R-:W-:Y:S05]  /*1d8b0*/  @!P4 BRA `(.L_x_95) ;  /* 0xfffffffc00f0c947 */ /* 0x004fea000383ffff */
[----:B------:R-:W-:Y:S05]  /*1d8c0*/  BRA `(.L_x_115) ;  /* 0xfffffff400487947 */ /* 0x000fea000383ffff */
.L_x_100:
[----:B-1----:R1:W2:Y:S02]  /*1d8d0*/  SYNCS.PHASECHK.TRANS64.TRYWAIT P4, [R6+URZ+0x42028], R7 ;  /* 0x04202807060075a7 */ /* 0x0022a4000808017f */
[----:B--2---:R-:W-:Y:S05]  /*1d8e0*/  @!P4 NANOSLEEP.SYNCS 0x989680 ;  /* 0x009896800000c95d */ /* 0x004fea0003900000 */
[----:B------:R-:W2:Y:S02]  /*1d8f0*/  @!P4 SYNCS.PHASECHK.TRANS64 P4, [R6+URZ+0x42028], R7 ;  /* 0x042028070600c5a7 */ /* 0x000ea4000808007f */
[----:B--2---:R-:W-:Y:S05]  /*1d900*/  @!P4 BRA `(.L_x_100) ;  /* 0xfffffffc00f0c947 */ /* 0x004fea000383ffff */
[----:B------:R-:W-:Y:S05]  /*1d910*/  BRA `(.L_x_116) ;  /* 0xfffffff800087947 */ /* 0x000fea000383ffff */
        .weak           $__internal_0_$__cuda_sm20_rcp_rn_f32_slowpath
        .type           $__internal_0_$__cuda_sm20_rcp_rn_f32_slowpath,@function
        .size           $__internal_0_$__cuda_sm20_rcp_rn_f32_slowpath,(.L_x_122 - $__internal_0_$__cuda_sm20_rcp_rn_f32_slowpath)
$__internal_0_$__cuda_sm20_rcp_rn_f32_slowpath:
[----:B------:R-:W-:Y:S01]  /*1d920*/  IMAD.SHL.U32 R0, R2, 0x2, RZ ;  /* 0x0000000202007824 */ /* 0x000fe200078e00ff */
[----:B------:R-:W-:Y:S04]  /*1d930*/  BSSY B2, `(.L_x_117) ;  /* 0x0000030000027945 */ /* 0x000fe80003800000 */
[----:B------:R-:W-:-:S04]  /*1d940*/  SHF.R.U32.HI R20, RZ, 0x18, R0 ;  /* 0x00000018ff147819 */ /* 0x000fc80000011600 */
[----:B------:R-:W-:-:S13]  /*1d950*/  ISETP.NE.U32.AND P0, PT, R20, RZ, PT ;  /* 0x000000ff1400720c */ /* 0x000fda0003f05070 */
[----:B------:R-:W-:Y:S05]  /*1d960*/  @P0 BRA `(.L_x_118) ;  /* 0x0000000000280947 */ /* 0x000fea0003800000 */
[----:B------:R-:W-:-:S05]  /*1d970*/  IMAD.SHL.U32 R0, R2, 0x2, RZ ;  /* 0x0000000202007824 */ /* 0x000fca00078e00ff */
[----:B------:R-:W-:-:S13]  /*1d980*/  ISETP.NE.AND P0, PT, R0, RZ, PT ;  /* 0x000000ff0000720c */ /* 0x000fda0003f05270 */
[----:B------:R-:W-:Y:S01]  /*1d990*/  @P0 FFMA R10, R2, 1.84467440737095516160e+19, RZ ;  /* 0x5f800000020a0823 */ /* 0x000fe200000000ff */
[----:B------:R-:W-:Y:S08]  /*1d9a0*/  @!P0 MUFU.RCP R3, R2 ;  /* 0x0000000200038308 */ /* 0x000ff00000001000 */
[----:B------:R-:W1:Y:S02]  /*1d9b0*/  @P0 MUFU.RCP R13, R10 ;  /* 0x0000000a000d0308 */ /* 0x000e640000001000 */
[----:B-1----:R-:W-:-:S04]  /*1d9c0*/  @P0 FFMA R0, R10, R13, -1 ;  /* 0xbf8000000a000423 */ /* 0x002fc8000000000d */
[----:B------:R-:W-:-:S04]  /*1d9d0*/  @P0 FADD.FTZ R0, -R0, -RZ ;  /* 0x800000ff00000221 */ /* 0x000fc80000010100 */
[----:B------:R-:W-:-:S04]  /*1d9e0*/  @P0 FFMA R0, R13, R0, R13 ;  /* 0x000000000d000223 */ /* 0x000fc8000000000d */
[----:B------:R-:W-:Y:S01]  /*1d9f0*/  @P0 FFMA R3, R0, 1.84467440737095516160e+19, RZ ;  /* 0x5f80000000030823 */ /* 0x000fe200000000ff */
[----:B------:R-:W-:Y:S06]  /*1da00*/  BRA `(.L_x_119) ;  /* 0x0000000000887947 */ /* 0x000fec0003800000 */
.L_x_118:
[----:B------:R-:W-:-:S05]  /*1da10*/  VIADD R21, R20, 0xffffff03 ;  /* 0xffffff0314157836 */ /* 0x000fca0000000000 */
[----:B------:R-:W-:-:S13]  /*1da20*/  ISETP.GT.U32.AND P0, PT, R21, 0x1, PT ;  /* 0x000000011500780c */ /* 0x000fda0003f04070 */
[----:B------:R-:W-:Y:S05]  /*1da30*/  @P0 BRA `(.L_x_120) ;  /* 0x0000000000780947 */ /* 0x000fea0003800000 */
[----:B------:R-:W-:Y:S01]  /*1da40*/  LOP3.LUT R0, R2, 0x7fffff, RZ, 0xc0, !PT ;  /* 0x007fffff02007812 */ /* 0x000fe200078ec0ff */
[----:B------:R-:W-:-:S03]  /*1da50*/  IMAD.MOV.U32 R14, RZ, RZ, 0x3 ;  /* 0x00000003ff0e7424 */ /* 0x000fc600078e00ff */
[----:B------:R-:W-:Y:S02]  /*1da60*/  LOP3.LUT R0, R0, 0x3f800000, RZ, 0xfc, !PT ;  /* 0x3f80000000007812 */ /* 0x000fe400078efcff */
[----:B------:R-:W-:Y:S02]  /*1da70*/  SHF.L.U32 R14, R14, R21, RZ ;  /* 0x000000150e0e7219 */ /* 0x000fe400000006ff */
[----:B------:R-:W1:Y:S02]  /*1da80*/  MUFU.RCP R3, R0 ;  /* 0x0000000000037308 */ /* 0x000e640000001000 */
[----:B-1----:R-:W-:-:S04]  /*1da90*/  FFMA R10, R0, R3, -1 ;  /* 0xbf800000000a7423 */ /* 0x002fc80000000003 */
[----:B------:R-:W-:-:S04]  /*1daa0*/  FADD.FTZ R10, -R10, -RZ ;  /* 0x800000ff0a0a7221 */ /* 0x000fc80000010100 */
[CCC-:B------:R-:W-:Y:S01]  /*1dab0*/  FFMA.RM R12, R3.reuse, R10.reuse, R3.reuse ;  /* 0x0000000a030c7223 */ /* 0x1c0fe20000004003 */
[----:B------:R-:W-:-:S04]  /*1dac0*/  FFMA.RP R13, R3, R10, R3 ;  /* 0x0000000a030d7223 */ /* 0x000fc80000008003 */
[C---:B------:R-:W-:Y:S02]  /*1dad0*/  LOP3.LUT R3, R12.reuse, 0x7fffff, RZ, 0xc0, !PT ;  /* 0x007fffff0c037812 */ /* 0x040fe400078ec0ff */
[----:B------:R-:W-:Y:S02]  /*1dae0*/  FSETP.NEU.FTZ.AND P0, PT, R12, R13, PT ;  /* 0x0000000d0c00720b */ /* 0x000fe40003f1d000 */
[----:B------:R-:W-:Y:S02]  /*1daf0*/  LOP3.LUT R3, R3, 0x800000, RZ, 0xfc, !PT ;  /* 0x0080000003037812 */ /* 0x000fe400078efcff */
[----:B------:R-:W-:Y:S02]  /*1db00*/  SEL R10, RZ, 0xffffffff, !P0 ;  /* 0xffffffffff0a7807 */ /* 0x000fe40004000000 */
[----:B------:R-:W-:-:S03]  /*1db10*/  LOP3.LUT R14, R14, R3, RZ, 0xc0, !PT ;  /* 0x000000030e0e7212 */ /* 0x000fc600078ec0ff */
[----:B------:R-:W-:Y:S01]  /*1db20*/  IMAD.MOV R10, RZ, RZ, -R10 ;  /* 0x000000ffff0a7224 */ /* 0x000fe200078e0a0a */
[----:B------:R-:W-:-:S04]  /*1db30*/  SHF.R.U32.HI R14, RZ, R21, R14 ;  /* 0x00000015ff0e7219 */ /* 0x000fc8000001160e */
[----:B------:R-:W-:Y:S02]  /*1db40*/  LOP3.LUT P1, RZ, R10, R21, R3, 0xf8, !PT ;  /* 0x000000150aff7212 */ /* 0x000fe4000782f803 */
[C---:B------:R-:W-:Y:S02]  /*1db50*/  LOP3.LUT P0, RZ, R14.reuse, 0x1, RZ, 0xc0, !PT ;  /* 0x000000010eff7812 */ /* 0x040fe4000780c0ff */
[----:B------:R-:W-:-:S04]  /*1db60*/  LOP3.LUT P2, RZ, R14, 0x2, RZ, 0xc0, !PT ;  /* 0x000000020eff7812 */ /* 0x000fc8000784c0ff */
[----:B------:R-:W-:Y:S02]  /*1db70*/  PLOP3.LUT P0, PT, P0, P1, P2, 0xe0, 0x0 ;  /* 0x000000000000781c */ /* 0x000fe40000703c20 */
[----:B------:R-:W-:Y:S02]  /*1db80*/  LOP3.LUT P1, RZ, R2, 0x7fffff, RZ, 0xc0, !PT ;  /* 0x007fffff02ff7812 */ /* 0x000fe4000782c0ff */
[----:B------:R-:W-:-:S05]  /*1db90*/  SEL R0, RZ, 0x1, !P0 ;  /* 0x00000001ff007807 */ /* 0x000fca0004000000 */
[----:B------:R-:W-:-:S05]  /*1dba0*/  IMAD.MOV R0, RZ, RZ, -R0 ;  /* 0x000000ffff007224 */ /* 0x000fca00078e0a00 */
[----:B------:R-:W-:Y:S01]  /*1dbb0*/  ISETP.GE.AND P0, PT, R0, RZ, PT ;  /* 0x000000ff0000720c */ /* 0x000fe20003f06270 */
[----:B------:R-:W-:-:S05]  /*1dbc0*/  VIADD R0, R20, 0xffffff04 ;  /* 0xffffff0414007836 */ /* 0x000fca0000000000 */
[----:B------:R-:W-:-:S07]  /*1dbd0*/  SHF.R.U32.HI R3, RZ, R0, R3 ;  /* 0x00000000ff037219 */ /* 0x000fce0000011603 */
[----:B------:R-:W-:-:S04]  /*1dbe0*/  @!P0 VIADD R3, R3, 0x1 ;  /* 0x0000000103038836 */ /* 0x000fc80000000000 */
[----:B------:R-:W-:-:S05]  /*1dbf0*/  @!P1 IMAD.SHL.U32 R3, R3, 0x2, RZ ;  /* 0x0000000203039824 */ /* 0x000fca00078e00ff */
[----:B------:R-:W-:Y:S01]  /*1dc00*/  LOP3.LUT R3, R3, 0x80000000, R2, 0xf8, !PT ;  /* 0x8000000003037812 */ /* 0x000fe200078ef802 */
[----:B------:R-:W-:Y:S06]  /*1dc10*/  BRA `(.L_x_119) ;  /* 0x0000000000047947 */ /* 0x000fec0003800000 */
.L_x_120:
[----:B------:R1:W2:Y:S02]  /*1dc20*/  MUFU.RCP R3, R2 ;  /* 0x0000000200037308 */ /* 0x0002a40000001000 */
.L_x_119:
[----:B------:R-:W-:Y:S05]  /*1dc30*/  BSYNC B2 ;  /* 0x0000000000027941 */ /* 0x000fea0003800000 */
.L_x_117:
[----:B--2---:R-:W-:Y:S02]  /*1dc40*/  IMAD.MOV.U32 R0, RZ, RZ, R3 ;  /* 0x000000ffff007224 */ /* 0x004fe400078e0003 */
[----:B-1----:R-:W-:Y:S02]  /*1dc50*/  IMAD.MOV.U32 R2, RZ, RZ, R15 ;  /* 0x000000ffff027224 */ /* 0x002fe400078e000f */
[----:B------:R-:W-:-:S04]  /*1dc60*/  IMAD.MOV.U32 R3, RZ, RZ, 0x0 ;  /* 0x00000000ff037424 */ /* 0x000fc800078e00ff */
[----:B------:R-:W-:Y:S05]  /*1dc70*/  RET.REL.NODEC R2 `(_ZN7cutlass13device_kernelINS_4fmha6kernel28FmhaKernelTmaWarpSpecializedINS1_10collective30FmhaMainloopTmaWarpSpecializedINS_12float_e4m3_tEffN4cute5tupleIJNS7_1CILi128EEENS9_ILi256EEENS9_ILi192EEEEEENS8_IJiNS9_ILi1EEENS8_IJiiEEEEEESG_NS8_IJSE_iSF_EEENS4_14ResidualFusionEJEEENS4_15FmhaFwdEpilogueIS6_fNS8_IJNS9_ILi64EEESC_SB_EEEEENS2_23IndividualTileSchedulerEJEEEEEvNT_6ParamsE) ;  /* 0xfffffe2002e07950 */ /* 0x000fea0003c3ffff */
.L_x_121:
[----:B------:R-:W-:-:S00]  /*1dc80*/  BRA `(.L_x_121) ;  /* 0xfffffffc00fc7947 */ /* 0x000fc0000383ffff */
[----:B------:R-:W-:-:S00]  /*1dc90*/  NOP ;  /* 0x0000000000007918 */ /* 0x000fc00000000000 */
        /* <DEDUP_REMOVED lines=14> */
.L_x_122:


//--------------------- .nv.global.init           --------------------------
	.section	.nv.global.init,"aw",@progbits
.nv.global.init:
	.type		$str$24,@object
	.size		$str$24,($str$25 - $str$24)
$str$24:
        /*0000*/ 	.byte	0x28, 0x61, 0x64, 0x64, 0x72, 0x65, 0x73, 0x73, 0x20, 0x26, 0x20, 0x6d, 0x61, 0x73, 0x6b, 0x29
        /*0010*/ 	.byte	0x20, 0x3d, 0x3d, 0x20, 0x30, 0x00
	.type		$str$25,@object
	.size		$str$25,(__unnamed_1 - $str$25)
$str$25:
        /*0016*/ 	.byte	0x2f, 0x74, 0x6d, 0x70, 0x2f, 0x63, 0x75, 0x74, 0x6c, 0x61, 0x73, 0x73, 0x5f, 0x73, 0x77, 0x65
        /*0026*/ 	.byte	0x65, 0x70, 0x5f, 0x73, 0x72, 0x63, 0x2f, 0x69, 0x6e, 0x63, 0x6c, 0x75, 0x64, 0x65, 0x2f, 0x63
        /*0036*/ 	.byte	0x75, 0x74, 0x65, 0x2f, 0x70, 0x6f, 0x69, 0x6e, 0x74, 0x65, 0x72, 0x5f, 0x66, 0x6c, 0x61, 0x67
        /*0046*/ 	.byte	0x67, 0x65, 0x64, 0x2e, 0x68, 0x70, 0x70, 0x00
	.type		__unnamed_1,@object
	.size		__unnamed_1,(__unnamed_2 - __unnamed_1)
__unnamed_1:
        /* <DEDUP_REMOVED lines=28> */
        /*020e*/ 	.byte	0x43, 0x3c, 0x34, 0x30, 0x39, 0x36, 0x3e, 0x3e, 0x3e, 0x3e, 0x3e, 0x5d, 0x00
	.type		__unnamed_2,@object
	.size		__unnamed_2,(.L_1 - __unnamed_2)
__unnamed_2:
        /* <DEDUP_REMOVED lines=29> */
.L_1:


//--------------------- .nv.shared._ZN7cutlass13device_kernelINS_4fmha6kernel28FmhaKernelTmaWarpSpecializedINS1_10collective30FmhaMainloopTmaWarpSpecializedINS_12float_e4m3_tEffN4cute5tupleIJNS7_1CILi128EEENS9_ILi256EEENS9_ILi192EEEEEENS8_IJiNS9_ILi1EEENS8_IJiiEEEEEESG_NS8_IJSE_iSF_EEENS4_14ResidualFusionEJEEENS4_15FmhaFwdEpilogueIS6_fNS8_IJNS9_ILi64EEESC_SB_EEEEENS2_23IndividualTileSchedulerEJEEEEEvNT_6ParamsE --------------------------
	.section	.nv.shared._ZN7cutlass13device_kernelINS_4fmha6kernel28FmhaKernelTmaWarpSpecializedINS1_10collective30FmhaMainloopTmaWarpSpecializedINS_12float_e4m3_tEffN4cute5tupleIJNS7_1CILi128EEENS9_ILi256EEENS9_ILi192EEEEEENS8_IJiNS9_ILi1EEENS8_IJiiEEEEEESG_NS8_IJSE_iSF_EEENS4_14ResidualFusionEJEEENS4_15FmhaFwdEpilogueIS6_fNS8_IJNS9_ILi64EEESC_SB_EEEEENS2_23IndividualTileSchedulerEJEEEEEvNT_6ParamsE,"aw",@nobits
	.sectionflags	@""
	.align	16
	.zero		1024


//--------------------- .nv.shared.reserved.0     --------------------------
	.section	.nv.shared.reserved.0,"aw",@nobits
	.weak		__nv_reservedSMEM_offset_0_alias
	.size		__nv_reservedSMEM_offset_0_alias, 0, 0
	.other		__nv_reservedSMEM_offset_0_alias,@"STO_CUDA_RESERVED_SHARED STV_DEFAULT"
__nv_reservedSMEM_offset_0_alias:
	.zero		0


//--------------------- .nv.global                --------------------------
	.section	.nv.global,"aw",@nobits
.nv.global:
	.type		_ZN39_INTERNAL_6f008c9c_4_k_cu_45c90c1b_30534cute1_E,@object
	.size		_ZN39_INTERNAL_6f008c9c_4_k_cu_45c90c1b_30534cute1_E,(_ZN39_INTERNAL_6f008c9c_4_k_cu_45c90c1b_30534cuda3std3__45__cpo6cbeginE - _ZN39_INTERNAL_6f008c9c_4_k_cu_45c90c1b_30534cute1_E)
_ZN39_INTERNAL_6f008c9c_4_k_cu_45c90c1b_30534cute1_E:
	.zero		1
	.type		_ZN39_INTERNAL_6f008c9c_4_k_cu_45c90c1b_30534cuda3std3__45__cpo6cbeginE,@object
	.size		_ZN39_INTERNAL_6f008c9c_4_k_cu_45c90c1b_30534cuda3std3__45__cpo6cbeginE,(_ZN39_INTERNAL_6f008c9c_4_k_cu_45c90c1b_30534cuda3std3__48in_placeE - _ZN39_INTERNAL_6f008c9c_4_k_cu_45c90c1b_30534cuda3std3__45__cpo6cbeginE)
_ZN39_INTERNAL_6f008c9c_4_k_cu_45c90c1b_30534cuda3std3__45__cpo6cbeginE:
	.zero		1
	.type		_ZN39_INTERNAL_6f008c9c_4_k_cu_45c90c1b_30534cuda3std3__48in_placeE,@object
	.size		_ZN39_INTERNAL_6f008c9c_4_k_cu_45c90c1b_30534cuda3std3__48in_placeE,(_ZN39_INTERNAL_6f008c9c_4_k_cu_45c90c1b_30534cuda3std6ranges3__45__cpo9iter_moveE - _ZN39_INTERNAL_6f008c9c_4_k_cu_45c90c1b_30534cuda3std3__48in_placeE)
_ZN39_INTERNAL_6f008c9c_4_k_cu_45c90c1b_30534cuda3std3__48in_placeE:
	.zero		1
	.type		_ZN39_INTERNAL_6f008c9c_4_k_cu_45c90c1b_30534cuda3std6ranges3__45__cpo9iter_moveE,@object
	.size		_ZN39_INTERNAL_6f008c9c_4_k_cu_45c90c1b_30534cuda3std6ranges3__45__cpo9iter_moveE,(_ZN39_INTERNAL_6f008c9c_4_k_cu_45c90c1b_30534cuda3std3__45__cpo5beginE - _ZN39_INTERNAL_6f008c9c_4_k_cu_45c90c1b_30534cuda3std6ranges3__45__cpo9iter_moveE)
_ZN39_INTERNAL_6f008c9c_4_k_cu_45c90c1b_30534cuda3std6ranges3__45__cpo9iter_moveE:
	.zero		1
	.type		_ZN39_INTERNAL_6f008c9c_4_k_cu_45c90c1b_30534cuda3std3__45__cpo5beginE,@object
	.size		_ZN39_INTERNAL_6f008c9c_4_k_cu_45c90c1b_30534cuda3std3__45__cpo5beginE,(_ZN39_INTERNAL_6f008c9c_4_k_cu_45c90c1b_30534cuda3std3__441_GLOBAL__N__6f008c9c_4_k_cu_45c90c1b_30536ignoreE - _ZN39_INTERNAL_6f008c9c_4_k_cu_45c90c1b_30534cuda3std3__45__cpo5beginE)
_ZN39_INTERNAL_6f008c9c_4_k_cu_45c90c1b_30534cuda3std3__45__cpo5beginE:
	.zero		1
	.type		_ZN39_INTERNAL_6f008c9c_4_k_cu_45c90c1b_30534cuda3std3__441_GLOBAL__N__6f008c9c_4_k_cu_45c90c1b_30536ignoreE,@object
	.size		_ZN39_INTERNAL_6f008c9c_4_k_cu_45c90c1b_30534cuda3std3__441_GLOBAL__N__6f008c9c_4_k_cu_45c90c1b_30536ignoreE,(_ZN39_INTERNAL_6f008c9c_4_k_cu_45c90c1b_30534cute7productE - _ZN39_INTERNAL_6f008c9c_4_k_cu_45c90c1b_30534cuda3std3__441_GLOBAL__N__6f008c9c_4_k_cu_45c90c1b_30536ignoreE)
_ZN39_INTERNAL_6f008c9c_4_k_cu_45c90c1b_30534cuda3std3__441_GLOBAL__N__6f008c9c_4_k_cu_45c90c1b_30536ignoreE:
	.zero		1
	.type		_ZN39_INTERNAL_6f008c9c_4_k_cu_45c90c1b_30534cute7productE,@object
	.size		_ZN39_INTERNAL_6f008c9c_4_k_cu_45c90c1b_30534cute7productE,(_ZN39_INTERNAL_6f008c9c_4_k_cu_45c90c1b_30534cuda3std3__45__cpo3endE - _ZN39_INTERNAL_6f008c9c_4_k_cu_45c90c1b_30534cute7productE)
_ZN39_INTERNAL_6f008c9c_4_k_cu_45c90c1b_30534cute7productE:
	.zero		1
	.type		_ZN39_INTERNAL_6f008c9c_4_k_cu_45c90c1b_30534cuda3std3__45__cpo3endE,@object
	.size		_ZN39_INTERNAL_6f008c9c_4_k_cu_45c90c1b_30534cuda3std3__45__cpo3endE,(_ZN39_INTERNAL_6f008c9c_4_k_cu_45c90c1b_30534cuda3std3__419piecewise_constructE - _ZN39_INTERNAL_6f008c9c_4_k_cu_45c90c1b_30534cuda3std3__45__cpo3endE)
_ZN39_INTERNAL_6f008c9c_4_k_cu_45c90c1b_30534cuda3std3__45__cpo3endE:
	.zero		1
	.type		_ZN39_INTERNAL_6f008c9c_4_k_cu_45c90c1b_30534cuda3std3__419piecewise_constructE,@object
	.size		_ZN39_INTERNAL_6f008c9c_4_k_cu_45c90c1b_30534cuda3std3__419piecewise_constructE,(_ZN39_INTERNAL_6f008c9c_4_k_cu_45c90c1b_30534cuda3std3__45__cpo4cendE - _ZN39_INTERNAL_6f008c9c_4_k_cu_45c90c1b_30534cuda3std3__419piecewise_constructE)
_ZN39_INTERNAL_6f008c9c_4_k_cu_45c90c1b_30534cuda3std3__419piecewise_constructE:
	.zero		1
	.type		_ZN39_INTERNAL_6f008c9c_4_k_cu_45c90c1b_30534cuda3std3__45__cpo4cendE,@object
	.size		_ZN39_INTERNAL_6f008c9c_4_k_cu_45c90c1b_30534cuda3std3__45__cpo4cendE,(_ZN39_INTERNAL_6f008c9c_4_k_cu_45c90c1b_30534cuda3std6ranges3__45__cpo4swapE - _ZN39_INTERNAL_6f008c9c_4_k_cu_45c90c1b_30534cuda3std3__45__cpo4cendE)
_ZN39_INTERNAL_6f008c9c_4_k_cu_45c90c1b_30534cuda3std3__45__cpo4cendE:
	.zero		1
	.type		_ZN39_INTERNAL_6f008c9c_4_k_cu_45c90c1b_30534cuda3std6ranges3__45__cpo4swapE,@object
	.size		_ZN39_INTERNAL_6f008c9c_4_k_cu_45c90c1b_30534cuda3std6ranges3__45__cpo4swapE,(.L_9 - _ZN39_INTERNAL_6f008c9c_4_k_cu_45c90c1b_30534cuda3std6ranges3__45__cpo4swapE)
_ZN39_INTERNAL_6f008c9c_4_k_cu_45c90c1b_30534cuda3std6ranges3__45__cpo4swapE:
	.zero		1
.L_9:


//--------------------- .nv.constant0._ZN7cutlass13device_kernelINS_4fmha6kernel28FmhaKernelTmaWarpSpecializedINS1_10collective30FmhaMainloopTmaWarpSpecializedINS_12float_e4m3_tEffN4cute5tupleIJNS7_1CILi128EEENS9_ILi256EEENS9_ILi192EEEEEENS8_IJiNS9_ILi1EEENS8_IJiiEEEEEESG_NS8_IJSE_iSF_EEENS4_14ResidualFusionEJEEENS4_15FmhaFwdEpilogueIS6_fNS8_IJNS9_ILi64EEESC_SB_EEEEENS2_23IndividualTileSchedulerEJEEEEEvNT_6ParamsE --------------------------
	.section	.nv.constant0._ZN7cutlass13device_kernelINS_4fmha6kernel28FmhaKernelTmaWarpSpecializedINS1_10collective30FmhaMainloopTmaWarpSpecializedINS_12float_e4m3_tEffN4cute5tupleIJNS7_1CILi128EEENS9_ILi256EEENS9_ILi192EEEEEENS8_IJiNS9_ILi1EEENS8_IJiiEEEEEESG_NS8_IJSE_iSF_EEENS4_14ResidualFusionEJEEENS4_15FmhaFwdEpilogueIS6_fNS8_IJNS9_ILi64EEESC_SB_EEEEENS2_23IndividualTileSchedulerEJEEEEEvNT_6ParamsE,"a",@progbits
	.sectionflags	@""
	.align	4
.nv.constant0._ZN7cutlass13device_kernelINS_4fmha6kernel28FmhaKernelTmaWarpSpecializedINS1_10collective30FmhaMainloopTmaWarpSpecializedINS_12float_e4m3_tEffN4cute5tupleIJNS7_1CILi128EEENS9_ILi256EEENS9_ILi192EEEEEENS8_IJiNS9_ILi1EEENS8_IJiiEEEEEESG_NS8_IJSE_iSF_EEENS4_14ResidualFusionEJEEENS4_15FmhaFwdEpilogueIS6_fNS8_IJNS9_ILi64EEESC_SB_EEEEENS2_23IndividualTileSchedulerEJEEEEEvNT_6ParamsE:
	.zero		2688


//--------------------- SYMBOLS --------------------------

	.type		.nv.reservedSmem.offset0,@object
	.size		.nv.reservedSmem.offset0,0x4
	.type		__assertfail,@function
